//
// Generated by NVIDIA NVVM Compiler
//
// Compiler Build ID: CL-36424714
// Cuda compilation tools, release 13.0, V13.0.88
// Based on NVVM 20.0.0
//

.version 9.0
.target sm_100
.address_size 64

	// .globl	_Z36kernel_syrk_U_LN_registers_Mfix_NmulIdPdLb1ELi64ELi8EEviiiT_T0_iiilS1_S2_iiil

.visible .entry _Z36kernel_syrk_U_LN_registers_Mfix_NmulIdPdLb1ELi64ELi8EEviiiT_T0_iiilS1_S2_iiil(
	.param .u32 _Z36kernel_syrk_U_LN_registers_Mfix_NmulIdPdLb1ELi64ELi8EEviiiT_T0_iiilS1_S2_iiil_param_0,
	.param .u32 _Z36kernel_syrk_U_LN_registers_Mfix_NmulIdPdLb1ELi64ELi8EEviiiT_T0_iiilS1_S2_iiil_param_1,
	.param .u32 _Z36kernel_syrk_U_LN_registers_Mfix_NmulIdPdLb1ELi64ELi8EEviiiT_T0_iiilS1_S2_iiil_param_2,
	.param .f64 _Z36kernel_syrk_U_LN_registers_Mfix_NmulIdPdLb1ELi64ELi8EEviiiT_T0_iiilS1_S2_iiil_param_3,
	.param .u64 .ptr .align 1 _Z36kernel_syrk_U_LN_registers_Mfix_NmulIdPdLb1ELi64ELi8EEviiiT_T0_iiilS1_S2_iiil_param_4,
	.param .u32 _Z36kernel_syrk_U_LN_registers_Mfix_NmulIdPdLb1ELi64ELi8EEviiiT_T0_iiilS1_S2_iiil_param_5,
	.param .u32 _Z36kernel_syrk_U_LN_registers_Mfix_NmulIdPdLb1ELi64ELi8EEviiiT_T0_iiilS1_S2_iiil_param_6,
	.param .u32 _Z36kernel_syrk_U_LN_registers_Mfix_NmulIdPdLb1ELi64ELi8EEviiiT_T0_iiilS1_S2_iiil_param_7,
	.param .u64 _Z36kernel_syrk_U_LN_registers_Mfix_NmulIdPdLb1ELi64ELi8EEviiiT_T0_iiilS1_S2_iiil_param_8,
	.param .f64 _Z36kernel_syrk_U_LN_registers_Mfix_NmulIdPdLb1ELi64ELi8EEviiiT_T0_iiilS1_S2_iiil_param_9,
	.param .u64 .ptr .align 1 _Z36kernel_syrk_U_LN_registers_Mfix_NmulIdPdLb1ELi64ELi8EEviiiT_T0_iiilS1_S2_iiil_param_10,
	.param .u32 _Z36kernel_syrk_U_LN_registers_Mfix_NmulIdPdLb1ELi64ELi8EEviiiT_T0_iiilS1_S2_iiil_param_11,
	.param .u32 _Z36kernel_syrk_U_LN_registers_Mfix_NmulIdPdLb1ELi64ELi8EEviiiT_T0_iiilS1_S2_iiil_param_12,
	.param .u32 _Z36kernel_syrk_U_LN_registers_Mfix_NmulIdPdLb1ELi64ELi8EEviiiT_T0_iiilS1_S2_iiil_param_13,
	.param .u64 _Z36kernel_syrk_U_LN_registers_Mfix_NmulIdPdLb1ELi64ELi8EEviiiT_T0_iiilS1_S2_iiil_param_14
)
{
	.reg .pred 	%p<1094>;
	.reg .b32 	%r<2189>;
	.reg .b64 	%rd<451>;
	.reg .b64 	%fd<1997>;

	ld.param.u32 	%r33, [_Z36kernel_syrk_U_LN_registers_Mfix_NmulIdPdLb1ELi64ELi8EEviiiT_T0_iiilS1_S2_iiil_param_0];
	ld.param.u32 	%r29, [_Z36kernel_syrk_U_LN_registers_Mfix_NmulIdPdLb1ELi64ELi8EEviiiT_T0_iiilS1_S2_iiil_param_1];
	ld.param.u32 	%r30, [_Z36kernel_syrk_U_LN_registers_Mfix_NmulIdPdLb1ELi64ELi8EEviiiT_T0_iiilS1_S2_iiil_param_2];
	setp.ne.s32 	%p1, %r33, 64;
	and.b32  	%r34, %r29, 7;
	setp.ne.s32 	%p2, %r34, 0;
	or.pred  	%p3, %p1, %p2;
	@%p3 bra 	$L__BB0_131;
	mov.u32 	%r35, %ctaid.x;
	mov.u32 	%r36, %ntid.y;
	mov.u32 	%r37, %tid.y;
	mad.lo.s32 	%r38, %r35, %r36, %r37;
	setp.ge.u32 	%p4, %r38, %r30;
	@%p4 bra 	$L__BB0_131;
	ld.param.u64 	%rd449, [_Z36kernel_syrk_U_LN_registers_Mfix_NmulIdPdLb1ELi64ELi8EEviiiT_T0_iiilS1_S2_iiil_param_14];
	ld.param.u32 	%r2179, [_Z36kernel_syrk_U_LN_registers_Mfix_NmulIdPdLb1ELi64ELi8EEviiiT_T0_iiilS1_S2_iiil_param_13];
	ld.param.u64 	%rd439, [_Z36kernel_syrk_U_LN_registers_Mfix_NmulIdPdLb1ELi64ELi8EEviiiT_T0_iiilS1_S2_iiil_param_10];
	ld.param.f64 	%fd1868, [_Z36kernel_syrk_U_LN_registers_Mfix_NmulIdPdLb1ELi64ELi8EEviiiT_T0_iiilS1_S2_iiil_param_9];
	ld.param.u32 	%r2175, [_Z36kernel_syrk_U_LN_registers_Mfix_NmulIdPdLb1ELi64ELi8EEviiiT_T0_iiilS1_S2_iiil_param_1];
	cvt.u64.u32 	%rd133, %r38;
	mul.lo.s64 	%rd134, %rd449, %rd133;
	shr.s32 	%r43, %r2175, 3;
	mov.u32 	%r44, %tid.x;
	cvt.u64.u32 	%rd135, %r44;
	add.s64 	%rd136, %rd134, %rd135;
	shl.b64 	%rd137, %rd136, 3;
	add.s64 	%rd69, %rd439, %rd137;
	// begin inline asm
	ld.global.nc.f64 %fd259, [%rd69];
	// end inline asm
	mul.f64 	%fd1996, %fd1868, %fd259;
	add.s32 	%r45, %r2179, %r44;
	cvt.u64.u32 	%rd138, %r45;
	add.s64 	%rd1, %rd134, %rd138;
	shl.b64 	%rd139, %rd1, 3;
	add.s64 	%rd70, %rd439, %rd139;
	// begin inline asm
	ld.global.nc.f64 %fd260, [%rd70];
	// end inline asm
	mul.f64 	%fd1995, %fd1868, %fd260;
	add.s32 	%r46, %r45, %r2179;
	cvt.u64.u32 	%rd140, %r46;
	add.s64 	%rd2, %rd134, %rd140;
	shl.b64 	%rd141, %rd2, 3;
	add.s64 	%rd71, %rd439, %rd141;
	// begin inline asm
	ld.global.nc.f64 %fd261, [%rd71];
	// end inline asm
	mul.f64 	%fd1994, %fd1868, %fd261;
	add.s32 	%r47, %r46, %r2179;
	cvt.u64.u32 	%rd142, %r47;
	add.s64 	%rd3, %rd134, %rd142;
	shl.b64 	%rd143, %rd3, 3;
	add.s64 	%rd72, %rd439, %rd143;
	// begin inline asm
	ld.global.nc.f64 %fd262, [%rd72];
	// end inline asm
	mul.f64 	%fd1993, %fd1868, %fd262;
	add.s32 	%r48, %r47, %r2179;
	cvt.u64.u32 	%rd144, %r48;
	add.s64 	%rd4, %rd134, %rd144;
	shl.b64 	%rd145, %rd4, 3;
	add.s64 	%rd73, %rd439, %rd145;
	// begin inline asm
	ld.global.nc.f64 %fd263, [%rd73];
	// end inline asm
	mul.f64 	%fd1992, %fd1868, %fd263;
	add.s32 	%r49, %r48, %r2179;
	cvt.u64.u32 	%rd146, %r49;
	add.s64 	%rd5, %rd134, %rd146;
	shl.b64 	%rd147, %rd5, 3;
	add.s64 	%rd74, %rd439, %rd147;
	// begin inline asm
	ld.global.nc.f64 %fd264, [%rd74];
	// end inline asm
	mul.f64 	%fd1991, %fd1868, %fd264;
	add.s32 	%r50, %r49, %r2179;
	cvt.u64.u32 	%rd148, %r50;
	add.s64 	%rd6, %rd134, %rd148;
	shl.b64 	%rd149, %rd6, 3;
	add.s64 	%rd75, %rd439, %rd149;
	// begin inline asm
	ld.global.nc.f64 %fd265, [%rd75];
	// end inline asm
	mul.f64 	%fd1990, %fd1868, %fd265;
	add.s32 	%r51, %r50, %r2179;
	cvt.u64.u32 	%rd150, %r51;
	add.s64 	%rd7, %rd134, %rd150;
	shl.b64 	%rd151, %rd7, 3;
	add.s64 	%rd76, %rd439, %rd151;
	// begin inline asm
	ld.global.nc.f64 %fd266, [%rd76];
	// end inline asm
	mul.f64 	%fd1989, %fd1868, %fd266;
	add.s32 	%r52, %r51, %r2179;
	cvt.u64.u32 	%rd152, %r52;
	add.s64 	%rd8, %rd134, %rd152;
	shl.b64 	%rd153, %rd8, 3;
	add.s64 	%rd77, %rd439, %rd153;
	// begin inline asm
	ld.global.nc.f64 %fd267, [%rd77];
	// end inline asm
	mul.f64 	%fd1988, %fd1868, %fd267;
	add.s32 	%r53, %r52, %r2179;
	cvt.u64.u32 	%rd154, %r53;
	add.s64 	%rd9, %rd134, %rd154;
	shl.b64 	%rd155, %rd9, 3;
	add.s64 	%rd78, %rd439, %rd155;
	// begin inline asm
	ld.global.nc.f64 %fd268, [%rd78];
	// end inline asm
	mul.f64 	%fd1987, %fd1868, %fd268;
	add.s32 	%r54, %r53, %r2179;
	cvt.u64.u32 	%rd156, %r54;
	add.s64 	%rd10, %rd134, %rd156;
	shl.b64 	%rd157, %rd10, 3;
	add.s64 	%rd79, %rd439, %rd157;
	// begin inline asm
	ld.global.nc.f64 %fd269, [%rd79];
	// end inline asm
	mul.f64 	%fd1986, %fd1868, %fd269;
	add.s32 	%r55, %r54, %r2179;
	cvt.u64.u32 	%rd158, %r55;
	add.s64 	%rd11, %rd134, %rd158;
	shl.b64 	%rd159, %rd11, 3;
	add.s64 	%rd80, %rd439, %rd159;
	// begin inline asm
	ld.global.nc.f64 %fd270, [%rd80];
	// end inline asm
	mul.f64 	%fd1985, %fd1868, %fd270;
	add.s32 	%r56, %r55, %r2179;
	cvt.u64.u32 	%rd160, %r56;
	add.s64 	%rd12, %rd134, %rd160;
	shl.b64 	%rd161, %rd12, 3;
	add.s64 	%rd81, %rd439, %rd161;
	// begin inline asm
	ld.global.nc.f64 %fd271, [%rd81];
	// end inline asm
	mul.f64 	%fd1984, %fd1868, %fd271;
	add.s32 	%r57, %r56, %r2179;
	cvt.u64.u32 	%rd162, %r57;
	add.s64 	%rd13, %rd134, %rd162;
	shl.b64 	%rd163, %rd13, 3;
	add.s64 	%rd82, %rd439, %rd163;
	// begin inline asm
	ld.global.nc.f64 %fd272, [%rd82];
	// end inline asm
	mul.f64 	%fd1983, %fd1868, %fd272;
	add.s32 	%r58, %r57, %r2179;
	cvt.u64.u32 	%rd164, %r58;
	add.s64 	%rd14, %rd134, %rd164;
	shl.b64 	%rd165, %rd14, 3;
	add.s64 	%rd83, %rd439, %rd165;
	// begin inline asm
	ld.global.nc.f64 %fd273, [%rd83];
	// end inline asm
	mul.f64 	%fd1982, %fd1868, %fd273;
	add.s32 	%r59, %r58, %r2179;
	cvt.u64.u32 	%rd166, %r59;
	add.s64 	%rd15, %rd134, %rd166;
	shl.b64 	%rd167, %rd15, 3;
	add.s64 	%rd84, %rd439, %rd167;
	// begin inline asm
	ld.global.nc.f64 %fd274, [%rd84];
	// end inline asm
	mul.f64 	%fd1981, %fd1868, %fd274;
	add.s32 	%r60, %r59, %r2179;
	cvt.u64.u32 	%rd168, %r60;
	add.s64 	%rd16, %rd134, %rd168;
	shl.b64 	%rd169, %rd16, 3;
	add.s64 	%rd85, %rd439, %rd169;
	// begin inline asm
	ld.global.nc.f64 %fd275, [%rd85];
	// end inline asm
	mul.f64 	%fd1980, %fd1868, %fd275;
	add.s32 	%r61, %r60, %r2179;
	cvt.u64.u32 	%rd170, %r61;
	add.s64 	%rd17, %rd134, %rd170;
	shl.b64 	%rd171, %rd17, 3;
	add.s64 	%rd86, %rd439, %rd171;
	// begin inline asm
	ld.global.nc.f64 %fd276, [%rd86];
	// end inline asm
	mul.f64 	%fd1979, %fd1868, %fd276;
	add.s32 	%r62, %r61, %r2179;
	cvt.u64.u32 	%rd172, %r62;
	add.s64 	%rd18, %rd134, %rd172;
	shl.b64 	%rd173, %rd18, 3;
	add.s64 	%rd87, %rd439, %rd173;
	// begin inline asm
	ld.global.nc.f64 %fd277, [%rd87];
	// end inline asm
	mul.f64 	%fd1978, %fd1868, %fd277;
	add.s32 	%r63, %r62, %r2179;
	cvt.u64.u32 	%rd174, %r63;
	add.s64 	%rd19, %rd134, %rd174;
	shl.b64 	%rd175, %rd19, 3;
	add.s64 	%rd88, %rd439, %rd175;
	// begin inline asm
	ld.global.nc.f64 %fd278, [%rd88];
	// end inline asm
	mul.f64 	%fd1977, %fd1868, %fd278;
	add.s32 	%r64, %r63, %r2179;
	cvt.u64.u32 	%rd176, %r64;
	add.s64 	%rd20, %rd134, %rd176;
	shl.b64 	%rd177, %rd20, 3;
	add.s64 	%rd89, %rd439, %rd177;
	// begin inline asm
	ld.global.nc.f64 %fd279, [%rd89];
	// end inline asm
	mul.f64 	%fd1976, %fd1868, %fd279;
	add.s32 	%r65, %r64, %r2179;
	cvt.u64.u32 	%rd178, %r65;
	add.s64 	%rd21, %rd134, %rd178;
	shl.b64 	%rd179, %rd21, 3;
	add.s64 	%rd90, %rd439, %rd179;
	// begin inline asm
	ld.global.nc.f64 %fd280, [%rd90];
	// end inline asm
	mul.f64 	%fd1975, %fd1868, %fd280;
	add.s32 	%r66, %r65, %r2179;
	cvt.u64.u32 	%rd180, %r66;
	add.s64 	%rd22, %rd134, %rd180;
	shl.b64 	%rd181, %rd22, 3;
	add.s64 	%rd91, %rd439, %rd181;
	// begin inline asm
	ld.global.nc.f64 %fd281, [%rd91];
	// end inline asm
	mul.f64 	%fd1974, %fd1868, %fd281;
	add.s32 	%r67, %r66, %r2179;
	cvt.u64.u32 	%rd182, %r67;
	add.s64 	%rd23, %rd134, %rd182;
	shl.b64 	%rd183, %rd23, 3;
	add.s64 	%rd92, %rd439, %rd183;
	// begin inline asm
	ld.global.nc.f64 %fd282, [%rd92];
	// end inline asm
	mul.f64 	%fd1973, %fd1868, %fd282;
	add.s32 	%r68, %r67, %r2179;
	cvt.u64.u32 	%rd184, %r68;
	add.s64 	%rd24, %rd134, %rd184;
	shl.b64 	%rd185, %rd24, 3;
	add.s64 	%rd93, %rd439, %rd185;
	// begin inline asm
	ld.global.nc.f64 %fd283, [%rd93];
	// end inline asm
	mul.f64 	%fd1972, %fd1868, %fd283;
	add.s32 	%r69, %r68, %r2179;
	cvt.u64.u32 	%rd186, %r69;
	add.s64 	%rd25, %rd134, %rd186;
	shl.b64 	%rd187, %rd25, 3;
	add.s64 	%rd94, %rd439, %rd187;
	// begin inline asm
	ld.global.nc.f64 %fd284, [%rd94];
	// end inline asm
	mul.f64 	%fd1971, %fd1868, %fd284;
	add.s32 	%r70, %r69, %r2179;
	cvt.u64.u32 	%rd188, %r70;
	add.s64 	%rd26, %rd134, %rd188;
	shl.b64 	%rd189, %rd26, 3;
	add.s64 	%rd95, %rd439, %rd189;
	// begin inline asm
	ld.global.nc.f64 %fd285, [%rd95];
	// end inline asm
	mul.f64 	%fd1970, %fd1868, %fd285;
	add.s32 	%r71, %r70, %r2179;
	cvt.u64.u32 	%rd190, %r71;
	add.s64 	%rd27, %rd134, %rd190;
	shl.b64 	%rd191, %rd27, 3;
	add.s64 	%rd96, %rd439, %rd191;
	// begin inline asm
	ld.global.nc.f64 %fd286, [%rd96];
	// end inline asm
	mul.f64 	%fd1969, %fd1868, %fd286;
	add.s32 	%r72, %r71, %r2179;
	cvt.u64.u32 	%rd192, %r72;
	add.s64 	%rd28, %rd134, %rd192;
	shl.b64 	%rd193, %rd28, 3;
	add.s64 	%rd97, %rd439, %rd193;
	// begin inline asm
	ld.global.nc.f64 %fd287, [%rd97];
	// end inline asm
	mul.f64 	%fd1968, %fd1868, %fd287;
	add.s32 	%r73, %r72, %r2179;
	cvt.u64.u32 	%rd194, %r73;
	add.s64 	%rd29, %rd134, %rd194;
	shl.b64 	%rd195, %rd29, 3;
	add.s64 	%rd98, %rd439, %rd195;
	// begin inline asm
	ld.global.nc.f64 %fd288, [%rd98];
	// end inline asm
	mul.f64 	%fd1967, %fd1868, %fd288;
	add.s32 	%r74, %r73, %r2179;
	cvt.u64.u32 	%rd196, %r74;
	add.s64 	%rd30, %rd134, %rd196;
	shl.b64 	%rd197, %rd30, 3;
	add.s64 	%rd99, %rd439, %rd197;
	// begin inline asm
	ld.global.nc.f64 %fd289, [%rd99];
	// end inline asm
	mul.f64 	%fd1966, %fd1868, %fd289;
	add.s32 	%r75, %r74, %r2179;
	cvt.u64.u32 	%rd198, %r75;
	add.s64 	%rd31, %rd134, %rd198;
	shl.b64 	%rd199, %rd31, 3;
	add.s64 	%rd100, %rd439, %rd199;
	// begin inline asm
	ld.global.nc.f64 %fd290, [%rd100];
	// end inline asm
	mul.f64 	%fd1965, %fd1868, %fd290;
	add.s32 	%r76, %r75, %r2179;
	cvt.u64.u32 	%rd200, %r76;
	add.s64 	%rd32, %rd134, %rd200;
	shl.b64 	%rd201, %rd32, 3;
	add.s64 	%rd101, %rd439, %rd201;
	// begin inline asm
	ld.global.nc.f64 %fd291, [%rd101];
	// end inline asm
	mul.f64 	%fd1964, %fd1868, %fd291;
	add.s32 	%r77, %r76, %r2179;
	cvt.u64.u32 	%rd202, %r77;
	add.s64 	%rd33, %rd134, %rd202;
	shl.b64 	%rd203, %rd33, 3;
	add.s64 	%rd102, %rd439, %rd203;
	// begin inline asm
	ld.global.nc.f64 %fd292, [%rd102];
	// end inline asm
	mul.f64 	%fd1963, %fd1868, %fd292;
	add.s32 	%r78, %r77, %r2179;
	cvt.u64.u32 	%rd204, %r78;
	add.s64 	%rd34, %rd134, %rd204;
	shl.b64 	%rd205, %rd34, 3;
	add.s64 	%rd103, %rd439, %rd205;
	// begin inline asm
	ld.global.nc.f64 %fd293, [%rd103];
	// end inline asm
	mul.f64 	%fd1962, %fd1868, %fd293;
	add.s32 	%r79, %r78, %r2179;
	cvt.u64.u32 	%rd206, %r79;
	add.s64 	%rd35, %rd134, %rd206;
	shl.b64 	%rd207, %rd35, 3;
	add.s64 	%rd104, %rd439, %rd207;
	// begin inline asm
	ld.global.nc.f64 %fd294, [%rd104];
	// end inline asm
	mul.f64 	%fd1961, %fd1868, %fd294;
	add.s32 	%r80, %r79, %r2179;
	cvt.u64.u32 	%rd208, %r80;
	add.s64 	%rd36, %rd134, %rd208;
	shl.b64 	%rd209, %rd36, 3;
	add.s64 	%rd105, %rd439, %rd209;
	// begin inline asm
	ld.global.nc.f64 %fd295, [%rd105];
	// end inline asm
	mul.f64 	%fd1960, %fd1868, %fd295;
	add.s32 	%r81, %r80, %r2179;
	cvt.u64.u32 	%rd210, %r81;
	add.s64 	%rd37, %rd134, %rd210;
	shl.b64 	%rd211, %rd37, 3;
	add.s64 	%rd106, %rd439, %rd211;
	// begin inline asm
	ld.global.nc.f64 %fd296, [%rd106];
	// end inline asm
	mul.f64 	%fd1959, %fd1868, %fd296;
	add.s32 	%r82, %r81, %r2179;
	cvt.u64.u32 	%rd212, %r82;
	add.s64 	%rd38, %rd134, %rd212;
	shl.b64 	%rd213, %rd38, 3;
	add.s64 	%rd107, %rd439, %rd213;
	// begin inline asm
	ld.global.nc.f64 %fd297, [%rd107];
	// end inline asm
	mul.f64 	%fd1958, %fd1868, %fd297;
	add.s32 	%r83, %r82, %r2179;
	cvt.u64.u32 	%rd214, %r83;
	add.s64 	%rd39, %rd134, %rd214;
	shl.b64 	%rd215, %rd39, 3;
	add.s64 	%rd108, %rd439, %rd215;
	// begin inline asm
	ld.global.nc.f64 %fd298, [%rd108];
	// end inline asm
	mul.f64 	%fd1957, %fd1868, %fd298;
	add.s32 	%r84, %r83, %r2179;
	cvt.u64.u32 	%rd216, %r84;
	add.s64 	%rd40, %rd134, %rd216;
	shl.b64 	%rd217, %rd40, 3;
	add.s64 	%rd109, %rd439, %rd217;
	// begin inline asm
	ld.global.nc.f64 %fd299, [%rd109];
	// end inline asm
	mul.f64 	%fd1956, %fd1868, %fd299;
	add.s32 	%r85, %r84, %r2179;
	cvt.u64.u32 	%rd218, %r85;
	add.s64 	%rd41, %rd134, %rd218;
	shl.b64 	%rd219, %rd41, 3;
	add.s64 	%rd110, %rd439, %rd219;
	// begin inline asm
	ld.global.nc.f64 %fd300, [%rd110];
	// end inline asm
	mul.f64 	%fd1955, %fd1868, %fd300;
	add.s32 	%r86, %r85, %r2179;
	cvt.u64.u32 	%rd220, %r86;
	add.s64 	%rd42, %rd134, %rd220;
	shl.b64 	%rd221, %rd42, 3;
	add.s64 	%rd111, %rd439, %rd221;
	// begin inline asm
	ld.global.nc.f64 %fd301, [%rd111];
	// end inline asm
	mul.f64 	%fd1954, %fd1868, %fd301;
	add.s32 	%r87, %r86, %r2179;
	cvt.u64.u32 	%rd222, %r87;
	add.s64 	%rd43, %rd134, %rd222;
	shl.b64 	%rd223, %rd43, 3;
	add.s64 	%rd112, %rd439, %rd223;
	// begin inline asm
	ld.global.nc.f64 %fd302, [%rd112];
	// end inline asm
	mul.f64 	%fd1953, %fd1868, %fd302;
	add.s32 	%r88, %r87, %r2179;
	cvt.u64.u32 	%rd224, %r88;
	add.s64 	%rd44, %rd134, %rd224;
	shl.b64 	%rd225, %rd44, 3;
	add.s64 	%rd113, %rd439, %rd225;
	// begin inline asm
	ld.global.nc.f64 %fd303, [%rd113];
	// end inline asm
	mul.f64 	%fd1952, %fd1868, %fd303;
	add.s32 	%r89, %r88, %r2179;
	cvt.u64.u32 	%rd226, %r89;
	add.s64 	%rd45, %rd134, %rd226;
	shl.b64 	%rd227, %rd45, 3;
	add.s64 	%rd114, %rd439, %rd227;
	// begin inline asm
	ld.global.nc.f64 %fd304, [%rd114];
	// end inline asm
	mul.f64 	%fd1951, %fd1868, %fd304;
	add.s32 	%r90, %r89, %r2179;
	cvt.u64.u32 	%rd228, %r90;
	add.s64 	%rd46, %rd134, %rd228;
	shl.b64 	%rd229, %rd46, 3;
	add.s64 	%rd115, %rd439, %rd229;
	// begin inline asm
	ld.global.nc.f64 %fd305, [%rd115];
	// end inline asm
	mul.f64 	%fd1950, %fd1868, %fd305;
	add.s32 	%r91, %r90, %r2179;
	cvt.u64.u32 	%rd230, %r91;
	add.s64 	%rd47, %rd134, %rd230;
	shl.b64 	%rd231, %rd47, 3;
	add.s64 	%rd116, %rd439, %rd231;
	// begin inline asm
	ld.global.nc.f64 %fd306, [%rd116];
	// end inline asm
	mul.f64 	%fd1949, %fd1868, %fd306;
	add.s32 	%r92, %r91, %r2179;
	cvt.u64.u32 	%rd232, %r92;
	add.s64 	%rd48, %rd134, %rd232;
	shl.b64 	%rd233, %rd48, 3;
	add.s64 	%rd117, %rd439, %rd233;
	// begin inline asm
	ld.global.nc.f64 %fd307, [%rd117];
	// end inline asm
	mul.f64 	%fd1948, %fd1868, %fd307;
	add.s32 	%r93, %r92, %r2179;
	cvt.u64.u32 	%rd234, %r93;
	add.s64 	%rd49, %rd134, %rd234;
	shl.b64 	%rd235, %rd49, 3;
	add.s64 	%rd118, %rd439, %rd235;
	// begin inline asm
	ld.global.nc.f64 %fd308, [%rd118];
	// end inline asm
	mul.f64 	%fd1947, %fd1868, %fd308;
	add.s32 	%r94, %r93, %r2179;
	cvt.u64.u32 	%rd236, %r94;
	add.s64 	%rd50, %rd134, %rd236;
	shl.b64 	%rd237, %rd50, 3;
	add.s64 	%rd119, %rd439, %rd237;
	// begin inline asm
	ld.global.nc.f64 %fd309, [%rd119];
	// end inline asm
	mul.f64 	%fd1946, %fd1868, %fd309;
	add.s32 	%r95, %r94, %r2179;
	cvt.u64.u32 	%rd238, %r95;
	add.s64 	%rd51, %rd134, %rd238;
	shl.b64 	%rd239, %rd51, 3;
	add.s64 	%rd120, %rd439, %rd239;
	// begin inline asm
	ld.global.nc.f64 %fd310, [%rd120];
	// end inline asm
	mul.f64 	%fd1945, %fd1868, %fd310;
	add.s32 	%r96, %r95, %r2179;
	cvt.u64.u32 	%rd240, %r96;
	add.s64 	%rd52, %rd134, %rd240;
	shl.b64 	%rd241, %rd52, 3;
	add.s64 	%rd121, %rd439, %rd241;
	// begin inline asm
	ld.global.nc.f64 %fd311, [%rd121];
	// end inline asm
	mul.f64 	%fd1944, %fd1868, %fd311;
	add.s32 	%r97, %r96, %r2179;
	cvt.u64.u32 	%rd242, %r97;
	add.s64 	%rd53, %rd134, %rd242;
	shl.b64 	%rd243, %rd53, 3;
	add.s64 	%rd122, %rd439, %rd243;
	// begin inline asm
	ld.global.nc.f64 %fd312, [%rd122];
	// end inline asm
	mul.f64 	%fd1943, %fd1868, %fd312;
	add.s32 	%r98, %r97, %r2179;
	cvt.u64.u32 	%rd244, %r98;
	add.s64 	%rd54, %rd134, %rd244;
	shl.b64 	%rd245, %rd54, 3;
	add.s64 	%rd123, %rd439, %rd245;
	// begin inline asm
	ld.global.nc.f64 %fd313, [%rd123];
	// end inline asm
	mul.f64 	%fd1942, %fd1868, %fd313;
	add.s32 	%r99, %r98, %r2179;
	cvt.u64.u32 	%rd246, %r99;
	add.s64 	%rd55, %rd134, %rd246;
	shl.b64 	%rd247, %rd55, 3;
	add.s64 	%rd124, %rd439, %rd247;
	// begin inline asm
	ld.global.nc.f64 %fd314, [%rd124];
	// end inline asm
	mul.f64 	%fd1941, %fd1868, %fd314;
	add.s32 	%r100, %r99, %r2179;
	cvt.u64.u32 	%rd248, %r100;
	add.s64 	%rd56, %rd134, %rd248;
	shl.b64 	%rd249, %rd56, 3;
	add.s64 	%rd125, %rd439, %rd249;
	// begin inline asm
	ld.global.nc.f64 %fd315, [%rd125];
	// end inline asm
	mul.f64 	%fd1940, %fd1868, %fd315;
	add.s32 	%r101, %r100, %r2179;
	cvt.u64.u32 	%rd250, %r101;
	add.s64 	%rd57, %rd134, %rd250;
	shl.b64 	%rd251, %rd57, 3;
	add.s64 	%rd126, %rd439, %rd251;
	// begin inline asm
	ld.global.nc.f64 %fd316, [%rd126];
	// end inline asm
	mul.f64 	%fd1939, %fd1868, %fd316;
	add.s32 	%r102, %r101, %r2179;
	cvt.u64.u32 	%rd252, %r102;
	add.s64 	%rd58, %rd134, %rd252;
	shl.b64 	%rd253, %rd58, 3;
	add.s64 	%rd127, %rd439, %rd253;
	// begin inline asm
	ld.global.nc.f64 %fd317, [%rd127];
	// end inline asm
	mul.f64 	%fd1938, %fd1868, %fd317;
	add.s32 	%r103, %r102, %r2179;
	cvt.u64.u32 	%rd254, %r103;
	add.s64 	%rd59, %rd134, %rd254;
	shl.b64 	%rd255, %rd59, 3;
	add.s64 	%rd128, %rd439, %rd255;
	// begin inline asm
	ld.global.nc.f64 %fd318, [%rd128];
	// end inline asm
	mul.f64 	%fd1937, %fd1868, %fd318;
	add.s32 	%r104, %r103, %r2179;
	cvt.u64.u32 	%rd256, %r104;
	add.s64 	%rd60, %rd134, %rd256;
	shl.b64 	%rd257, %rd60, 3;
	add.s64 	%rd129, %rd439, %rd257;
	// begin inline asm
	ld.global.nc.f64 %fd319, [%rd129];
	// end inline asm
	mul.f64 	%fd1936, %fd1868, %fd319;
	add.s32 	%r105, %r104, %r2179;
	cvt.u64.u32 	%rd258, %r105;
	add.s64 	%rd61, %rd134, %rd258;
	shl.b64 	%rd259, %rd61, 3;
	add.s64 	%rd130, %rd439, %rd259;
	// begin inline asm
	ld.global.nc.f64 %fd320, [%rd130];
	// end inline asm
	mul.f64 	%fd1935, %fd1868, %fd320;
	add.s32 	%r106, %r105, %r2179;
	cvt.u64.u32 	%rd260, %r106;
	add.s64 	%rd62, %rd134, %rd260;
	shl.b64 	%rd261, %rd62, 3;
	add.s64 	%rd131, %rd439, %rd261;
	// begin inline asm
	ld.global.nc.f64 %fd321, [%rd131];
	// end inline asm
	mul.f64 	%fd1934, %fd1868, %fd321;
	add.s32 	%r107, %r106, %r2179;
	cvt.u64.u32 	%rd262, %r107;
	add.s64 	%rd63, %rd134, %rd262;
	shl.b64 	%rd263, %rd63, 3;
	add.s64 	%rd132, %rd439, %rd263;
	// begin inline asm
	ld.global.nc.f64 %fd322, [%rd132];
	// end inline asm
	mul.f64 	%fd1933, %fd1868, %fd322;
	setp.lt.s32 	%p5, %r43, 1;
	@%p5 bra 	$L__BB0_5;
	ld.param.u32 	%r2177, [_Z36kernel_syrk_U_LN_registers_Mfix_NmulIdPdLb1ELi64ELi8EEviiiT_T0_iiilS1_S2_iiil_param_7];
	ld.param.u32 	%r2176, [_Z36kernel_syrk_U_LN_registers_Mfix_NmulIdPdLb1ELi64ELi8EEviiiT_T0_iiilS1_S2_iiil_param_1];
	shr.s32 	%r108, %r2176, 3;
	neg.s32 	%r2188, %r108;
	mov.u32 	%r2180, %tid.x;
	add.s32 	%r2187, %r2180, %r2177;
	shl.b32 	%r109, %r2177, 1;
	add.s32 	%r2186, %r2180, %r109;
	mad.lo.s32 	%r2185, %r2177, 3, %r2180;
	shl.b32 	%r110, %r2177, 2;
	add.s32 	%r2184, %r2180, %r110;
	mad.lo.s32 	%r2183, %r2177, 5, %r2180;
	mad.lo.s32 	%r2182, %r2177, 6, %r2180;
	mad.lo.s32 	%r2181, %r2177, 7, %r2180;
$L__BB0_4:
	ld.param.u64 	%rd438, [_Z36kernel_syrk_U_LN_registers_Mfix_NmulIdPdLb1ELi64ELi8EEviiiT_T0_iiilS1_S2_iiil_param_8];
	ld.param.u32 	%r2178, [_Z36kernel_syrk_U_LN_registers_Mfix_NmulIdPdLb1ELi64ELi8EEviiiT_T0_iiilS1_S2_iiil_param_7];
	ld.param.u64 	%rd437, [_Z36kernel_syrk_U_LN_registers_Mfix_NmulIdPdLb1ELi64ELi8EEviiiT_T0_iiilS1_S2_iiil_param_4];
	ld.param.f64 	%fd1867, [_Z36kernel_syrk_U_LN_registers_Mfix_NmulIdPdLb1ELi64ELi8EEviiiT_T0_iiilS1_S2_iiil_param_3];
	cvt.s64.s32 	%rd272, %r2180;
	mov.u32 	%r2159, %ctaid.x;
	mov.u32 	%r2160, %ntid.y;
	mov.u32 	%r2161, %tid.y;
	mad.lo.s32 	%r2162, %r2159, %r2160, %r2161;
	cvt.u64.u32 	%rd273, %r2162;
	mul.lo.s64 	%rd274, %rd438, %rd273;
	add.s64 	%rd275, %rd274, %rd272;
	shl.b64 	%rd276, %rd275, 3;
	add.s64 	%rd264, %rd437, %rd276;
	// begin inline asm
	ld.global.nc.f64 %fd323, [%rd264];
	// end inline asm
	cvt.s64.s32 	%rd277, %r2187;
	add.s64 	%rd278, %rd274, %rd277;
	shl.b64 	%rd279, %rd278, 3;
	add.s64 	%rd265, %rd437, %rd279;
	// begin inline asm
	ld.global.nc.f64 %fd324, [%rd265];
	// end inline asm
	cvt.s64.s32 	%rd280, %r2186;
	add.s64 	%rd281, %rd274, %rd280;
	shl.b64 	%rd282, %rd281, 3;
	add.s64 	%rd266, %rd437, %rd282;
	// begin inline asm
	ld.global.nc.f64 %fd325, [%rd266];
	// end inline asm
	cvt.s64.s32 	%rd283, %r2185;
	add.s64 	%rd284, %rd274, %rd283;
	shl.b64 	%rd285, %rd284, 3;
	add.s64 	%rd267, %rd437, %rd285;
	// begin inline asm
	ld.global.nc.f64 %fd326, [%rd267];
	// end inline asm
	cvt.s64.s32 	%rd286, %r2184;
	add.s64 	%rd287, %rd274, %rd286;
	shl.b64 	%rd288, %rd287, 3;
	add.s64 	%rd268, %rd437, %rd288;
	// begin inline asm
	ld.global.nc.f64 %fd327, [%rd268];
	// end inline asm
	cvt.s64.s32 	%rd289, %r2183;
	add.s64 	%rd290, %rd274, %rd289;
	shl.b64 	%rd291, %rd290, 3;
	add.s64 	%rd269, %rd437, %rd291;
	// begin inline asm
	ld.global.nc.f64 %fd328, [%rd269];
	// end inline asm
	cvt.s64.s32 	%rd292, %r2182;
	add.s64 	%rd293, %rd274, %rd292;
	shl.b64 	%rd294, %rd293, 3;
	add.s64 	%rd270, %rd437, %rd294;
	// begin inline asm
	ld.global.nc.f64 %fd329, [%rd270];
	// end inline asm
	cvt.s64.s32 	%rd295, %r2181;
	add.s64 	%rd296, %rd274, %rd295;
	shl.b64 	%rd297, %rd296, 3;
	add.s64 	%rd271, %rd437, %rd297;
	// begin inline asm
	ld.global.nc.f64 %fd330, [%rd271];
	// end inline asm
	// begin inline asm
	mov.b64 {%r111,%r112}, %fd323;
	// end inline asm
	shfl.sync.idx.b32	%r114|%p6, %r112, 0, -8161, -1;
	shfl.sync.idx.b32	%r113|%p7, %r111, 0, -8161, -1;
	// begin inline asm
	mov.b64 %fd332, {%r113,%r114};
	// end inline asm
	fma.rn.f64 	%fd1355, %fd323, %fd332, 0d0000000000000000;
	// begin inline asm
	mov.b64 {%r115,%r116}, %fd324;
	// end inline asm
	shfl.sync.idx.b32	%r118|%p8, %r116, 0, -8161, -1;
	shfl.sync.idx.b32	%r117|%p9, %r115, 0, -8161, -1;
	// begin inline asm
	mov.b64 %fd334, {%r117,%r118};
	// end inline asm
	fma.rn.f64 	%fd1356, %fd324, %fd334, %fd1355;
	// begin inline asm
	mov.b64 {%r119,%r120}, %fd325;
	// end inline asm
	shfl.sync.idx.b32	%r122|%p10, %r120, 0, -8161, -1;
	shfl.sync.idx.b32	%r121|%p11, %r119, 0, -8161, -1;
	// begin inline asm
	mov.b64 %fd336, {%r121,%r122};
	// end inline asm
	fma.rn.f64 	%fd1357, %fd325, %fd336, %fd1356;
	// begin inline asm
	mov.b64 {%r123,%r124}, %fd326;
	// end inline asm
	shfl.sync.idx.b32	%r126|%p12, %r124, 0, -8161, -1;
	shfl.sync.idx.b32	%r125|%p13, %r123, 0, -8161, -1;
	// begin inline asm
	mov.b64 %fd338, {%r125,%r126};
	// end inline asm
	fma.rn.f64 	%fd1358, %fd326, %fd338, %fd1357;
	// begin inline asm
	mov.b64 {%r127,%r128}, %fd327;
	// end inline asm
	shfl.sync.idx.b32	%r130|%p14, %r128, 0, -8161, -1;
	shfl.sync.idx.b32	%r129|%p15, %r127, 0, -8161, -1;
	// begin inline asm
	mov.b64 %fd340, {%r129,%r130};
	// end inline asm
	fma.rn.f64 	%fd1359, %fd327, %fd340, %fd1358;
	// begin inline asm
	mov.b64 {%r131,%r132}, %fd328;
	// end inline asm
	shfl.sync.idx.b32	%r134|%p16, %r132, 0, -8161, -1;
	shfl.sync.idx.b32	%r133|%p17, %r131, 0, -8161, -1;
	// begin inline asm
	mov.b64 %fd342, {%r133,%r134};
	// end inline asm
	fma.rn.f64 	%fd1360, %fd328, %fd342, %fd1359;
	// begin inline asm
	mov.b64 {%r135,%r136}, %fd329;
	// end inline asm
	shfl.sync.idx.b32	%r138|%p18, %r136, 0, -8161, -1;
	shfl.sync.idx.b32	%r137|%p19, %r135, 0, -8161, -1;
	// begin inline asm
	mov.b64 %fd344, {%r137,%r138};
	// end inline asm
	fma.rn.f64 	%fd1361, %fd329, %fd344, %fd1360;
	// begin inline asm
	mov.b64 {%r139,%r140}, %fd330;
	// end inline asm
	shfl.sync.idx.b32	%r142|%p20, %r140, 0, -8161, -1;
	shfl.sync.idx.b32	%r141|%p21, %r139, 0, -8161, -1;
	// begin inline asm
	mov.b64 %fd346, {%r141,%r142};
	// end inline asm
	fma.rn.f64 	%fd1362, %fd330, %fd346, %fd1361;
	fma.rn.f64 	%fd1996, %fd1867, %fd1362, %fd1996;
	// begin inline asm
	mov.b64 {%r143,%r144}, %fd323;
	// end inline asm
	shfl.sync.idx.b32	%r146|%p22, %r144, 1, -8161, -1;
	shfl.sync.idx.b32	%r145|%p23, %r143, 1, -8161, -1;
	// begin inline asm
	mov.b64 %fd348, {%r145,%r146};
	// end inline asm
	fma.rn.f64 	%fd1363, %fd323, %fd348, 0d0000000000000000;
	// begin inline asm
	mov.b64 {%r147,%r148}, %fd324;
	// end inline asm
	shfl.sync.idx.b32	%r150|%p24, %r148, 1, -8161, -1;
	shfl.sync.idx.b32	%r149|%p25, %r147, 1, -8161, -1;
	// begin inline asm
	mov.b64 %fd350, {%r149,%r150};
	// end inline asm
	fma.rn.f64 	%fd1364, %fd324, %fd350, %fd1363;
	// begin inline asm
	mov.b64 {%r151,%r152}, %fd325;
	// end inline asm
	shfl.sync.idx.b32	%r154|%p26, %r152, 1, -8161, -1;
	shfl.sync.idx.b32	%r153|%p27, %r151, 1, -8161, -1;
	// begin inline asm
	mov.b64 %fd352, {%r153,%r154};
	// end inline asm
	fma.rn.f64 	%fd1365, %fd325, %fd352, %fd1364;
	// begin inline asm
	mov.b64 {%r155,%r156}, %fd326;
	// end inline asm
	shfl.sync.idx.b32	%r158|%p28, %r156, 1, -8161, -1;
	shfl.sync.idx.b32	%r157|%p29, %r155, 1, -8161, -1;
	// begin inline asm
	mov.b64 %fd354, {%r157,%r158};
	// end inline asm
	fma.rn.f64 	%fd1366, %fd326, %fd354, %fd1365;
	// begin inline asm
	mov.b64 {%r159,%r160}, %fd327;
	// end inline asm
	shfl.sync.idx.b32	%r162|%p30, %r160, 1, -8161, -1;
	shfl.sync.idx.b32	%r161|%p31, %r159, 1, -8161, -1;
	// begin inline asm
	mov.b64 %fd356, {%r161,%r162};
	// end inline asm
	fma.rn.f64 	%fd1367, %fd327, %fd356, %fd1366;
	// begin inline asm
	mov.b64 {%r163,%r164}, %fd328;
	// end inline asm
	shfl.sync.idx.b32	%r166|%p32, %r164, 1, -8161, -1;
	shfl.sync.idx.b32	%r165|%p33, %r163, 1, -8161, -1;
	// begin inline asm
	mov.b64 %fd358, {%r165,%r166};
	// end inline asm
	fma.rn.f64 	%fd1368, %fd328, %fd358, %fd1367;
	// begin inline asm
	mov.b64 {%r167,%r168}, %fd329;
	// end inline asm
	shfl.sync.idx.b32	%r170|%p34, %r168, 1, -8161, -1;
	shfl.sync.idx.b32	%r169|%p35, %r167, 1, -8161, -1;
	// begin inline asm
	mov.b64 %fd360, {%r169,%r170};
	// end inline asm
	fma.rn.f64 	%fd1369, %fd329, %fd360, %fd1368;
	// begin inline asm
	mov.b64 {%r171,%r172}, %fd330;
	// end inline asm
	shfl.sync.idx.b32	%r174|%p36, %r172, 1, -8161, -1;
	shfl.sync.idx.b32	%r173|%p37, %r171, 1, -8161, -1;
	// begin inline asm
	mov.b64 %fd362, {%r173,%r174};
	// end inline asm
	fma.rn.f64 	%fd1370, %fd330, %fd362, %fd1369;
	fma.rn.f64 	%fd1995, %fd1867, %fd1370, %fd1995;
	// begin inline asm
	mov.b64 {%r175,%r176}, %fd323;
	// end inline asm
	shfl.sync.idx.b32	%r178|%p38, %r176, 2, -8161, -1;
	shfl.sync.idx.b32	%r177|%p39, %r175, 2, -8161, -1;
	// begin inline asm
	mov.b64 %fd364, {%r177,%r178};
	// end inline asm
	fma.rn.f64 	%fd1371, %fd323, %fd364, 0d0000000000000000;
	// begin inline asm
	mov.b64 {%r179,%r180}, %fd324;
	// end inline asm
	shfl.sync.idx.b32	%r182|%p40, %r180, 2, -8161, -1;
	shfl.sync.idx.b32	%r181|%p41, %r179, 2, -8161, -1;
	// begin inline asm
	mov.b64 %fd366, {%r181,%r182};
	// end inline asm
	fma.rn.f64 	%fd1372, %fd324, %fd366, %fd1371;
	// begin inline asm
	mov.b64 {%r183,%r184}, %fd325;
	// end inline asm
	shfl.sync.idx.b32	%r186|%p42, %r184, 2, -8161, -1;
	shfl.sync.idx.b32	%r185|%p43, %r183, 2, -8161, -1;
	// begin inline asm
	mov.b64 %fd368, {%r185,%r186};
	// end inline asm
	fma.rn.f64 	%fd1373, %fd325, %fd368, %fd1372;
	// begin inline asm
	mov.b64 {%r187,%r188}, %fd326;
	// end inline asm
	shfl.sync.idx.b32	%r190|%p44, %r188, 2, -8161, -1;
	shfl.sync.idx.b32	%r189|%p45, %r187, 2, -8161, -1;
	// begin inline asm
	mov.b64 %fd370, {%r189,%r190};
	// end inline asm
	fma.rn.f64 	%fd1374, %fd326, %fd370, %fd1373;
	// begin inline asm
	mov.b64 {%r191,%r192}, %fd327;
	// end inline asm
	shfl.sync.idx.b32	%r194|%p46, %r192, 2, -8161, -1;
	shfl.sync.idx.b32	%r193|%p47, %r191, 2, -8161, -1;
	// begin inline asm
	mov.b64 %fd372, {%r193,%r194};
	// end inline asm
	fma.rn.f64 	%fd1375, %fd327, %fd372, %fd1374;
	// begin inline asm
	mov.b64 {%r195,%r196}, %fd328;
	// end inline asm
	shfl.sync.idx.b32	%r198|%p48, %r196, 2, -8161, -1;
	shfl.sync.idx.b32	%r197|%p49, %r195, 2, -8161, -1;
	// begin inline asm
	mov.b64 %fd374, {%r197,%r198};
	// end inline asm
	fma.rn.f64 	%fd1376, %fd328, %fd374, %fd1375;
	// begin inline asm
	mov.b64 {%r199,%r200}, %fd329;
	// end inline asm
	shfl.sync.idx.b32	%r202|%p50, %r200, 2, -8161, -1;
	shfl.sync.idx.b32	%r201|%p51, %r199, 2, -8161, -1;
	// begin inline asm
	mov.b64 %fd376, {%r201,%r202};
	// end inline asm
	fma.rn.f64 	%fd1377, %fd329, %fd376, %fd1376;
	// begin inline asm
	mov.b64 {%r203,%r204}, %fd330;
	// end inline asm
	shfl.sync.idx.b32	%r206|%p52, %r204, 2, -8161, -1;
	shfl.sync.idx.b32	%r205|%p53, %r203, 2, -8161, -1;
	// begin inline asm
	mov.b64 %fd378, {%r205,%r206};
	// end inline asm
	fma.rn.f64 	%fd1378, %fd330, %fd378, %fd1377;
	fma.rn.f64 	%fd1994, %fd1867, %fd1378, %fd1994;
	// begin inline asm
	mov.b64 {%r207,%r208}, %fd323;
	// end inline asm
	shfl.sync.idx.b32	%r210|%p54, %r208, 3, -8161, -1;
	shfl.sync.idx.b32	%r209|%p55, %r207, 3, -8161, -1;
	// begin inline asm
	mov.b64 %fd380, {%r209,%r210};
	// end inline asm
	fma.rn.f64 	%fd1379, %fd323, %fd380, 0d0000000000000000;
	// begin inline asm
	mov.b64 {%r211,%r212}, %fd324;
	// end inline asm
	shfl.sync.idx.b32	%r214|%p56, %r212, 3, -8161, -1;
	shfl.sync.idx.b32	%r213|%p57, %r211, 3, -8161, -1;
	// begin inline asm
	mov.b64 %fd382, {%r213,%r214};
	// end inline asm
	fma.rn.f64 	%fd1380, %fd324, %fd382, %fd1379;
	// begin inline asm
	mov.b64 {%r215,%r216}, %fd325;
	// end inline asm
	shfl.sync.idx.b32	%r218|%p58, %r216, 3, -8161, -1;
	shfl.sync.idx.b32	%r217|%p59, %r215, 3, -8161, -1;
	// begin inline asm
	mov.b64 %fd384, {%r217,%r218};
	// end inline asm
	fma.rn.f64 	%fd1381, %fd325, %fd384, %fd1380;
	// begin inline asm
	mov.b64 {%r219,%r220}, %fd326;
	// end inline asm
	shfl.sync.idx.b32	%r222|%p60, %r220, 3, -8161, -1;
	shfl.sync.idx.b32	%r221|%p61, %r219, 3, -8161, -1;
	// begin inline asm
	mov.b64 %fd386, {%r221,%r222};
	// end inline asm
	fma.rn.f64 	%fd1382, %fd326, %fd386, %fd1381;
	// begin inline asm
	mov.b64 {%r223,%r224}, %fd327;
	// end inline asm
	shfl.sync.idx.b32	%r226|%p62, %r224, 3, -8161, -1;
	shfl.sync.idx.b32	%r225|%p63, %r223, 3, -8161, -1;
	// begin inline asm
	mov.b64 %fd388, {%r225,%r226};
	// end inline asm
	fma.rn.f64 	%fd1383, %fd327, %fd388, %fd1382;
	// begin inline asm
	mov.b64 {%r227,%r228}, %fd328;
	// end inline asm
	shfl.sync.idx.b32	%r230|%p64, %r228, 3, -8161, -1;
	shfl.sync.idx.b32	%r229|%p65, %r227, 3, -8161, -1;
	// begin inline asm
	mov.b64 %fd390, {%r229,%r230};
	// end inline asm
	fma.rn.f64 	%fd1384, %fd328, %fd390, %fd1383;
	// begin inline asm
	mov.b64 {%r231,%r232}, %fd329;
	// end inline asm
	shfl.sync.idx.b32	%r234|%p66, %r232, 3, -8161, -1;
	shfl.sync.idx.b32	%r233|%p67, %r231, 3, -8161, -1;
	// begin inline asm
	mov.b64 %fd392, {%r233,%r234};
	// end inline asm
	fma.rn.f64 	%fd1385, %fd329, %fd392, %fd1384;
	// begin inline asm
	mov.b64 {%r235,%r236}, %fd330;
	// end inline asm
	shfl.sync.idx.b32	%r238|%p68, %r236, 3, -8161, -1;
	shfl.sync.idx.b32	%r237|%p69, %r235, 3, -8161, -1;
	// begin inline asm
	mov.b64 %fd394, {%r237,%r238};
	// end inline asm
	fma.rn.f64 	%fd1386, %fd330, %fd394, %fd1385;
	fma.rn.f64 	%fd1993, %fd1867, %fd1386, %fd1993;
	// begin inline asm
	mov.b64 {%r239,%r240}, %fd323;
	// end inline asm
	shfl.sync.idx.b32	%r242|%p70, %r240, 4, -8161, -1;
	shfl.sync.idx.b32	%r241|%p71, %r239, 4, -8161, -1;
	// begin inline asm
	mov.b64 %fd396, {%r241,%r242};
	// end inline asm
	fma.rn.f64 	%fd1387, %fd323, %fd396, 0d0000000000000000;
	// begin inline asm
	mov.b64 {%r243,%r244}, %fd324;
	// end inline asm
	shfl.sync.idx.b32	%r246|%p72, %r244, 4, -8161, -1;
	shfl.sync.idx.b32	%r245|%p73, %r243, 4, -8161, -1;
	// begin inline asm
	mov.b64 %fd398, {%r245,%r246};
	// end inline asm
	fma.rn.f64 	%fd1388, %fd324, %fd398, %fd1387;
	// begin inline asm
	mov.b64 {%r247,%r248}, %fd325;
	// end inline asm
	shfl.sync.idx.b32	%r250|%p74, %r248, 4, -8161, -1;
	shfl.sync.idx.b32	%r249|%p75, %r247, 4, -8161, -1;
	// begin inline asm
	mov.b64 %fd400, {%r249,%r250};
	// end inline asm
	fma.rn.f64 	%fd1389, %fd325, %fd400, %fd1388;
	// begin inline asm
	mov.b64 {%r251,%r252}, %fd326;
	// end inline asm
	shfl.sync.idx.b32	%r254|%p76, %r252, 4, -8161, -1;
	shfl.sync.idx.b32	%r253|%p77, %r251, 4, -8161, -1;
	// begin inline asm
	mov.b64 %fd402, {%r253,%r254};
	// end inline asm
	fma.rn.f64 	%fd1390, %fd326, %fd402, %fd1389;
	// begin inline asm
	mov.b64 {%r255,%r256}, %fd327;
	// end inline asm
	shfl.sync.idx.b32	%r258|%p78, %r256, 4, -8161, -1;
	shfl.sync.idx.b32	%r257|%p79, %r255, 4, -8161, -1;
	// begin inline asm
	mov.b64 %fd404, {%r257,%r258};
	// end inline asm
	fma.rn.f64 	%fd1391, %fd327, %fd404, %fd1390;
	// begin inline asm
	mov.b64 {%r259,%r260}, %fd328;
	// end inline asm
	shfl.sync.idx.b32	%r262|%p80, %r260, 4, -8161, -1;
	shfl.sync.idx.b32	%r261|%p81, %r259, 4, -8161, -1;
	// begin inline asm
	mov.b64 %fd406, {%r261,%r262};
	// end inline asm
	fma.rn.f64 	%fd1392, %fd328, %fd406, %fd1391;
	// begin inline asm
	mov.b64 {%r263,%r264}, %fd329;
	// end inline asm
	shfl.sync.idx.b32	%r266|%p82, %r264, 4, -8161, -1;
	shfl.sync.idx.b32	%r265|%p83, %r263, 4, -8161, -1;
	// begin inline asm
	mov.b64 %fd408, {%r265,%r266};
	// end inline asm
	fma.rn.f64 	%fd1393, %fd329, %fd408, %fd1392;
	// begin inline asm
	mov.b64 {%r267,%r268}, %fd330;
	// end inline asm
	shfl.sync.idx.b32	%r270|%p84, %r268, 4, -8161, -1;
	shfl.sync.idx.b32	%r269|%p85, %r267, 4, -8161, -1;
	// begin inline asm
	mov.b64 %fd410, {%r269,%r270};
	// end inline asm
	fma.rn.f64 	%fd1394, %fd330, %fd410, %fd1393;
	fma.rn.f64 	%fd1992, %fd1867, %fd1394, %fd1992;
	// begin inline asm
	mov.b64 {%r271,%r272}, %fd323;
	// end inline asm
	shfl.sync.idx.b32	%r274|%p86, %r272, 5, -8161, -1;
	shfl.sync.idx.b32	%r273|%p87, %r271, 5, -8161, -1;
	// begin inline asm
	mov.b64 %fd412, {%r273,%r274};
	// end inline asm
	fma.rn.f64 	%fd1395, %fd323, %fd412, 0d0000000000000000;
	// begin inline asm
	mov.b64 {%r275,%r276}, %fd324;
	// end inline asm
	shfl.sync.idx.b32	%r278|%p88, %r276, 5, -8161, -1;
	shfl.sync.idx.b32	%r277|%p89, %r275, 5, -8161, -1;
	// begin inline asm
	mov.b64 %fd414, {%r277,%r278};
	// end inline asm
	fma.rn.f64 	%fd1396, %fd324, %fd414, %fd1395;
	// begin inline asm
	mov.b64 {%r279,%r280}, %fd325;
	// end inline asm
	shfl.sync.idx.b32	%r282|%p90, %r280, 5, -8161, -1;
	shfl.sync.idx.b32	%r281|%p91, %r279, 5, -8161, -1;
	// begin inline asm
	mov.b64 %fd416, {%r281,%r282};
	// end inline asm
	fma.rn.f64 	%fd1397, %fd325, %fd416, %fd1396;
	// begin inline asm
	mov.b64 {%r283,%r284}, %fd326;
	// end inline asm
	shfl.sync.idx.b32	%r286|%p92, %r284, 5, -8161, -1;
	shfl.sync.idx.b32	%r285|%p93, %r283, 5, -8161, -1;
	// begin inline asm
	mov.b64 %fd418, {%r285,%r286};
	// end inline asm
	fma.rn.f64 	%fd1398, %fd326, %fd418, %fd1397;
	// begin inline asm
	mov.b64 {%r287,%r288}, %fd327;
	// end inline asm
	shfl.sync.idx.b32	%r290|%p94, %r288, 5, -8161, -1;
	shfl.sync.idx.b32	%r289|%p95, %r287, 5, -8161, -1;
	// begin inline asm
	mov.b64 %fd420, {%r289,%r290};
	// end inline asm
	fma.rn.f64 	%fd1399, %fd327, %fd420, %fd1398;
	// begin inline asm
	mov.b64 {%r291,%r292}, %fd328;
	// end inline asm
	shfl.sync.idx.b32	%r294|%p96, %r292, 5, -8161, -1;
	shfl.sync.idx.b32	%r293|%p97, %r291, 5, -8161, -1;
	// begin inline asm
	mov.b64 %fd422, {%r293,%r294};
	// end inline asm
	fma.rn.f64 	%fd1400, %fd328, %fd422, %fd1399;
	// begin inline asm
	mov.b64 {%r295,%r296}, %fd329;
	// end inline asm
	shfl.sync.idx.b32	%r298|%p98, %r296, 5, -8161, -1;
	shfl.sync.idx.b32	%r297|%p99, %r295, 5, -8161, -1;
	// begin inline asm
	mov.b64 %fd424, {%r297,%r298};
	// end inline asm
	fma.rn.f64 	%fd1401, %fd329, %fd424, %fd1400;
	// begin inline asm
	mov.b64 {%r299,%r300}, %fd330;
	// end inline asm
	shfl.sync.idx.b32	%r302|%p100, %r300, 5, -8161, -1;
	shfl.sync.idx.b32	%r301|%p101, %r299, 5, -8161, -1;
	// begin inline asm
	mov.b64 %fd426, {%r301,%r302};
	// end inline asm
	fma.rn.f64 	%fd1402, %fd330, %fd426, %fd1401;
	fma.rn.f64 	%fd1991, %fd1867, %fd1402, %fd1991;
	// begin inline asm
	mov.b64 {%r303,%r304}, %fd323;
	// end inline asm
	shfl.sync.idx.b32	%r306|%p102, %r304, 6, -8161, -1;
	shfl.sync.idx.b32	%r305|%p103, %r303, 6, -8161, -1;
	// begin inline asm
	mov.b64 %fd428, {%r305,%r306};
	// end inline asm
	fma.rn.f64 	%fd1403, %fd323, %fd428, 0d0000000000000000;
	// begin inline asm
	mov.b64 {%r307,%r308}, %fd324;
	// end inline asm
	shfl.sync.idx.b32	%r310|%p104, %r308, 6, -8161, -1;
	shfl.sync.idx.b32	%r309|%p105, %r307, 6, -8161, -1;
	// begin inline asm
	mov.b64 %fd430, {%r309,%r310};
	// end inline asm
	fma.rn.f64 	%fd1404, %fd324, %fd430, %fd1403;
	// begin inline asm
	mov.b64 {%r311,%r312}, %fd325;
	// end inline asm
	shfl.sync.idx.b32	%r314|%p106, %r312, 6, -8161, -1;
	shfl.sync.idx.b32	%r313|%p107, %r311, 6, -8161, -1;
	// begin inline asm
	mov.b64 %fd432, {%r313,%r314};
	// end inline asm
	fma.rn.f64 	%fd1405, %fd325, %fd432, %fd1404;
	// begin inline asm
	mov.b64 {%r315,%r316}, %fd326;
	// end inline asm
	shfl.sync.idx.b32	%r318|%p108, %r316, 6, -8161, -1;
	shfl.sync.idx.b32	%r317|%p109, %r315, 6, -8161, -1;
	// begin inline asm
	mov.b64 %fd434, {%r317,%r318};
	// end inline asm
	fma.rn.f64 	%fd1406, %fd326, %fd434, %fd1405;
	// begin inline asm
	mov.b64 {%r319,%r320}, %fd327;
	// end inline asm
	shfl.sync.idx.b32	%r322|%p110, %r320, 6, -8161, -1;
	shfl.sync.idx.b32	%r321|%p111, %r319, 6, -8161, -1;
	// begin inline asm
	mov.b64 %fd436, {%r321,%r322};
	// end inline asm
	fma.rn.f64 	%fd1407, %fd327, %fd436, %fd1406;
	// begin inline asm
	mov.b64 {%r323,%r324}, %fd328;
	// end inline asm
	shfl.sync.idx.b32	%r326|%p112, %r324, 6, -8161, -1;
	shfl.sync.idx.b32	%r325|%p113, %r323, 6, -8161, -1;
	// begin inline asm
	mov.b64 %fd438, {%r325,%r326};
	// end inline asm
	fma.rn.f64 	%fd1408, %fd328, %fd438, %fd1407;
	// begin inline asm
	mov.b64 {%r327,%r328}, %fd329;
	// end inline asm
	shfl.sync.idx.b32	%r330|%p114, %r328, 6, -8161, -1;
	shfl.sync.idx.b32	%r329|%p115, %r327, 6, -8161, -1;
	// begin inline asm
	mov.b64 %fd440, {%r329,%r330};
	// end inline asm
	fma.rn.f64 	%fd1409, %fd329, %fd440, %fd1408;
	// begin inline asm
	mov.b64 {%r331,%r332}, %fd330;
	// end inline asm
	shfl.sync.idx.b32	%r334|%p116, %r332, 6, -8161, -1;
	shfl.sync.idx.b32	%r333|%p117, %r331, 6, -8161, -1;
	// begin inline asm
	mov.b64 %fd442, {%r333,%r334};
	// end inline asm
	fma.rn.f64 	%fd1410, %fd330, %fd442, %fd1409;
	fma.rn.f64 	%fd1990, %fd1867, %fd1410, %fd1990;
	// begin inline asm
	mov.b64 {%r335,%r336}, %fd323;
	// end inline asm
	shfl.sync.idx.b32	%r338|%p118, %r336, 7, -8161, -1;
	shfl.sync.idx.b32	%r337|%p119, %r335, 7, -8161, -1;
	// begin inline asm
	mov.b64 %fd444, {%r337,%r338};
	// end inline asm
	fma.rn.f64 	%fd1411, %fd323, %fd444, 0d0000000000000000;
	// begin inline asm
	mov.b64 {%r339,%r340}, %fd324;
	// end inline asm
	shfl.sync.idx.b32	%r342|%p120, %r340, 7, -8161, -1;
	shfl.sync.idx.b32	%r341|%p121, %r339, 7, -8161, -1;
	// begin inline asm
	mov.b64 %fd446, {%r341,%r342};
	// end inline asm
	fma.rn.f64 	%fd1412, %fd324, %fd446, %fd1411;
	// begin inline asm
	mov.b64 {%r343,%r344}, %fd325;
	// end inline asm
	shfl.sync.idx.b32	%r346|%p122, %r344, 7, -8161, -1;
	shfl.sync.idx.b32	%r345|%p123, %r343, 7, -8161, -1;
	// begin inline asm
	mov.b64 %fd448, {%r345,%r346};
	// end inline asm
	fma.rn.f64 	%fd1413, %fd325, %fd448, %fd1412;
	// begin inline asm
	mov.b64 {%r347,%r348}, %fd326;
	// end inline asm
	shfl.sync.idx.b32	%r350|%p124, %r348, 7, -8161, -1;
	shfl.sync.idx.b32	%r349|%p125, %r347, 7, -8161, -1;
	// begin inline asm
	mov.b64 %fd450, {%r349,%r350};
	// end inline asm
	fma.rn.f64 	%fd1414, %fd326, %fd450, %fd1413;
	// begin inline asm
	mov.b64 {%r351,%r352}, %fd327;
	// end inline asm
	shfl.sync.idx.b32	%r354|%p126, %r352, 7, -8161, -1;
	shfl.sync.idx.b32	%r353|%p127, %r351, 7, -8161, -1;
	// begin inline asm
	mov.b64 %fd452, {%r353,%r354};
	// end inline asm
	fma.rn.f64 	%fd1415, %fd327, %fd452, %fd1414;
	// begin inline asm
	mov.b64 {%r355,%r356}, %fd328;
	// end inline asm
	shfl.sync.idx.b32	%r358|%p128, %r356, 7, -8161, -1;
	shfl.sync.idx.b32	%r357|%p129, %r355, 7, -8161, -1;
	// begin inline asm
	mov.b64 %fd454, {%r357,%r358};
	// end inline asm
	fma.rn.f64 	%fd1416, %fd328, %fd454, %fd1415;
	// begin inline asm
	mov.b64 {%r359,%r360}, %fd329;
	// end inline asm
	shfl.sync.idx.b32	%r362|%p130, %r360, 7, -8161, -1;
	shfl.sync.idx.b32	%r361|%p131, %r359, 7, -8161, -1;
	// begin inline asm
	mov.b64 %fd456, {%r361,%r362};
	// end inline asm
	fma.rn.f64 	%fd1417, %fd329, %fd456, %fd1416;
	// begin inline asm
	mov.b64 {%r363,%r364}, %fd330;
	// end inline asm
	shfl.sync.idx.b32	%r366|%p132, %r364, 7, -8161, -1;
	shfl.sync.idx.b32	%r365|%p133, %r363, 7, -8161, -1;
	// begin inline asm
	mov.b64 %fd458, {%r365,%r366};
	// end inline asm
	fma.rn.f64 	%fd1418, %fd330, %fd458, %fd1417;
	fma.rn.f64 	%fd1989, %fd1867, %fd1418, %fd1989;
	// begin inline asm
	mov.b64 {%r367,%r368}, %fd323;
	// end inline asm
	shfl.sync.idx.b32	%r370|%p134, %r368, 8, -8161, -1;
	shfl.sync.idx.b32	%r369|%p135, %r367, 8, -8161, -1;
	// begin inline asm
	mov.b64 %fd460, {%r369,%r370};
	// end inline asm
	fma.rn.f64 	%fd1419, %fd323, %fd460, 0d0000000000000000;
	// begin inline asm
	mov.b64 {%r371,%r372}, %fd324;
	// end inline asm
	shfl.sync.idx.b32	%r374|%p136, %r372, 8, -8161, -1;
	shfl.sync.idx.b32	%r373|%p137, %r371, 8, -8161, -1;
	// begin inline asm
	mov.b64 %fd462, {%r373,%r374};
	// end inline asm
	fma.rn.f64 	%fd1420, %fd324, %fd462, %fd1419;
	// begin inline asm
	mov.b64 {%r375,%r376}, %fd325;
	// end inline asm
	shfl.sync.idx.b32	%r378|%p138, %r376, 8, -8161, -1;
	shfl.sync.idx.b32	%r377|%p139, %r375, 8, -8161, -1;
	// begin inline asm
	mov.b64 %fd464, {%r377,%r378};
	// end inline asm
	fma.rn.f64 	%fd1421, %fd325, %fd464, %fd1420;
	// begin inline asm
	mov.b64 {%r379,%r380}, %fd326;
	// end inline asm
	shfl.sync.idx.b32	%r382|%p140, %r380, 8, -8161, -1;
	shfl.sync.idx.b32	%r381|%p141, %r379, 8, -8161, -1;
	// begin inline asm
	mov.b64 %fd466, {%r381,%r382};
	// end inline asm
	fma.rn.f64 	%fd1422, %fd326, %fd466, %fd1421;
	// begin inline asm
	mov.b64 {%r383,%r384}, %fd327;
	// end inline asm
	shfl.sync.idx.b32	%r386|%p142, %r384, 8, -8161, -1;
	shfl.sync.idx.b32	%r385|%p143, %r383, 8, -8161, -1;
	// begin inline asm
	mov.b64 %fd468, {%r385,%r386};
	// end inline asm
	fma.rn.f64 	%fd1423, %fd327, %fd468, %fd1422;
	// begin inline asm
	mov.b64 {%r387,%r388}, %fd328;
	// end inline asm
	shfl.sync.idx.b32	%r390|%p144, %r388, 8, -8161, -1;
	shfl.sync.idx.b32	%r389|%p145, %r387, 8, -8161, -1;
	// begin inline asm
	mov.b64 %fd470, {%r389,%r390};
	// end inline asm
	fma.rn.f64 	%fd1424, %fd328, %fd470, %fd1423;
	// begin inline asm
	mov.b64 {%r391,%r392}, %fd329;
	// end inline asm
	shfl.sync.idx.b32	%r394|%p146, %r392, 8, -8161, -1;
	shfl.sync.idx.b32	%r393|%p147, %r391, 8, -8161, -1;
	// begin inline asm
	mov.b64 %fd472, {%r393,%r394};
	// end inline asm
	fma.rn.f64 	%fd1425, %fd329, %fd472, %fd1424;
	// begin inline asm
	mov.b64 {%r395,%r396}, %fd330;
	// end inline asm
	shfl.sync.idx.b32	%r398|%p148, %r396, 8, -8161, -1;
	shfl.sync.idx.b32	%r397|%p149, %r395, 8, -8161, -1;
	// begin inline asm
	mov.b64 %fd474, {%r397,%r398};
	// end inline asm
	fma.rn.f64 	%fd1426, %fd330, %fd474, %fd1425;
	fma.rn.f64 	%fd1988, %fd1867, %fd1426, %fd1988;
	// begin inline asm
	mov.b64 {%r399,%r400}, %fd323;
	// end inline asm
	shfl.sync.idx.b32	%r402|%p150, %r400, 9, -8161, -1;
	shfl.sync.idx.b32	%r401|%p151, %r399, 9, -8161, -1;
	// begin inline asm
	mov.b64 %fd476, {%r401,%r402};
	// end inline asm
	fma.rn.f64 	%fd1427, %fd323, %fd476, 0d0000000000000000;
	// begin inline asm
	mov.b64 {%r403,%r404}, %fd324;
	// end inline asm
	shfl.sync.idx.b32	%r406|%p152, %r404, 9, -8161, -1;
	shfl.sync.idx.b32	%r405|%p153, %r403, 9, -8161, -1;
	// begin inline asm
	mov.b64 %fd478, {%r405,%r406};
	// end inline asm
	fma.rn.f64 	%fd1428, %fd324, %fd478, %fd1427;
	// begin inline asm
	mov.b64 {%r407,%r408}, %fd325;
	// end inline asm
	shfl.sync.idx.b32	%r410|%p154, %r408, 9, -8161, -1;
	shfl.sync.idx.b32	%r409|%p155, %r407, 9, -8161, -1;
	// begin inline asm
	mov.b64 %fd480, {%r409,%r410};
	// end inline asm
	fma.rn.f64 	%fd1429, %fd325, %fd480, %fd1428;
	// begin inline asm
	mov.b64 {%r411,%r412}, %fd326;
	// end inline asm
	shfl.sync.idx.b32	%r414|%p156, %r412, 9, -8161, -1;
	shfl.sync.idx.b32	%r413|%p157, %r411, 9, -8161, -1;
	// begin inline asm
	mov.b64 %fd482, {%r413,%r414};
	// end inline asm
	fma.rn.f64 	%fd1430, %fd326, %fd482, %fd1429;
	// begin inline asm
	mov.b64 {%r415,%r416}, %fd327;
	// end inline asm
	shfl.sync.idx.b32	%r418|%p158, %r416, 9, -8161, -1;
	shfl.sync.idx.b32	%r417|%p159, %r415, 9, -8161, -1;
	// begin inline asm
	mov.b64 %fd484, {%r417,%r418};
	// end inline asm
	fma.rn.f64 	%fd1431, %fd327, %fd484, %fd1430;
	// begin inline asm
	mov.b64 {%r419,%r420}, %fd328;
	// end inline asm
	shfl.sync.idx.b32	%r422|%p160, %r420, 9, -8161, -1;
	shfl.sync.idx.b32	%r421|%p161, %r419, 9, -8161, -1;
	// begin inline asm
	mov.b64 %fd486, {%r421,%r422};
	// end inline asm
	fma.rn.f64 	%fd1432, %fd328, %fd486, %fd1431;
	// begin inline asm
	mov.b64 {%r423,%r424}, %fd329;
	// end inline asm
	shfl.sync.idx.b32	%r426|%p162, %r424, 9, -8161, -1;
	shfl.sync.idx.b32	%r425|%p163, %r423, 9, -8161, -1;
	// begin inline asm
	mov.b64 %fd488, {%r425,%r426};
	// end inline asm
	fma.rn.f64 	%fd1433, %fd329, %fd488, %fd1432;
	// begin inline asm
	mov.b64 {%r427,%r428}, %fd330;
	// end inline asm
	shfl.sync.idx.b32	%r430|%p164, %r428, 9, -8161, -1;
	shfl.sync.idx.b32	%r429|%p165, %r427, 9, -8161, -1;
	// begin inline asm
	mov.b64 %fd490, {%r429,%r430};
	// end inline asm
	fma.rn.f64 	%fd1434, %fd330, %fd490, %fd1433;
	fma.rn.f64 	%fd1987, %fd1867, %fd1434, %fd1987;
	// begin inline asm
	mov.b64 {%r431,%r432}, %fd323;
	// end inline asm
	shfl.sync.idx.b32	%r434|%p166, %r432, 10, -8161, -1;
	shfl.sync.idx.b32	%r433|%p167, %r431, 10, -8161, -1;
	// begin inline asm
	mov.b64 %fd492, {%r433,%r434};
	// end inline asm
	fma.rn.f64 	%fd1435, %fd323, %fd492, 0d0000000000000000;
	// begin inline asm
	mov.b64 {%r435,%r436}, %fd324;
	// end inline asm
	shfl.sync.idx.b32	%r438|%p168, %r436, 10, -8161, -1;
	shfl.sync.idx.b32	%r437|%p169, %r435, 10, -8161, -1;
	// begin inline asm
	mov.b64 %fd494, {%r437,%r438};
	// end inline asm
	fma.rn.f64 	%fd1436, %fd324, %fd494, %fd1435;
	// begin inline asm
	mov.b64 {%r439,%r440}, %fd325;
	// end inline asm
	shfl.sync.idx.b32	%r442|%p170, %r440, 10, -8161, -1;
	shfl.sync.idx.b32	%r441|%p171, %r439, 10, -8161, -1;
	// begin inline asm
	mov.b64 %fd496, {%r441,%r442};
	// end inline asm
	fma.rn.f64 	%fd1437, %fd325, %fd496, %fd1436;
	// begin inline asm
	mov.b64 {%r443,%r444}, %fd326;
	// end inline asm
	shfl.sync.idx.b32	%r446|%p172, %r444, 10, -8161, -1;
	shfl.sync.idx.b32	%r445|%p173, %r443, 10, -8161, -1;
	// begin inline asm
	mov.b64 %fd498, {%r445,%r446};
	// end inline asm
	fma.rn.f64 	%fd1438, %fd326, %fd498, %fd1437;
	// begin inline asm
	mov.b64 {%r447,%r448}, %fd327;
	// end inline asm
	shfl.sync.idx.b32	%r450|%p174, %r448, 10, -8161, -1;
	shfl.sync.idx.b32	%r449|%p175, %r447, 10, -8161, -1;
	// begin inline asm
	mov.b64 %fd500, {%r449,%r450};
	// end inline asm
	fma.rn.f64 	%fd1439, %fd327, %fd500, %fd1438;
	// begin inline asm
	mov.b64 {%r451,%r452}, %fd328;
	// end inline asm
	shfl.sync.idx.b32	%r454|%p176, %r452, 10, -8161, -1;
	shfl.sync.idx.b32	%r453|%p177, %r451, 10, -8161, -1;
	// begin inline asm
	mov.b64 %fd502, {%r453,%r454};
	// end inline asm
	fma.rn.f64 	%fd1440, %fd328, %fd502, %fd1439;
	// begin inline asm
	mov.b64 {%r455,%r456}, %fd329;
	// end inline asm
	shfl.sync.idx.b32	%r458|%p178, %r456, 10, -8161, -1;
	shfl.sync.idx.b32	%r457|%p179, %r455, 10, -8161, -1;
	// begin inline asm
	mov.b64 %fd504, {%r457,%r458};
	// end inline asm
	fma.rn.f64 	%fd1441, %fd329, %fd504, %fd1440;
	// begin inline asm
	mov.b64 {%r459,%r460}, %fd330;
	// end inline asm
	shfl.sync.idx.b32	%r462|%p180, %r460, 10, -8161, -1;
	shfl.sync.idx.b32	%r461|%p181, %r459, 10, -8161, -1;
	// begin inline asm
	mov.b64 %fd506, {%r461,%r462};
	// end inline asm
	fma.rn.f64 	%fd1442, %fd330, %fd506, %fd1441;
	fma.rn.f64 	%fd1986, %fd1867, %fd1442, %fd1986;
	// begin inline asm
	mov.b64 {%r463,%r464}, %fd323;
	// end inline asm
	shfl.sync.idx.b32	%r466|%p182, %r464, 11, -8161, -1;
	shfl.sync.idx.b32	%r465|%p183, %r463, 11, -8161, -1;
	// begin inline asm
	mov.b64 %fd508, {%r465,%r466};
	// end inline asm
	fma.rn.f64 	%fd1443, %fd323, %fd508, 0d0000000000000000;
	// begin inline asm
	mov.b64 {%r467,%r468}, %fd324;
	// end inline asm
	shfl.sync.idx.b32	%r470|%p184, %r468, 11, -8161, -1;
	shfl.sync.idx.b32	%r469|%p185, %r467, 11, -8161, -1;
	// begin inline asm
	mov.b64 %fd510, {%r469,%r470};
	// end inline asm
	fma.rn.f64 	%fd1444, %fd324, %fd510, %fd1443;
	// begin inline asm
	mov.b64 {%r471,%r472}, %fd325;
	// end inline asm
	shfl.sync.idx.b32	%r474|%p186, %r472, 11, -8161, -1;
	shfl.sync.idx.b32	%r473|%p187, %r471, 11, -8161, -1;
	// begin inline asm
	mov.b64 %fd512, {%r473,%r474};
	// end inline asm
	fma.rn.f64 	%fd1445, %fd325, %fd512, %fd1444;
	// begin inline asm
	mov.b64 {%r475,%r476}, %fd326;
	// end inline asm
	shfl.sync.idx.b32	%r478|%p188, %r476, 11, -8161, -1;
	shfl.sync.idx.b32	%r477|%p189, %r475, 11, -8161, -1;
	// begin inline asm
	mov.b64 %fd514, {%r477,%r478};
	// end inline asm
	fma.rn.f64 	%fd1446, %fd326, %fd514, %fd1445;
	// begin inline asm
	mov.b64 {%r479,%r480}, %fd327;
	// end inline asm
	shfl.sync.idx.b32	%r482|%p190, %r480, 11, -8161, -1;
	shfl.sync.idx.b32	%r481|%p191, %r479, 11, -8161, -1;
	// begin inline asm
	mov.b64 %fd516, {%r481,%r482};
	// end inline asm
	fma.rn.f64 	%fd1447, %fd327, %fd516, %fd1446;
	// begin inline asm
	mov.b64 {%r483,%r484}, %fd328;
	// end inline asm
	shfl.sync.idx.b32	%r486|%p192, %r484, 11, -8161, -1;
	shfl.sync.idx.b32	%r485|%p193, %r483, 11, -8161, -1;
	// begin inline asm
	mov.b64 %fd518, {%r485,%r486};
	// end inline asm
	fma.rn.f64 	%fd1448, %fd328, %fd518, %fd1447;
	// begin inline asm
	mov.b64 {%r487,%r488}, %fd329;
	// end inline asm
	shfl.sync.idx.b32	%r490|%p194, %r488, 11, -8161, -1;
	shfl.sync.idx.b32	%r489|%p195, %r487, 11, -8161, -1;
	// begin inline asm
	mov.b64 %fd520, {%r489,%r490};
	// end inline asm
	fma.rn.f64 	%fd1449, %fd329, %fd520, %fd1448;
	// begin inline asm
	mov.b64 {%r491,%r492}, %fd330;
	// end inline asm
	shfl.sync.idx.b32	%r494|%p196, %r492, 11, -8161, -1;
	shfl.sync.idx.b32	%r493|%p197, %r491, 11, -8161, -1;
	// begin inline asm
	mov.b64 %fd522, {%r493,%r494};
	// end inline asm
	fma.rn.f64 	%fd1450, %fd330, %fd522, %fd1449;
	fma.rn.f64 	%fd1985, %fd1867, %fd1450, %fd1985;
	// begin inline asm
	mov.b64 {%r495,%r496}, %fd323;
	// end inline asm
	shfl.sync.idx.b32	%r498|%p198, %r496, 12, -8161, -1;
	shfl.sync.idx.b32	%r497|%p199, %r495, 12, -8161, -1;
	// begin inline asm
	mov.b64 %fd524, {%r497,%r498};
	// end inline asm
	fma.rn.f64 	%fd1451, %fd323, %fd524, 0d0000000000000000;
	// begin inline asm
	mov.b64 {%r499,%r500}, %fd324;
	// end inline asm
	shfl.sync.idx.b32	%r502|%p200, %r500, 12, -8161, -1;
	shfl.sync.idx.b32	%r501|%p201, %r499, 12, -8161, -1;
	// begin inline asm
	mov.b64 %fd526, {%r501,%r502};
	// end inline asm
	fma.rn.f64 	%fd1452, %fd324, %fd526, %fd1451;
	// begin inline asm
	mov.b64 {%r503,%r504}, %fd325;
	// end inline asm
	shfl.sync.idx.b32	%r506|%p202, %r504, 12, -8161, -1;
	shfl.sync.idx.b32	%r505|%p203, %r503, 12, -8161, -1;
	// begin inline asm
	mov.b64 %fd528, {%r505,%r506};
	// end inline asm
	fma.rn.f64 	%fd1453, %fd325, %fd528, %fd1452;
	// begin inline asm
	mov.b64 {%r507,%r508}, %fd326;
	// end inline asm
	shfl.sync.idx.b32	%r510|%p204, %r508, 12, -8161, -1;
	shfl.sync.idx.b32	%r509|%p205, %r507, 12, -8161, -1;
	// begin inline asm
	mov.b64 %fd530, {%r509,%r510};
	// end inline asm
	fma.rn.f64 	%fd1454, %fd326, %fd530, %fd1453;
	// begin inline asm
	mov.b64 {%r511,%r512}, %fd327;
	// end inline asm
	shfl.sync.idx.b32	%r514|%p206, %r512, 12, -8161, -1;
	shfl.sync.idx.b32	%r513|%p207, %r511, 12, -8161, -1;
	// begin inline asm
	mov.b64 %fd532, {%r513,%r514};
	// end inline asm
	fma.rn.f64 	%fd1455, %fd327, %fd532, %fd1454;
	// begin inline asm
	mov.b64 {%r515,%r516}, %fd328;
	// end inline asm
	shfl.sync.idx.b32	%r518|%p208, %r516, 12, -8161, -1;
	shfl.sync.idx.b32	%r517|%p209, %r515, 12, -8161, -1;
	// begin inline asm
	mov.b64 %fd534, {%r517,%r518};
	// end inline asm
	fma.rn.f64 	%fd1456, %fd328, %fd534, %fd1455;
	// begin inline asm
	mov.b64 {%r519,%r520}, %fd329;
	// end inline asm
	shfl.sync.idx.b32	%r522|%p210, %r520, 12, -8161, -1;
	shfl.sync.idx.b32	%r521|%p211, %r519, 12, -8161, -1;
	// begin inline asm
	mov.b64 %fd536, {%r521,%r522};
	// end inline asm
	fma.rn.f64 	%fd1457, %fd329, %fd536, %fd1456;
	// begin inline asm
	mov.b64 {%r523,%r524}, %fd330;
	// end inline asm
	shfl.sync.idx.b32	%r526|%p212, %r524, 12, -8161, -1;
	shfl.sync.idx.b32	%r525|%p213, %r523, 12, -8161, -1;
	// begin inline asm
	mov.b64 %fd538, {%r525,%r526};
	// end inline asm
	fma.rn.f64 	%fd1458, %fd330, %fd538, %fd1457;
	fma.rn.f64 	%fd1984, %fd1867, %fd1458, %fd1984;
	// begin inline asm
	mov.b64 {%r527,%r528}, %fd323;
	// end inline asm
	shfl.sync.idx.b32	%r530|%p214, %r528, 13, -8161, -1;
	shfl.sync.idx.b32	%r529|%p215, %r527, 13, -8161, -1;
	// begin inline asm
	mov.b64 %fd540, {%r529,%r530};
	// end inline asm
	fma.rn.f64 	%fd1459, %fd323, %fd540, 0d0000000000000000;
	// begin inline asm
	mov.b64 {%r531,%r532}, %fd324;
	// end inline asm
	shfl.sync.idx.b32	%r534|%p216, %r532, 13, -8161, -1;
	shfl.sync.idx.b32	%r533|%p217, %r531, 13, -8161, -1;
	// begin inline asm
	mov.b64 %fd542, {%r533,%r534};
	// end inline asm
	fma.rn.f64 	%fd1460, %fd324, %fd542, %fd1459;
	// begin inline asm
	mov.b64 {%r535,%r536}, %fd325;
	// end inline asm
	shfl.sync.idx.b32	%r538|%p218, %r536, 13, -8161, -1;
	shfl.sync.idx.b32	%r537|%p219, %r535, 13, -8161, -1;
	// begin inline asm
	mov.b64 %fd544, {%r537,%r538};
	// end inline asm
	fma.rn.f64 	%fd1461, %fd325, %fd544, %fd1460;
	// begin inline asm
	mov.b64 {%r539,%r540}, %fd326;
	// end inline asm
	shfl.sync.idx.b32	%r542|%p220, %r540, 13, -8161, -1;
	shfl.sync.idx.b32	%r541|%p221, %r539, 13, -8161, -1;
	// begin inline asm
	mov.b64 %fd546, {%r541,%r542};
	// end inline asm
	fma.rn.f64 	%fd1462, %fd326, %fd546, %fd1461;
	// begin inline asm
	mov.b64 {%r543,%r544}, %fd327;
	// end inline asm
	shfl.sync.idx.b32	%r546|%p222, %r544, 13, -8161, -1;
	shfl.sync.idx.b32	%r545|%p223, %r543, 13, -8161, -1;
	// begin inline asm
	mov.b64 %fd548, {%r545,%r546};
	// end inline asm
	fma.rn.f64 	%fd1463, %fd327, %fd548, %fd1462;
	// begin inline asm
	mov.b64 {%r547,%r548}, %fd328;
	// end inline asm
	shfl.sync.idx.b32	%r550|%p224, %r548, 13, -8161, -1;
	shfl.sync.idx.b32	%r549|%p225, %r547, 13, -8161, -1;
	// begin inline asm
	mov.b64 %fd550, {%r549,%r550};
	// end inline asm
	fma.rn.f64 	%fd1464, %fd328, %fd550, %fd1463;
	// begin inline asm
	mov.b64 {%r551,%r552}, %fd329;
	// end inline asm
	shfl.sync.idx.b32	%r554|%p226, %r552, 13, -8161, -1;
	shfl.sync.idx.b32	%r553|%p227, %r551, 13, -8161, -1;
	// begin inline asm
	mov.b64 %fd552, {%r553,%r554};
	// end inline asm
	fma.rn.f64 	%fd1465, %fd329, %fd552, %fd1464;
	// begin inline asm
	mov.b64 {%r555,%r556}, %fd330;
	// end inline asm
	shfl.sync.idx.b32	%r558|%p228, %r556, 13, -8161, -1;
	shfl.sync.idx.b32	%r557|%p229, %r555, 13, -8161, -1;
	// begin inline asm
	mov.b64 %fd554, {%r557,%r558};
	// end inline asm
	fma.rn.f64 	%fd1466, %fd330, %fd554, %fd1465;
	fma.rn.f64 	%fd1983, %fd1867, %fd1466, %fd1983;
	// begin inline asm
	mov.b64 {%r559,%r560}, %fd323;
	// end inline asm
	shfl.sync.idx.b32	%r562|%p230, %r560, 14, -8161, -1;
	shfl.sync.idx.b32	%r561|%p231, %r559, 14, -8161, -1;
	// begin inline asm
	mov.b64 %fd556, {%r561,%r562};
	// end inline asm
	fma.rn.f64 	%fd1467, %fd323, %fd556, 0d0000000000000000;
	// begin inline asm
	mov.b64 {%r563,%r564}, %fd324;
	// end inline asm
	shfl.sync.idx.b32	%r566|%p232, %r564, 14, -8161, -1;
	shfl.sync.idx.b32	%r565|%p233, %r563, 14, -8161, -1;
	// begin inline asm
	mov.b64 %fd558, {%r565,%r566};
	// end inline asm
	fma.rn.f64 	%fd1468, %fd324, %fd558, %fd1467;
	// begin inline asm
	mov.b64 {%r567,%r568}, %fd325;
	// end inline asm
	shfl.sync.idx.b32	%r570|%p234, %r568, 14, -8161, -1;
	shfl.sync.idx.b32	%r569|%p235, %r567, 14, -8161, -1;
	// begin inline asm
	mov.b64 %fd560, {%r569,%r570};
	// end inline asm
	fma.rn.f64 	%fd1469, %fd325, %fd560, %fd1468;
	// begin inline asm
	mov.b64 {%r571,%r572}, %fd326;
	// end inline asm
	shfl.sync.idx.b32	%r574|%p236, %r572, 14, -8161, -1;
	shfl.sync.idx.b32	%r573|%p237, %r571, 14, -8161, -1;
	// begin inline asm
	mov.b64 %fd562, {%r573,%r574};
	// end inline asm
	fma.rn.f64 	%fd1470, %fd326, %fd562, %fd1469;
	// begin inline asm
	mov.b64 {%r575,%r576}, %fd327;
	// end inline asm
	shfl.sync.idx.b32	%r578|%p238, %r576, 14, -8161, -1;
	shfl.sync.idx.b32	%r577|%p239, %r575, 14, -8161, -1;
	// begin inline asm
	mov.b64 %fd564, {%r577,%r578};
	// end inline asm
	fma.rn.f64 	%fd1471, %fd327, %fd564, %fd1470;
	// begin inline asm
	mov.b64 {%r579,%r580}, %fd328;
	// end inline asm
	shfl.sync.idx.b32	%r582|%p240, %r580, 14, -8161, -1;
	shfl.sync.idx.b32	%r581|%p241, %r579, 14, -8161, -1;
	// begin inline asm
	mov.b64 %fd566, {%r581,%r582};
	// end inline asm
	fma.rn.f64 	%fd1472, %fd328, %fd566, %fd1471;
	// begin inline asm
	mov.b64 {%r583,%r584}, %fd329;
	// end inline asm
	shfl.sync.idx.b32	%r586|%p242, %r584, 14, -8161, -1;
	shfl.sync.idx.b32	%r585|%p243, %r583, 14, -8161, -1;
	// begin inline asm
	mov.b64 %fd568, {%r585,%r586};
	// end inline asm
	fma.rn.f64 	%fd1473, %fd329, %fd568, %fd1472;
	// begin inline asm
	mov.b64 {%r587,%r588}, %fd330;
	// end inline asm
	shfl.sync.idx.b32	%r590|%p244, %r588, 14, -8161, -1;
	shfl.sync.idx.b32	%r589|%p245, %r587, 14, -8161, -1;
	// begin inline asm
	mov.b64 %fd570, {%r589,%r590};
	// end inline asm
	fma.rn.f64 	%fd1474, %fd330, %fd570, %fd1473;
	fma.rn.f64 	%fd1982, %fd1867, %fd1474, %fd1982;
	// begin inline asm
	mov.b64 {%r591,%r592}, %fd323;
	// end inline asm
	shfl.sync.idx.b32	%r594|%p246, %r592, 15, -8161, -1;
	shfl.sync.idx.b32	%r593|%p247, %r591, 15, -8161, -1;
	// begin inline asm
	mov.b64 %fd572, {%r593,%r594};
	// end inline asm
	fma.rn.f64 	%fd1475, %fd323, %fd572, 0d0000000000000000;
	// begin inline asm
	mov.b64 {%r595,%r596}, %fd324;
	// end inline asm
	shfl.sync.idx.b32	%r598|%p248, %r596, 15, -8161, -1;
	shfl.sync.idx.b32	%r597|%p249, %r595, 15, -8161, -1;
	// begin inline asm
	mov.b64 %fd574, {%r597,%r598};
	// end inline asm
	fma.rn.f64 	%fd1476, %fd324, %fd574, %fd1475;
	// begin inline asm
	mov.b64 {%r599,%r600}, %fd325;
	// end inline asm
	shfl.sync.idx.b32	%r602|%p250, %r600, 15, -8161, -1;
	shfl.sync.idx.b32	%r601|%p251, %r599, 15, -8161, -1;
	// begin inline asm
	mov.b64 %fd576, {%r601,%r602};
	// end inline asm
	fma.rn.f64 	%fd1477, %fd325, %fd576, %fd1476;
	// begin inline asm
	mov.b64 {%r603,%r604}, %fd326;
	// end inline asm
	shfl.sync.idx.b32	%r606|%p252, %r604, 15, -8161, -1;
	shfl.sync.idx.b32	%r605|%p253, %r603, 15, -8161, -1;
	// begin inline asm
	mov.b64 %fd578, {%r605,%r606};
	// end inline asm
	fma.rn.f64 	%fd1478, %fd326, %fd578, %fd1477;
	// begin inline asm
	mov.b64 {%r607,%r608}, %fd327;
	// end inline asm
	shfl.sync.idx.b32	%r610|%p254, %r608, 15, -8161, -1;
	shfl.sync.idx.b32	%r609|%p255, %r607, 15, -8161, -1;
	// begin inline asm
	mov.b64 %fd580, {%r609,%r610};
	// end inline asm
	fma.rn.f64 	%fd1479, %fd327, %fd580, %fd1478;
	// begin inline asm
	mov.b64 {%r611,%r612}, %fd328;
	// end inline asm
	shfl.sync.idx.b32	%r614|%p256, %r612, 15, -8161, -1;
	shfl.sync.idx.b32	%r613|%p257, %r611, 15, -8161, -1;
	// begin inline asm
	mov.b64 %fd582, {%r613,%r614};
	// end inline asm
	fma.rn.f64 	%fd1480, %fd328, %fd582, %fd1479;
	// begin inline asm
	mov.b64 {%r615,%r616}, %fd329;
	// end inline asm
	shfl.sync.idx.b32	%r618|%p258, %r616, 15, -8161, -1;
	shfl.sync.idx.b32	%r617|%p259, %r615, 15, -8161, -1;
	// begin inline asm
	mov.b64 %fd584, {%r617,%r618};
	// end inline asm
	fma.rn.f64 	%fd1481, %fd329, %fd584, %fd1480;
	// begin inline asm
	mov.b64 {%r619,%r620}, %fd330;
	// end inline asm
	shfl.sync.idx.b32	%r622|%p260, %r620, 15, -8161, -1;
	shfl.sync.idx.b32	%r621|%p261, %r619, 15, -8161, -1;
	// begin inline asm
	mov.b64 %fd586, {%r621,%r622};
	// end inline asm
	fma.rn.f64 	%fd1482, %fd330, %fd586, %fd1481;
	fma.rn.f64 	%fd1981, %fd1867, %fd1482, %fd1981;
	// begin inline asm
	mov.b64 {%r623,%r624}, %fd323;
	// end inline asm
	shfl.sync.idx.b32	%r626|%p262, %r624, 16, -8161, -1;
	shfl.sync.idx.b32	%r625|%p263, %r623, 16, -8161, -1;
	// begin inline asm
	mov.b64 %fd588, {%r625,%r626};
	// end inline asm
	fma.rn.f64 	%fd1483, %fd323, %fd588, 0d0000000000000000;
	// begin inline asm
	mov.b64 {%r627,%r628}, %fd324;
	// end inline asm
	shfl.sync.idx.b32	%r630|%p264, %r628, 16, -8161, -1;
	shfl.sync.idx.b32	%r629|%p265, %r627, 16, -8161, -1;
	// begin inline asm
	mov.b64 %fd590, {%r629,%r630};
	// end inline asm
	fma.rn.f64 	%fd1484, %fd324, %fd590, %fd1483;
	// begin inline asm
	mov.b64 {%r631,%r632}, %fd325;
	// end inline asm
	shfl.sync.idx.b32	%r634|%p266, %r632, 16, -8161, -1;
	shfl.sync.idx.b32	%r633|%p267, %r631, 16, -8161, -1;
	// begin inline asm
	mov.b64 %fd592, {%r633,%r634};
	// end inline asm
	fma.rn.f64 	%fd1485, %fd325, %fd592, %fd1484;
	// begin inline asm
	mov.b64 {%r635,%r636}, %fd326;
	// end inline asm
	shfl.sync.idx.b32	%r638|%p268, %r636, 16, -8161, -1;
	shfl.sync.idx.b32	%r637|%p269, %r635, 16, -8161, -1;
	// begin inline asm
	mov.b64 %fd594, {%r637,%r638};
	// end inline asm
	fma.rn.f64 	%fd1486, %fd326, %fd594, %fd1485;
	// begin inline asm
	mov.b64 {%r639,%r640}, %fd327;
	// end inline asm
	shfl.sync.idx.b32	%r642|%p270, %r640, 16, -8161, -1;
	shfl.sync.idx.b32	%r641|%p271, %r639, 16, -8161, -1;
	// begin inline asm
	mov.b64 %fd596, {%r641,%r642};
	// end inline asm
	fma.rn.f64 	%fd1487, %fd327, %fd596, %fd1486;
	// begin inline asm
	mov.b64 {%r643,%r644}, %fd328;
	// end inline asm
	shfl.sync.idx.b32	%r646|%p272, %r644, 16, -8161, -1;
	shfl.sync.idx.b32	%r645|%p273, %r643, 16, -8161, -1;
	// begin inline asm
	mov.b64 %fd598, {%r645,%r646};
	// end inline asm
	fma.rn.f64 	%fd1488, %fd328, %fd598, %fd1487;
	// begin inline asm
	mov.b64 {%r647,%r648}, %fd329;
	// end inline asm
	shfl.sync.idx.b32	%r650|%p274, %r648, 16, -8161, -1;
	shfl.sync.idx.b32	%r649|%p275, %r647, 16, -8161, -1;
	// begin inline asm
	mov.b64 %fd600, {%r649,%r650};
	// end inline asm
	fma.rn.f64 	%fd1489, %fd329, %fd600, %fd1488;
	// begin inline asm
	mov.b64 {%r651,%r652}, %fd330;
	// end inline asm
	shfl.sync.idx.b32	%r654|%p276, %r652, 16, -8161, -1;
	shfl.sync.idx.b32	%r653|%p277, %r651, 16, -8161, -1;
	// begin inline asm
	mov.b64 %fd602, {%r653,%r654};
	// end inline asm
	fma.rn.f64 	%fd1490, %fd330, %fd602, %fd1489;
	fma.rn.f64 	%fd1980, %fd1867, %fd1490, %fd1980;
	// begin inline asm
	mov.b64 {%r655,%r656}, %fd323;
	// end inline asm
	shfl.sync.idx.b32	%r658|%p278, %r656, 17, -8161, -1;
	shfl.sync.idx.b32	%r657|%p279, %r655, 17, -8161, -1;
	// begin inline asm
	mov.b64 %fd604, {%r657,%r658};
	// end inline asm
	fma.rn.f64 	%fd1491, %fd323, %fd604, 0d0000000000000000;
	// begin inline asm
	mov.b64 {%r659,%r660}, %fd324;
	// end inline asm
	shfl.sync.idx.b32	%r662|%p280, %r660, 17, -8161, -1;
	shfl.sync.idx.b32	%r661|%p281, %r659, 17, -8161, -1;
	// begin inline asm
	mov.b64 %fd606, {%r661,%r662};
	// end inline asm
	fma.rn.f64 	%fd1492, %fd324, %fd606, %fd1491;
	// begin inline asm
	mov.b64 {%r663,%r664}, %fd325;
	// end inline asm
	shfl.sync.idx.b32	%r666|%p282, %r664, 17, -8161, -1;
	shfl.sync.idx.b32	%r665|%p283, %r663, 17, -8161, -1;
	// begin inline asm
	mov.b64 %fd608, {%r665,%r666};
	// end inline asm
	fma.rn.f64 	%fd1493, %fd325, %fd608, %fd1492;
	// begin inline asm
	mov.b64 {%r667,%r668}, %fd326;
	// end inline asm
	shfl.sync.idx.b32	%r670|%p284, %r668, 17, -8161, -1;
	shfl.sync.idx.b32	%r669|%p285, %r667, 17, -8161, -1;
	// begin inline asm
	mov.b64 %fd610, {%r669,%r670};
	// end inline asm
	fma.rn.f64 	%fd1494, %fd326, %fd610, %fd1493;
	// begin inline asm
	mov.b64 {%r671,%r672}, %fd327;
	// end inline asm
	shfl.sync.idx.b32	%r674|%p286, %r672, 17, -8161, -1;
	shfl.sync.idx.b32	%r673|%p287, %r671, 17, -8161, -1;
	// begin inline asm
	mov.b64 %fd612, {%r673,%r674};
	// end inline asm
	fma.rn.f64 	%fd1495, %fd327, %fd612, %fd1494;
	// begin inline asm
	mov.b64 {%r675,%r676}, %fd328;
	// end inline asm
	shfl.sync.idx.b32	%r678|%p288, %r676, 17, -8161, -1;
	shfl.sync.idx.b32	%r677|%p289, %r675, 17, -8161, -1;
	// begin inline asm
	mov.b64 %fd614, {%r677,%r678};
	// end inline asm
	fma.rn.f64 	%fd1496, %fd328, %fd614, %fd1495;
	// begin inline asm
	mov.b64 {%r679,%r680}, %fd329;
	// end inline asm
	shfl.sync.idx.b32	%r682|%p290, %r680, 17, -8161, -1;
	shfl.sync.idx.b32	%r681|%p291, %r679, 17, -8161, -1;
	// begin inline asm
	mov.b64 %fd616, {%r681,%r682};
	// end inline asm
	fma.rn.f64 	%fd1497, %fd329, %fd616, %fd1496;
	// begin inline asm
	mov.b64 {%r683,%r684}, %fd330;
	// end inline asm
	shfl.sync.idx.b32	%r686|%p292, %r684, 17, -8161, -1;
	shfl.sync.idx.b32	%r685|%p293, %r683, 17, -8161, -1;
	// begin inline asm
	mov.b64 %fd618, {%r685,%r686};
	// end inline asm
	fma.rn.f64 	%fd1498, %fd330, %fd618, %fd1497;
	fma.rn.f64 	%fd1979, %fd1867, %fd1498, %fd1979;
	// begin inline asm
	mov.b64 {%r687,%r688}, %fd323;
	// end inline asm
	shfl.sync.idx.b32	%r690|%p294, %r688, 18, -8161, -1;
	shfl.sync.idx.b32	%r689|%p295, %r687, 18, -8161, -1;
	// begin inline asm
	mov.b64 %fd620, {%r689,%r690};
	// end inline asm
	fma.rn.f64 	%fd1499, %fd323, %fd620, 0d0000000000000000;
	// begin inline asm
	mov.b64 {%r691,%r692}, %fd324;
	// end inline asm
	shfl.sync.idx.b32	%r694|%p296, %r692, 18, -8161, -1;
	shfl.sync.idx.b32	%r693|%p297, %r691, 18, -8161, -1;
	// begin inline asm
	mov.b64 %fd622, {%r693,%r694};
	// end inline asm
	fma.rn.f64 	%fd1500, %fd324, %fd622, %fd1499;
	// begin inline asm
	mov.b64 {%r695,%r696}, %fd325;
	// end inline asm
	shfl.sync.idx.b32	%r698|%p298, %r696, 18, -8161, -1;
	shfl.sync.idx.b32	%r697|%p299, %r695, 18, -8161, -1;
	// begin inline asm
	mov.b64 %fd624, {%r697,%r698};
	// end inline asm
	fma.rn.f64 	%fd1501, %fd325, %fd624, %fd1500;
	// begin inline asm
	mov.b64 {%r699,%r700}, %fd326;
	// end inline asm
	shfl.sync.idx.b32	%r702|%p300, %r700, 18, -8161, -1;
	shfl.sync.idx.b32	%r701|%p301, %r699, 18, -8161, -1;
	// begin inline asm
	mov.b64 %fd626, {%r701,%r702};
	// end inline asm
	fma.rn.f64 	%fd1502, %fd326, %fd626, %fd1501;
	// begin inline asm
	mov.b64 {%r703,%r704}, %fd327;
	// end inline asm
	shfl.sync.idx.b32	%r706|%p302, %r704, 18, -8161, -1;
	shfl.sync.idx.b32	%r705|%p303, %r703, 18, -8161, -1;
	// begin inline asm
	mov.b64 %fd628, {%r705,%r706};
	// end inline asm
	fma.rn.f64 	%fd1503, %fd327, %fd628, %fd1502;
	// begin inline asm
	mov.b64 {%r707,%r708}, %fd328;
	// end inline asm
	shfl.sync.idx.b32	%r710|%p304, %r708, 18, -8161, -1;
	shfl.sync.idx.b32	%r709|%p305, %r707, 18, -8161, -1;
	// begin inline asm
	mov.b64 %fd630, {%r709,%r710};
	// end inline asm
	fma.rn.f64 	%fd1504, %fd328, %fd630, %fd1503;
	// begin inline asm
	mov.b64 {%r711,%r712}, %fd329;
	// end inline asm
	shfl.sync.idx.b32	%r714|%p306, %r712, 18, -8161, -1;
	shfl.sync.idx.b32	%r713|%p307, %r711, 18, -8161, -1;
	// begin inline asm
	mov.b64 %fd632, {%r713,%r714};
	// end inline asm
	fma.rn.f64 	%fd1505, %fd329, %fd632, %fd1504;
	// begin inline asm
	mov.b64 {%r715,%r716}, %fd330;
	// end inline asm
	shfl.sync.idx.b32	%r718|%p308, %r716, 18, -8161, -1;
	shfl.sync.idx.b32	%r717|%p309, %r715, 18, -8161, -1;
	// begin inline asm
	mov.b64 %fd634, {%r717,%r718};
	// end inline asm
	fma.rn.f64 	%fd1506, %fd330, %fd634, %fd1505;
	fma.rn.f64 	%fd1978, %fd1867, %fd1506, %fd1978;
	// begin inline asm
	mov.b64 {%r719,%r720}, %fd323;
	// end inline asm
	shfl.sync.idx.b32	%r722|%p310, %r720, 19, -8161, -1;
	shfl.sync.idx.b32	%r721|%p311, %r719, 19, -8161, -1;
	// begin inline asm
	mov.b64 %fd636, {%r721,%r722};
	// end inline asm
	fma.rn.f64 	%fd1507, %fd323, %fd636, 0d0000000000000000;
	// begin inline asm
	mov.b64 {%r723,%r724}, %fd324;
	// end inline asm
	shfl.sync.idx.b32	%r726|%p312, %r724, 19, -8161, -1;
	shfl.sync.idx.b32	%r725|%p313, %r723, 19, -8161, -1;
	// begin inline asm
	mov.b64 %fd638, {%r725,%r726};
	// end inline asm
	fma.rn.f64 	%fd1508, %fd324, %fd638, %fd1507;
	// begin inline asm
	mov.b64 {%r727,%r728}, %fd325;
	// end inline asm
	shfl.sync.idx.b32	%r730|%p314, %r728, 19, -8161, -1;
	shfl.sync.idx.b32	%r729|%p315, %r727, 19, -8161, -1;
	// begin inline asm
	mov.b64 %fd640, {%r729,%r730};
	// end inline asm
	fma.rn.f64 	%fd1509, %fd325, %fd640, %fd1508;
	// begin inline asm
	mov.b64 {%r731,%r732}, %fd326;
	// end inline asm
	shfl.sync.idx.b32	%r734|%p316, %r732, 19, -8161, -1;
	shfl.sync.idx.b32	%r733|%p317, %r731, 19, -8161, -1;
	// begin inline asm
	mov.b64 %fd642, {%r733,%r734};
	// end inline asm
	fma.rn.f64 	%fd1510, %fd326, %fd642, %fd1509;
	// begin inline asm
	mov.b64 {%r735,%r736}, %fd327;
	// end inline asm
	shfl.sync.idx.b32	%r738|%p318, %r736, 19, -8161, -1;
	shfl.sync.idx.b32	%r737|%p319, %r735, 19, -8161, -1;
	// begin inline asm
	mov.b64 %fd644, {%r737,%r738};
	// end inline asm
	fma.rn.f64 	%fd1511, %fd327, %fd644, %fd1510;
	// begin inline asm
	mov.b64 {%r739,%r740}, %fd328;
	// end inline asm
	shfl.sync.idx.b32	%r742|%p320, %r740, 19, -8161, -1;
	shfl.sync.idx.b32	%r741|%p321, %r739, 19, -8161, -1;
	// begin inline asm
	mov.b64 %fd646, {%r741,%r742};
	// end inline asm
	fma.rn.f64 	%fd1512, %fd328, %fd646, %fd1511;
	// begin inline asm
	mov.b64 {%r743,%r744}, %fd329;
	// end inline asm
	shfl.sync.idx.b32	%r746|%p322, %r744, 19, -8161, -1;
	shfl.sync.idx.b32	%r745|%p323, %r743, 19, -8161, -1;
	// begin inline asm
	mov.b64 %fd648, {%r745,%r746};
	// end inline asm
	fma.rn.f64 	%fd1513, %fd329, %fd648, %fd1512;
	// begin inline asm
	mov.b64 {%r747,%r748}, %fd330;
	// end inline asm
	shfl.sync.idx.b32	%r750|%p324, %r748, 19, -8161, -1;
	shfl.sync.idx.b32	%r749|%p325, %r747, 19, -8161, -1;
	// begin inline asm
	mov.b64 %fd650, {%r749,%r750};
	// end inline asm
	fma.rn.f64 	%fd1514, %fd330, %fd650, %fd1513;
	fma.rn.f64 	%fd1977, %fd1867, %fd1514, %fd1977;
	// begin inline asm
	mov.b64 {%r751,%r752}, %fd323;
	// end inline asm
	shfl.sync.idx.b32	%r754|%p326, %r752, 20, -8161, -1;
	shfl.sync.idx.b32	%r753|%p327, %r751, 20, -8161, -1;
	// begin inline asm
	mov.b64 %fd652, {%r753,%r754};
	// end inline asm
	fma.rn.f64 	%fd1515, %fd323, %fd652, 0d0000000000000000;
	// begin inline asm
	mov.b64 {%r755,%r756}, %fd324;
	// end inline asm
	shfl.sync.idx.b32	%r758|%p328, %r756, 20, -8161, -1;
	shfl.sync.idx.b32	%r757|%p329, %r755, 20, -8161, -1;
	// begin inline asm
	mov.b64 %fd654, {%r757,%r758};
	// end inline asm
	fma.rn.f64 	%fd1516, %fd324, %fd654, %fd1515;
	// begin inline asm
	mov.b64 {%r759,%r760}, %fd325;
	// end inline asm
	shfl.sync.idx.b32	%r762|%p330, %r760, 20, -8161, -1;
	shfl.sync.idx.b32	%r761|%p331, %r759, 20, -8161, -1;
	// begin inline asm
	mov.b64 %fd656, {%r761,%r762};
	// end inline asm
	fma.rn.f64 	%fd1517, %fd325, %fd656, %fd1516;
	// begin inline asm
	mov.b64 {%r763,%r764}, %fd326;
	// end inline asm
	shfl.sync.idx.b32	%r766|%p332, %r764, 20, -8161, -1;
	shfl.sync.idx.b32	%r765|%p333, %r763, 20, -8161, -1;
	// begin inline asm
	mov.b64 %fd658, {%r765,%r766};
	// end inline asm
	fma.rn.f64 	%fd1518, %fd326, %fd658, %fd1517;
	// begin inline asm
	mov.b64 {%r767,%r768}, %fd327;
	// end inline asm
	shfl.sync.idx.b32	%r770|%p334, %r768, 20, -8161, -1;
	shfl.sync.idx.b32	%r769|%p335, %r767, 20, -8161, -1;
	// begin inline asm
	mov.b64 %fd660, {%r769,%r770};
	// end inline asm
	fma.rn.f64 	%fd1519, %fd327, %fd660, %fd1518;
	// begin inline asm
	mov.b64 {%r771,%r772}, %fd328;
	// end inline asm
	shfl.sync.idx.b32	%r774|%p336, %r772, 20, -8161, -1;
	shfl.sync.idx.b32	%r773|%p337, %r771, 20, -8161, -1;
	// begin inline asm
	mov.b64 %fd662, {%r773,%r774};
	// end inline asm
	fma.rn.f64 	%fd1520, %fd328, %fd662, %fd1519;
	// begin inline asm
	mov.b64 {%r775,%r776}, %fd329;
	// end inline asm
	shfl.sync.idx.b32	%r778|%p338, %r776, 20, -8161, -1;
	shfl.sync.idx.b32	%r777|%p339, %r775, 20, -8161, -1;
	// begin inline asm
	mov.b64 %fd664, {%r777,%r778};
	// end inline asm
	fma.rn.f64 	%fd1521, %fd329, %fd664, %fd1520;
	// begin inline asm
	mov.b64 {%r779,%r780}, %fd330;
	// end inline asm
	shfl.sync.idx.b32	%r782|%p340, %r780, 20, -8161, -1;
	shfl.sync.idx.b32	%r781|%p341, %r779, 20, -8161, -1;
	// begin inline asm
	mov.b64 %fd666, {%r781,%r782};
	// end inline asm
	fma.rn.f64 	%fd1522, %fd330, %fd666, %fd1521;
	fma.rn.f64 	%fd1976, %fd1867, %fd1522, %fd1976;
	// begin inline asm
	mov.b64 {%r783,%r784}, %fd323;
	// end inline asm
	shfl.sync.idx.b32	%r786|%p342, %r784, 21, -8161, -1;
	shfl.sync.idx.b32	%r785|%p343, %r783, 21, -8161, -1;
	// begin inline asm
	mov.b64 %fd668, {%r785,%r786};
	// end inline asm
	fma.rn.f64 	%fd1523, %fd323, %fd668, 0d0000000000000000;
	// begin inline asm
	mov.b64 {%r787,%r788}, %fd324;
	// end inline asm
	shfl.sync.idx.b32	%r790|%p344, %r788, 21, -8161, -1;
	shfl.sync.idx.b32	%r789|%p345, %r787, 21, -8161, -1;
	// begin inline asm
	mov.b64 %fd670, {%r789,%r790};
	// end inline asm
	fma.rn.f64 	%fd1524, %fd324, %fd670, %fd1523;
	// begin inline asm
	mov.b64 {%r791,%r792}, %fd325;
	// end inline asm
	shfl.sync.idx.b32	%r794|%p346, %r792, 21, -8161, -1;
	shfl.sync.idx.b32	%r793|%p347, %r791, 21, -8161, -1;
	// begin inline asm
	mov.b64 %fd672, {%r793,%r794};
	// end inline asm
	fma.rn.f64 	%fd1525, %fd325, %fd672, %fd1524;
	// begin inline asm
	mov.b64 {%r795,%r796}, %fd326;
	// end inline asm
	shfl.sync.idx.b32	%r798|%p348, %r796, 21, -8161, -1;
	shfl.sync.idx.b32	%r797|%p349, %r795, 21, -8161, -1;
	// begin inline asm
	mov.b64 %fd674, {%r797,%r798};
	// end inline asm
	fma.rn.f64 	%fd1526, %fd326, %fd674, %fd1525;
	// begin inline asm
	mov.b64 {%r799,%r800}, %fd327;
	// end inline asm
	shfl.sync.idx.b32	%r802|%p350, %r800, 21, -8161, -1;
	shfl.sync.idx.b32	%r801|%p351, %r799, 21, -8161, -1;
	// begin inline asm
	mov.b64 %fd676, {%r801,%r802};
	// end inline asm
	fma.rn.f64 	%fd1527, %fd327, %fd676, %fd1526;
	// begin inline asm
	mov.b64 {%r803,%r804}, %fd328;
	// end inline asm
	shfl.sync.idx.b32	%r806|%p352, %r804, 21, -8161, -1;
	shfl.sync.idx.b32	%r805|%p353, %r803, 21, -8161, -1;
	// begin inline asm
	mov.b64 %fd678, {%r805,%r806};
	// end inline asm
	fma.rn.f64 	%fd1528, %fd328, %fd678, %fd1527;
	// begin inline asm
	mov.b64 {%r807,%r808}, %fd329;
	// end inline asm
	shfl.sync.idx.b32	%r810|%p354, %r808, 21, -8161, -1;
	shfl.sync.idx.b32	%r809|%p355, %r807, 21, -8161, -1;
	// begin inline asm
	mov.b64 %fd680, {%r809,%r810};
	// end inline asm
	fma.rn.f64 	%fd1529, %fd329, %fd680, %fd1528;
	// begin inline asm
	mov.b64 {%r811,%r812}, %fd330;
	// end inline asm
	shfl.sync.idx.b32	%r814|%p356, %r812, 21, -8161, -1;
	shfl.sync.idx.b32	%r813|%p357, %r811, 21, -8161, -1;
	// begin inline asm
	mov.b64 %fd682, {%r813,%r814};
	// end inline asm
	fma.rn.f64 	%fd1530, %fd330, %fd682, %fd1529;
	fma.rn.f64 	%fd1975, %fd1867, %fd1530, %fd1975;
	// begin inline asm
	mov.b64 {%r815,%r816}, %fd323;
	// end inline asm
	shfl.sync.idx.b32	%r818|%p358, %r816, 22, -8161, -1;
	shfl.sync.idx.b32	%r817|%p359, %r815, 22, -8161, -1;
	// begin inline asm
	mov.b64 %fd684, {%r817,%r818};
	// end inline asm
	fma.rn.f64 	%fd1531, %fd323, %fd684, 0d0000000000000000;
	// begin inline asm
	mov.b64 {%r819,%r820}, %fd324;
	// end inline asm
	shfl.sync.idx.b32	%r822|%p360, %r820, 22, -8161, -1;
	shfl.sync.idx.b32	%r821|%p361, %r819, 22, -8161, -1;
	// begin inline asm
	mov.b64 %fd686, {%r821,%r822};
	// end inline asm
	fma.rn.f64 	%fd1532, %fd324, %fd686, %fd1531;
	// begin inline asm
	mov.b64 {%r823,%r824}, %fd325;
	// end inline asm
	shfl.sync.idx.b32	%r826|%p362, %r824, 22, -8161, -1;
	shfl.sync.idx.b32	%r825|%p363, %r823, 22, -8161, -1;
	// begin inline asm
	mov.b64 %fd688, {%r825,%r826};
	// end inline asm
	fma.rn.f64 	%fd1533, %fd325, %fd688, %fd1532;
	// begin inline asm
	mov.b64 {%r827,%r828}, %fd326;
	// end inline asm
	shfl.sync.idx.b32	%r830|%p364, %r828, 22, -8161, -1;
	shfl.sync.idx.b32	%r829|%p365, %r827, 22, -8161, -1;
	// begin inline asm
	mov.b64 %fd690, {%r829,%r830};
	// end inline asm
	fma.rn.f64 	%fd1534, %fd326, %fd690, %fd1533;
	// begin inline asm
	mov.b64 {%r831,%r832}, %fd327;
	// end inline asm
	shfl.sync.idx.b32	%r834|%p366, %r832, 22, -8161, -1;
	shfl.sync.idx.b32	%r833|%p367, %r831, 22, -8161, -1;
	// begin inline asm
	mov.b64 %fd692, {%r833,%r834};
	// end inline asm
	fma.rn.f64 	%fd1535, %fd327, %fd692, %fd1534;
	// begin inline asm
	mov.b64 {%r835,%r836}, %fd328;
	// end inline asm
	shfl.sync.idx.b32	%r838|%p368, %r836, 22, -8161, -1;
	shfl.sync.idx.b32	%r837|%p369, %r835, 22, -8161, -1;
	// begin inline asm
	mov.b64 %fd694, {%r837,%r838};
	// end inline asm
	fma.rn.f64 	%fd1536, %fd328, %fd694, %fd1535;
	// begin inline asm
	mov.b64 {%r839,%r840}, %fd329;
	// end inline asm
	shfl.sync.idx.b32	%r842|%p370, %r840, 22, -8161, -1;
	shfl.sync.idx.b32	%r841|%p371, %r839, 22, -8161, -1;
	// begin inline asm
	mov.b64 %fd696, {%r841,%r842};
	// end inline asm
	fma.rn.f64 	%fd1537, %fd329, %fd696, %fd1536;
	// begin inline asm
	mov.b64 {%r843,%r844}, %fd330;
	// end inline asm
	shfl.sync.idx.b32	%r846|%p372, %r844, 22, -8161, -1;
	shfl.sync.idx.b32	%r845|%p373, %r843, 22, -8161, -1;
	// begin inline asm
	mov.b64 %fd698, {%r845,%r846};
	// end inline asm
	fma.rn.f64 	%fd1538, %fd330, %fd698, %fd1537;
	fma.rn.f64 	%fd1974, %fd1867, %fd1538, %fd1974;
	// begin inline asm
	mov.b64 {%r847,%r848}, %fd323;
	// end inline asm
	shfl.sync.idx.b32	%r850|%p374, %r848, 23, -8161, -1;
	shfl.sync.idx.b32	%r849|%p375, %r847, 23, -8161, -1;
	// begin inline asm
	mov.b64 %fd700, {%r849,%r850};
	// end inline asm
	fma.rn.f64 	%fd1539, %fd323, %fd700, 0d0000000000000000;
	// begin inline asm
	mov.b64 {%r851,%r852}, %fd324;
	// end inline asm
	shfl.sync.idx.b32	%r854|%p376, %r852, 23, -8161, -1;
	shfl.sync.idx.b32	%r853|%p377, %r851, 23, -8161, -1;
	// begin inline asm
	mov.b64 %fd702, {%r853,%r854};
	// end inline asm
	fma.rn.f64 	%fd1540, %fd324, %fd702, %fd1539;
	// begin inline asm
	mov.b64 {%r855,%r856}, %fd325;
	// end inline asm
	shfl.sync.idx.b32	%r858|%p378, %r856, 23, -8161, -1;
	shfl.sync.idx.b32	%r857|%p379, %r855, 23, -8161, -1;
	// begin inline asm
	mov.b64 %fd704, {%r857,%r858};
	// end inline asm
	fma.rn.f64 	%fd1541, %fd325, %fd704, %fd1540;
	// begin inline asm
	mov.b64 {%r859,%r860}, %fd326;
	// end inline asm
	shfl.sync.idx.b32	%r862|%p380, %r860, 23, -8161, -1;
	shfl.sync.idx.b32	%r861|%p381, %r859, 23, -8161, -1;
	// begin inline asm
	mov.b64 %fd706, {%r861,%r862};
	// end inline asm
	fma.rn.f64 	%fd1542, %fd326, %fd706, %fd1541;
	// begin inline asm
	mov.b64 {%r863,%r864}, %fd327;
	// end inline asm
	shfl.sync.idx.b32	%r866|%p382, %r864, 23, -8161, -1;
	shfl.sync.idx.b32	%r865|%p383, %r863, 23, -8161, -1;
	// begin inline asm
	mov.b64 %fd708, {%r865,%r866};
	// end inline asm
	fma.rn.f64 	%fd1543, %fd327, %fd708, %fd1542;
	// begin inline asm
	mov.b64 {%r867,%r868}, %fd328;
	// end inline asm
	shfl.sync.idx.b32	%r870|%p384, %r868, 23, -8161, -1;
	shfl.sync.idx.b32	%r869|%p385, %r867, 23, -8161, -1;
	// begin inline asm
	mov.b64 %fd710, {%r869,%r870};
	// end inline asm
	fma.rn.f64 	%fd1544, %fd328, %fd710, %fd1543;
	// begin inline asm
	mov.b64 {%r871,%r872}, %fd329;
	// end inline asm
	shfl.sync.idx.b32	%r874|%p386, %r872, 23, -8161, -1;
	shfl.sync.idx.b32	%r873|%p387, %r871, 23, -8161, -1;
	// begin inline asm
	mov.b64 %fd712, {%r873,%r874};
	// end inline asm
	fma.rn.f64 	%fd1545, %fd329, %fd712, %fd1544;
	// begin inline asm
	mov.b64 {%r875,%r876}, %fd330;
	// end inline asm
	shfl.sync.idx.b32	%r878|%p388, %r876, 23, -8161, -1;
	shfl.sync.idx.b32	%r877|%p389, %r875, 23, -8161, -1;
	// begin inline asm
	mov.b64 %fd714, {%r877,%r878};
	// end inline asm
	fma.rn.f64 	%fd1546, %fd330, %fd714, %fd1545;
	fma.rn.f64 	%fd1973, %fd1867, %fd1546, %fd1973;
	// begin inline asm
	mov.b64 {%r879,%r880}, %fd323;
	// end inline asm
	shfl.sync.idx.b32	%r882|%p390, %r880, 24, -8161, -1;
	shfl.sync.idx.b32	%r881|%p391, %r879, 24, -8161, -1;
	// begin inline asm
	mov.b64 %fd716, {%r881,%r882};
	// end inline asm
	fma.rn.f64 	%fd1547, %fd323, %fd716, 0d0000000000000000;
	// begin inline asm
	mov.b64 {%r883,%r884}, %fd324;
	// end inline asm
	shfl.sync.idx.b32	%r886|%p392, %r884, 24, -8161, -1;
	shfl.sync.idx.b32	%r885|%p393, %r883, 24, -8161, -1;
	// begin inline asm
	mov.b64 %fd718, {%r885,%r886};
	// end inline asm
	fma.rn.f64 	%fd1548, %fd324, %fd718, %fd1547;
	// begin inline asm
	mov.b64 {%r887,%r888}, %fd325;
	// end inline asm
	shfl.sync.idx.b32	%r890|%p394, %r888, 24, -8161, -1;
	shfl.sync.idx.b32	%r889|%p395, %r887, 24, -8161, -1;
	// begin inline asm
	mov.b64 %fd720, {%r889,%r890};
	// end inline asm
	fma.rn.f64 	%fd1549, %fd325, %fd720, %fd1548;
	// begin inline asm
	mov.b64 {%r891,%r892}, %fd326;
	// end inline asm
	shfl.sync.idx.b32	%r894|%p396, %r892, 24, -8161, -1;
	shfl.sync.idx.b32	%r893|%p397, %r891, 24, -8161, -1;
	// begin inline asm
	mov.b64 %fd722, {%r893,%r894};
	// end inline asm
	fma.rn.f64 	%fd1550, %fd326, %fd722, %fd1549;
	// begin inline asm
	mov.b64 {%r895,%r896}, %fd327;
	// end inline asm
	shfl.sync.idx.b32	%r898|%p398, %r896, 24, -8161, -1;
	shfl.sync.idx.b32	%r897|%p399, %r895, 24, -8161, -1;
	// begin inline asm
	mov.b64 %fd724, {%r897,%r898};
	// end inline asm
	fma.rn.f64 	%fd1551, %fd327, %fd724, %fd1550;
	// begin inline asm
	mov.b64 {%r899,%r900}, %fd328;
	// end inline asm
	shfl.sync.idx.b32	%r902|%p400, %r900, 24, -8161, -1;
	shfl.sync.idx.b32	%r901|%p401, %r899, 24, -8161, -1;
	// begin inline asm
	mov.b64 %fd726, {%r901,%r902};
	// end inline asm
	fma.rn.f64 	%fd1552, %fd328, %fd726, %fd1551;
	// begin inline asm
	mov.b64 {%r903,%r904}, %fd329;
	// end inline asm
	shfl.sync.idx.b32	%r906|%p402, %r904, 24, -8161, -1;
	shfl.sync.idx.b32	%r905|%p403, %r903, 24, -8161, -1;
	// begin inline asm
	mov.b64 %fd728, {%r905,%r906};
	// end inline asm
	fma.rn.f64 	%fd1553, %fd329, %fd728, %fd1552;
	// begin inline asm
	mov.b64 {%r907,%r908}, %fd330;
	// end inline asm
	shfl.sync.idx.b32	%r910|%p404, %r908, 24, -8161, -1;
	shfl.sync.idx.b32	%r909|%p405, %r907, 24, -8161, -1;
	// begin inline asm
	mov.b64 %fd730, {%r909,%r910};
	// end inline asm
	fma.rn.f64 	%fd1554, %fd330, %fd730, %fd1553;
	fma.rn.f64 	%fd1972, %fd1867, %fd1554, %fd1972;
	// begin inline asm
	mov.b64 {%r911,%r912}, %fd323;
	// end inline asm
	shfl.sync.idx.b32	%r914|%p406, %r912, 25, -8161, -1;
	shfl.sync.idx.b32	%r913|%p407, %r911, 25, -8161, -1;
	// begin inline asm
	mov.b64 %fd732, {%r913,%r914};
	// end inline asm
	fma.rn.f64 	%fd1555, %fd323, %fd732, 0d0000000000000000;
	// begin inline asm
	mov.b64 {%r915,%r916}, %fd324;
	// end inline asm
	shfl.sync.idx.b32	%r918|%p408, %r916, 25, -8161, -1;
	shfl.sync.idx.b32	%r917|%p409, %r915, 25, -8161, -1;
	// begin inline asm
	mov.b64 %fd734, {%r917,%r918};
	// end inline asm
	fma.rn.f64 	%fd1556, %fd324, %fd734, %fd1555;
	// begin inline asm
	mov.b64 {%r919,%r920}, %fd325;
	// end inline asm
	shfl.sync.idx.b32	%r922|%p410, %r920, 25, -8161, -1;
	shfl.sync.idx.b32	%r921|%p411, %r919, 25, -8161, -1;
	// begin inline asm
	mov.b64 %fd736, {%r921,%r922};
	// end inline asm
	fma.rn.f64 	%fd1557, %fd325, %fd736, %fd1556;
	// begin inline asm
	mov.b64 {%r923,%r924}, %fd326;
	// end inline asm
	shfl.sync.idx.b32	%r926|%p412, %r924, 25, -8161, -1;
	shfl.sync.idx.b32	%r925|%p413, %r923, 25, -8161, -1;
	// begin inline asm
	mov.b64 %fd738, {%r925,%r926};
	// end inline asm
	fma.rn.f64 	%fd1558, %fd326, %fd738, %fd1557;
	// begin inline asm
	mov.b64 {%r927,%r928}, %fd327;
	// end inline asm
	shfl.sync.idx.b32	%r930|%p414, %r928, 25, -8161, -1;
	shfl.sync.idx.b32	%r929|%p415, %r927, 25, -8161, -1;
	// begin inline asm
	mov.b64 %fd740, {%r929,%r930};
	// end inline asm
	fma.rn.f64 	%fd1559, %fd327, %fd740, %fd1558;
	// begin inline asm
	mov.b64 {%r931,%r932}, %fd328;
	// end inline asm
	shfl.sync.idx.b32	%r934|%p416, %r932, 25, -8161, -1;
	shfl.sync.idx.b32	%r933|%p417, %r931, 25, -8161, -1;
	// begin inline asm
	mov.b64 %fd742, {%r933,%r934};
	// end inline asm
	fma.rn.f64 	%fd1560, %fd328, %fd742, %fd1559;
	// begin inline asm
	mov.b64 {%r935,%r936}, %fd329;
	// end inline asm
	shfl.sync.idx.b32	%r938|%p418, %r936, 25, -8161, -1;
	shfl.sync.idx.b32	%r937|%p419, %r935, 25, -8161, -1;
	// begin inline asm
	mov.b64 %fd744, {%r937,%r938};
	// end inline asm
	fma.rn.f64 	%fd1561, %fd329, %fd744, %fd1560;
	// begin inline asm
	mov.b64 {%r939,%r940}, %fd330;
	// end inline asm
	shfl.sync.idx.b32	%r942|%p420, %r940, 25, -8161, -1;
	shfl.sync.idx.b32	%r941|%p421, %r939, 25, -8161, -1;
	// begin inline asm
	mov.b64 %fd746, {%r941,%r942};
	// end inline asm
	fma.rn.f64 	%fd1562, %fd330, %fd746, %fd1561;
	fma.rn.f64 	%fd1971, %fd1867, %fd1562, %fd1971;
	// begin inline asm
	mov.b64 {%r943,%r944}, %fd323;
	// end inline asm
	shfl.sync.idx.b32	%r946|%p422, %r944, 26, -8161, -1;
	shfl.sync.idx.b32	%r945|%p423, %r943, 26, -8161, -1;
	// begin inline asm
	mov.b64 %fd748, {%r945,%r946};
	// end inline asm
	fma.rn.f64 	%fd1563, %fd323, %fd748, 0d0000000000000000;
	// begin inline asm
	mov.b64 {%r947,%r948}, %fd324;
	// end inline asm
	shfl.sync.idx.b32	%r950|%p424, %r948, 26, -8161, -1;
	shfl.sync.idx.b32	%r949|%p425, %r947, 26, -8161, -1;
	// begin inline asm
	mov.b64 %fd750, {%r949,%r950};
	// end inline asm
	fma.rn.f64 	%fd1564, %fd324, %fd750, %fd1563;
	// begin inline asm
	mov.b64 {%r951,%r952}, %fd325;
	// end inline asm
	shfl.sync.idx.b32	%r954|%p426, %r952, 26, -8161, -1;
	shfl.sync.idx.b32	%r953|%p427, %r951, 26, -8161, -1;
	// begin inline asm
	mov.b64 %fd752, {%r953,%r954};
	// end inline asm
	fma.rn.f64 	%fd1565, %fd325, %fd752, %fd1564;
	// begin inline asm
	mov.b64 {%r955,%r956}, %fd326;
	// end inline asm
	shfl.sync.idx.b32	%r958|%p428, %r956, 26, -8161, -1;
	shfl.sync.idx.b32	%r957|%p429, %r955, 26, -8161, -1;
	// begin inline asm
	mov.b64 %fd754, {%r957,%r958};
	// end inline asm
	fma.rn.f64 	%fd1566, %fd326, %fd754, %fd1565;
	// begin inline asm
	mov.b64 {%r959,%r960}, %fd327;
	// end inline asm
	shfl.sync.idx.b32	%r962|%p430, %r960, 26, -8161, -1;
	shfl.sync.idx.b32	%r961|%p431, %r959, 26, -8161, -1;
	// begin inline asm
	mov.b64 %fd756, {%r961,%r962};
	// end inline asm
	fma.rn.f64 	%fd1567, %fd327, %fd756, %fd1566;
	// begin inline asm
	mov.b64 {%r963,%r964}, %fd328;
	// end inline asm
	shfl.sync.idx.b32	%r966|%p432, %r964, 26, -8161, -1;
	shfl.sync.idx.b32	%r965|%p433, %r963, 26, -8161, -1;
	// begin inline asm
	mov.b64 %fd758, {%r965,%r966};
	// end inline asm
	fma.rn.f64 	%fd1568, %fd328, %fd758, %fd1567;
	// begin inline asm
	mov.b64 {%r967,%r968}, %fd329;
	// end inline asm
	shfl.sync.idx.b32	%r970|%p434, %r968, 26, -8161, -1;
	shfl.sync.idx.b32	%r969|%p435, %r967, 26, -8161, -1;
	// begin inline asm
	mov.b64 %fd760, {%r969,%r970};
	// end inline asm
	fma.rn.f64 	%fd1569, %fd329, %fd760, %fd1568;
	// begin inline asm
	mov.b64 {%r971,%r972}, %fd330;
	// end inline asm
	shfl.sync.idx.b32	%r974|%p436, %r972, 26, -8161, -1;
	shfl.sync.idx.b32	%r973|%p437, %r971, 26, -8161, -1;
	// begin inline asm
	mov.b64 %fd762, {%r973,%r974};
	// end inline asm
	fma.rn.f64 	%fd1570, %fd330, %fd762, %fd1569;
	fma.rn.f64 	%fd1970, %fd1867, %fd1570, %fd1970;
	// begin inline asm
	mov.b64 {%r975,%r976}, %fd323;
	// end inline asm
	shfl.sync.idx.b32	%r978|%p438, %r976, 27, -8161, -1;
	shfl.sync.idx.b32	%r977|%p439, %r975, 27, -8161, -1;
	// begin inline asm
	mov.b64 %fd764, {%r977,%r978};
	// end inline asm
	fma.rn.f64 	%fd1571, %fd323, %fd764, 0d0000000000000000;
	// begin inline asm
	mov.b64 {%r979,%r980}, %fd324;
	// end inline asm
	shfl.sync.idx.b32	%r982|%p440, %r980, 27, -8161, -1;
	shfl.sync.idx.b32	%r981|%p441, %r979, 27, -8161, -1;
	// begin inline asm
	mov.b64 %fd766, {%r981,%r982};
	// end inline asm
	fma.rn.f64 	%fd1572, %fd324, %fd766, %fd1571;
	// begin inline asm
	mov.b64 {%r983,%r984}, %fd325;
	// end inline asm
	shfl.sync.idx.b32	%r986|%p442, %r984, 27, -8161, -1;
	shfl.sync.idx.b32	%r985|%p443, %r983, 27, -8161, -1;
	// begin inline asm
	mov.b64 %fd768, {%r985,%r986};
	// end inline asm
	fma.rn.f64 	%fd1573, %fd325, %fd768, %fd1572;
	// begin inline asm
	mov.b64 {%r987,%r988}, %fd326;
	// end inline asm
	shfl.sync.idx.b32	%r990|%p444, %r988, 27, -8161, -1;
	shfl.sync.idx.b32	%r989|%p445, %r987, 27, -8161, -1;
	// begin inline asm
	mov.b64 %fd770, {%r989,%r990};
	// end inline asm
	fma.rn.f64 	%fd1574, %fd326, %fd770, %fd1573;
	// begin inline asm
	mov.b64 {%r991,%r992}, %fd327;
	// end inline asm
	shfl.sync.idx.b32	%r994|%p446, %r992, 27, -8161, -1;
	shfl.sync.idx.b32	%r993|%p447, %r991, 27, -8161, -1;
	// begin inline asm
	mov.b64 %fd772, {%r993,%r994};
	// end inline asm
	fma.rn.f64 	%fd1575, %fd327, %fd772, %fd1574;
	// begin inline asm
	mov.b64 {%r995,%r996}, %fd328;
	// end inline asm
	shfl.sync.idx.b32	%r998|%p448, %r996, 27, -8161, -1;
	shfl.sync.idx.b32	%r997|%p449, %r995, 27, -8161, -1;
	// begin inline asm
	mov.b64 %fd774, {%r997,%r998};
	// end inline asm
	fma.rn.f64 	%fd1576, %fd328, %fd774, %fd1575;
	// begin inline asm
	mov.b64 {%r999,%r1000}, %fd329;
	// end inline asm
	shfl.sync.idx.b32	%r1002|%p450, %r1000, 27, -8161, -1;
	shfl.sync.idx.b32	%r1001|%p451, %r999, 27, -8161, -1;
	// begin inline asm
	mov.b64 %fd776, {%r1001,%r1002};
	// end inline asm
	fma.rn.f64 	%fd1577, %fd329, %fd776, %fd1576;
	// begin inline asm
	mov.b64 {%r1003,%r1004}, %fd330;
	// end inline asm
	shfl.sync.idx.b32	%r1006|%p452, %r1004, 27, -8161, -1;
	shfl.sync.idx.b32	%r1005|%p453, %r1003, 27, -8161, -1;
	// begin inline asm
	mov.b64 %fd778, {%r1005,%r1006};
	// end inline asm
	fma.rn.f64 	%fd1578, %fd330, %fd778, %fd1577;
	fma.rn.f64 	%fd1969, %fd1867, %fd1578, %fd1969;
	// begin inline asm
	mov.b64 {%r1007,%r1008}, %fd323;
	// end inline asm
	shfl.sync.idx.b32	%r1010|%p454, %r1008, 28, -8161, -1;
	shfl.sync.idx.b32	%r1009|%p455, %r1007, 28, -8161, -1;
	// begin inline asm
	mov.b64 %fd780, {%r1009,%r1010};
	// end inline asm
	fma.rn.f64 	%fd1579, %fd323, %fd780, 0d0000000000000000;
	// begin inline asm
	mov.b64 {%r1011,%r1012}, %fd324;
	// end inline asm
	shfl.sync.idx.b32	%r1014|%p456, %r1012, 28, -8161, -1;
	shfl.sync.idx.b32	%r1013|%p457, %r1011, 28, -8161, -1;
	// begin inline asm
	mov.b64 %fd782, {%r1013,%r1014};
	// end inline asm
	fma.rn.f64 	%fd1580, %fd324, %fd782, %fd1579;
	// begin inline asm
	mov.b64 {%r1015,%r1016}, %fd325;
	// end inline asm
	shfl.sync.idx.b32	%r1018|%p458, %r1016, 28, -8161, -1;
	shfl.sync.idx.b32	%r1017|%p459, %r1015, 28, -8161, -1;
	// begin inline asm
	mov.b64 %fd784, {%r1017,%r1018};
	// end inline asm
	fma.rn.f64 	%fd1581, %fd325, %fd784, %fd1580;
	// begin inline asm
	mov.b64 {%r1019,%r1020}, %fd326;
	// end inline asm
	shfl.sync.idx.b32	%r1022|%p460, %r1020, 28, -8161, -1;
	shfl.sync.idx.b32	%r1021|%p461, %r1019, 28, -8161, -1;
	// begin inline asm
	mov.b64 %fd786, {%r1021,%r1022};
	// end inline asm
	fma.rn.f64 	%fd1582, %fd326, %fd786, %fd1581;
	// begin inline asm
	mov.b64 {%r1023,%r1024}, %fd327;
	// end inline asm
	shfl.sync.idx.b32	%r1026|%p462, %r1024, 28, -8161, -1;
	shfl.sync.idx.b32	%r1025|%p463, %r1023, 28, -8161, -1;
	// begin inline asm
	mov.b64 %fd788, {%r1025,%r1026};
	// end inline asm
	fma.rn.f64 	%fd1583, %fd327, %fd788, %fd1582;
	// begin inline asm
	mov.b64 {%r1027,%r1028}, %fd328;
	// end inline asm
	shfl.sync.idx.b32	%r1030|%p464, %r1028, 28, -8161, -1;
	shfl.sync.idx.b32	%r1029|%p465, %r1027, 28, -8161, -1;
	// begin inline asm
	mov.b64 %fd790, {%r1029,%r1030};
	// end inline asm
	fma.rn.f64 	%fd1584, %fd328, %fd790, %fd1583;
	// begin inline asm
	mov.b64 {%r1031,%r1032}, %fd329;
	// end inline asm
	shfl.sync.idx.b32	%r1034|%p466, %r1032, 28, -8161, -1;
	shfl.sync.idx.b32	%r1033|%p467, %r1031, 28, -8161, -1;
	// begin inline asm
	mov.b64 %fd792, {%r1033,%r1034};
	// end inline asm
	fma.rn.f64 	%fd1585, %fd329, %fd792, %fd1584;
	// begin inline asm
	mov.b64 {%r1035,%r1036}, %fd330;
	// end inline asm
	shfl.sync.idx.b32	%r1038|%p468, %r1036, 28, -8161, -1;
	shfl.sync.idx.b32	%r1037|%p469, %r1035, 28, -8161, -1;
	// begin inline asm
	mov.b64 %fd794, {%r1037,%r1038};
	// end inline asm
	fma.rn.f64 	%fd1586, %fd330, %fd794, %fd1585;
	fma.rn.f64 	%fd1968, %fd1867, %fd1586, %fd1968;
	// begin inline asm
	mov.b64 {%r1039,%r1040}, %fd323;
	// end inline asm
	shfl.sync.idx.b32	%r1042|%p470, %r1040, 29, -8161, -1;
	shfl.sync.idx.b32	%r1041|%p471, %r1039, 29, -8161, -1;
	// begin inline asm
	mov.b64 %fd796, {%r1041,%r1042};
	// end inline asm
	fma.rn.f64 	%fd1587, %fd323, %fd796, 0d0000000000000000;
	// begin inline asm
	mov.b64 {%r1043,%r1044}, %fd324;
	// end inline asm
	shfl.sync.idx.b32	%r1046|%p472, %r1044, 29, -8161, -1;
	shfl.sync.idx.b32	%r1045|%p473, %r1043, 29, -8161, -1;
	// begin inline asm
	mov.b64 %fd798, {%r1045,%r1046};
	// end inline asm
	fma.rn.f64 	%fd1588, %fd324, %fd798, %fd1587;
	// begin inline asm
	mov.b64 {%r1047,%r1048}, %fd325;
	// end inline asm
	shfl.sync.idx.b32	%r1050|%p474, %r1048, 29, -8161, -1;
	shfl.sync.idx.b32	%r1049|%p475, %r1047, 29, -8161, -1;
	// begin inline asm
	mov.b64 %fd800, {%r1049,%r1050};
	// end inline asm
	fma.rn.f64 	%fd1589, %fd325, %fd800, %fd1588;
	// begin inline asm
	mov.b64 {%r1051,%r1052}, %fd326;
	// end inline asm
	shfl.sync.idx.b32	%r1054|%p476, %r1052, 29, -8161, -1;
	shfl.sync.idx.b32	%r1053|%p477, %r1051, 29, -8161, -1;
	// begin inline asm
	mov.b64 %fd802, {%r1053,%r1054};
	// end inline asm
	fma.rn.f64 	%fd1590, %fd326, %fd802, %fd1589;
	// begin inline asm
	mov.b64 {%r1055,%r1056}, %fd327;
	// end inline asm
	shfl.sync.idx.b32	%r1058|%p478, %r1056, 29, -8161, -1;
	shfl.sync.idx.b32	%r1057|%p479, %r1055, 29, -8161, -1;
	// begin inline asm
	mov.b64 %fd804, {%r1057,%r1058};
	// end inline asm
	fma.rn.f64 	%fd1591, %fd327, %fd804, %fd1590;
	// begin inline asm
	mov.b64 {%r1059,%r1060}, %fd328;
	// end inline asm
	shfl.sync.idx.b32	%r1062|%p480, %r1060, 29, -8161, -1;
	shfl.sync.idx.b32	%r1061|%p481, %r1059, 29, -8161, -1;
	// begin inline asm
	mov.b64 %fd806, {%r1061,%r1062};
	// end inline asm
	fma.rn.f64 	%fd1592, %fd328, %fd806, %fd1591;
	// begin inline asm
	mov.b64 {%r1063,%r1064}, %fd329;
	// end inline asm
	shfl.sync.idx.b32	%r1066|%p482, %r1064, 29, -8161, -1;
	shfl.sync.idx.b32	%r1065|%p483, %r1063, 29, -8161, -1;
	// begin inline asm
	mov.b64 %fd808, {%r1065,%r1066};
	// end inline asm
	fma.rn.f64 	%fd1593, %fd329, %fd808, %fd1592;
	// begin inline asm
	mov.b64 {%r1067,%r1068}, %fd330;
	// end inline asm
	shfl.sync.idx.b32	%r1070|%p484, %r1068, 29, -8161, -1;
	shfl.sync.idx.b32	%r1069|%p485, %r1067, 29, -8161, -1;
	// begin inline asm
	mov.b64 %fd810, {%r1069,%r1070};
	// end inline asm
	fma.rn.f64 	%fd1594, %fd330, %fd810, %fd1593;
	fma.rn.f64 	%fd1967, %fd1867, %fd1594, %fd1967;
	// begin inline asm
	mov.b64 {%r1071,%r1072}, %fd323;
	// end inline asm
	shfl.sync.idx.b32	%r1074|%p486, %r1072, 30, -8161, -1;
	shfl.sync.idx.b32	%r1073|%p487, %r1071, 30, -8161, -1;
	// begin inline asm
	mov.b64 %fd812, {%r1073,%r1074};
	// end inline asm
	fma.rn.f64 	%fd1595, %fd323, %fd812, 0d0000000000000000;
	// begin inline asm
	mov.b64 {%r1075,%r1076}, %fd324;
	// end inline asm
	shfl.sync.idx.b32	%r1078|%p488, %r1076, 30, -8161, -1;
	shfl.sync.idx.b32	%r1077|%p489, %r1075, 30, -8161, -1;
	// begin inline asm
	mov.b64 %fd814, {%r1077,%r1078};
	// end inline asm
	fma.rn.f64 	%fd1596, %fd324, %fd814, %fd1595;
	// begin inline asm
	mov.b64 {%r1079,%r1080}, %fd325;
	// end inline asm
	shfl.sync.idx.b32	%r1082|%p490, %r1080, 30, -8161, -1;
	shfl.sync.idx.b32	%r1081|%p491, %r1079, 30, -8161, -1;
	// begin inline asm
	mov.b64 %fd816, {%r1081,%r1082};
	// end inline asm
	fma.rn.f64 	%fd1597, %fd325, %fd816, %fd1596;
	// begin inline asm
	mov.b64 {%r1083,%r1084}, %fd326;
	// end inline asm
	shfl.sync.idx.b32	%r1086|%p492, %r1084, 30, -8161, -1;
	shfl.sync.idx.b32	%r1085|%p493, %r1083, 30, -8161, -1;
	// begin inline asm
	mov.b64 %fd818, {%r1085,%r1086};
	// end inline asm
	fma.rn.f64 	%fd1598, %fd326, %fd818, %fd1597;
	// begin inline asm
	mov.b64 {%r1087,%r1088}, %fd327;
	// end inline asm
	shfl.sync.idx.b32	%r1090|%p494, %r1088, 30, -8161, -1;
	shfl.sync.idx.b32	%r1089|%p495, %r1087, 30, -8161, -1;
	// begin inline asm
	mov.b64 %fd820, {%r1089,%r1090};
	// end inline asm
	fma.rn.f64 	%fd1599, %fd327, %fd820, %fd1598;
	// begin inline asm
	mov.b64 {%r1091,%r1092}, %fd328;
	// end inline asm
	shfl.sync.idx.b32	%r1094|%p496, %r1092, 30, -8161, -1;
	shfl.sync.idx.b32	%r1093|%p497, %r1091, 30, -8161, -1;
	// begin inline asm
	mov.b64 %fd822, {%r1093,%r1094};
	// end inline asm
	fma.rn.f64 	%fd1600, %fd328, %fd822, %fd1599;
	// begin inline asm
	mov.b64 {%r1095,%r1096}, %fd329;
	// end inline asm
	shfl.sync.idx.b32	%r1098|%p498, %r1096, 30, -8161, -1;
	shfl.sync.idx.b32	%r1097|%p499, %r1095, 30, -8161, -1;
	// begin inline asm
	mov.b64 %fd824, {%r1097,%r1098};
	// end inline asm
	fma.rn.f64 	%fd1601, %fd329, %fd824, %fd1600;
	// begin inline asm
	mov.b64 {%r1099,%r1100}, %fd330;
	// end inline asm
	shfl.sync.idx.b32	%r1102|%p500, %r1100, 30, -8161, -1;
	shfl.sync.idx.b32	%r1101|%p501, %r1099, 30, -8161, -1;
	// begin inline asm
	mov.b64 %fd826, {%r1101,%r1102};
	// end inline asm
	fma.rn.f64 	%fd1602, %fd330, %fd826, %fd1601;
	fma.rn.f64 	%fd1966, %fd1867, %fd1602, %fd1966;
	// begin inline asm
	mov.b64 {%r1103,%r1104}, %fd323;
	// end inline asm
	shfl.sync.idx.b32	%r1106|%p502, %r1104, 31, -8161, -1;
	shfl.sync.idx.b32	%r1105|%p503, %r1103, 31, -8161, -1;
	// begin inline asm
	mov.b64 %fd828, {%r1105,%r1106};
	// end inline asm
	fma.rn.f64 	%fd1603, %fd323, %fd828, 0d0000000000000000;
	// begin inline asm
	mov.b64 {%r1107,%r1108}, %fd324;
	// end inline asm
	shfl.sync.idx.b32	%r1110|%p504, %r1108, 31, -8161, -1;
	shfl.sync.idx.b32	%r1109|%p505, %r1107, 31, -8161, -1;
	// begin inline asm
	mov.b64 %fd830, {%r1109,%r1110};
	// end inline asm
	fma.rn.f64 	%fd1604, %fd324, %fd830, %fd1603;
	// begin inline asm
	mov.b64 {%r1111,%r1112}, %fd325;
	// end inline asm
	shfl.sync.idx.b32	%r1114|%p506, %r1112, 31, -8161, -1;
	shfl.sync.idx.b32	%r1113|%p507, %r1111, 31, -8161, -1;
	// begin inline asm
	mov.b64 %fd832, {%r1113,%r1114};
	// end inline asm
	fma.rn.f64 	%fd1605, %fd325, %fd832, %fd1604;
	// begin inline asm
	mov.b64 {%r1115,%r1116}, %fd326;
	// end inline asm
	shfl.sync.idx.b32	%r1118|%p508, %r1116, 31, -8161, -1;
	shfl.sync.idx.b32	%r1117|%p509, %r1115, 31, -8161, -1;
	// begin inline asm
	mov.b64 %fd834, {%r1117,%r1118};
	// end inline asm
	fma.rn.f64 	%fd1606, %fd326, %fd834, %fd1605;
	// begin inline asm
	mov.b64 {%r1119,%r1120}, %fd327;
	// end inline asm
	shfl.sync.idx.b32	%r1122|%p510, %r1120, 31, -8161, -1;
	shfl.sync.idx.b32	%r1121|%p511, %r1119, 31, -8161, -1;
	// begin inline asm
	mov.b64 %fd836, {%r1121,%r1122};
	// end inline asm
	fma.rn.f64 	%fd1607, %fd327, %fd836, %fd1606;
	// begin inline asm
	mov.b64 {%r1123,%r1124}, %fd328;
	// end inline asm
	shfl.sync.idx.b32	%r1126|%p512, %r1124, 31, -8161, -1;
	shfl.sync.idx.b32	%r1125|%p513, %r1123, 31, -8161, -1;
	// begin inline asm
	mov.b64 %fd838, {%r1125,%r1126};
	// end inline asm
	fma.rn.f64 	%fd1608, %fd328, %fd838, %fd1607;
	// begin inline asm
	mov.b64 {%r1127,%r1128}, %fd329;
	// end inline asm
	shfl.sync.idx.b32	%r1130|%p514, %r1128, 31, -8161, -1;
	shfl.sync.idx.b32	%r1129|%p515, %r1127, 31, -8161, -1;
	// begin inline asm
	mov.b64 %fd840, {%r1129,%r1130};
	// end inline asm
	fma.rn.f64 	%fd1609, %fd329, %fd840, %fd1608;
	// begin inline asm
	mov.b64 {%r1131,%r1132}, %fd330;
	// end inline asm
	shfl.sync.idx.b32	%r1134|%p516, %r1132, 31, -8161, -1;
	shfl.sync.idx.b32	%r1133|%p517, %r1131, 31, -8161, -1;
	// begin inline asm
	mov.b64 %fd842, {%r1133,%r1134};
	// end inline asm
	fma.rn.f64 	%fd1610, %fd330, %fd842, %fd1609;
	fma.rn.f64 	%fd1965, %fd1867, %fd1610, %fd1965;
	// begin inline asm
	mov.b64 {%r1135,%r1136}, %fd323;
	// end inline asm
	shfl.sync.idx.b32	%r1138|%p518, %r1136, 32, -8161, -1;
	shfl.sync.idx.b32	%r1137|%p519, %r1135, 32, -8161, -1;
	// begin inline asm
	mov.b64 %fd844, {%r1137,%r1138};
	// end inline asm
	fma.rn.f64 	%fd1611, %fd323, %fd844, 0d0000000000000000;
	// begin inline asm
	mov.b64 {%r1139,%r1140}, %fd324;
	// end inline asm
	shfl.sync.idx.b32	%r1142|%p520, %r1140, 32, -8161, -1;
	shfl.sync.idx.b32	%r1141|%p521, %r1139, 32, -8161, -1;
	// begin inline asm
	mov.b64 %fd846, {%r1141,%r1142};
	// end inline asm
	fma.rn.f64 	%fd1612, %fd324, %fd846, %fd1611;
	// begin inline asm
	mov.b64 {%r1143,%r1144}, %fd325;
	// end inline asm
	shfl.sync.idx.b32	%r1146|%p522, %r1144, 32, -8161, -1;
	shfl.sync.idx.b32	%r1145|%p523, %r1143, 32, -8161, -1;
	// begin inline asm
	mov.b64 %fd848, {%r1145,%r1146};
	// end inline asm
	fma.rn.f64 	%fd1613, %fd325, %fd848, %fd1612;
	// begin inline asm
	mov.b64 {%r1147,%r1148}, %fd326;
	// end inline asm
	shfl.sync.idx.b32	%r1150|%p524, %r1148, 32, -8161, -1;
	shfl.sync.idx.b32	%r1149|%p525, %r1147, 32, -8161, -1;
	// begin inline asm
	mov.b64 %fd850, {%r1149,%r1150};
	// end inline asm
	fma.rn.f64 	%fd1614, %fd326, %fd850, %fd1613;
	// begin inline asm
	mov.b64 {%r1151,%r1152}, %fd327;
	// end inline asm
	shfl.sync.idx.b32	%r1154|%p526, %r1152, 32, -8161, -1;
	shfl.sync.idx.b32	%r1153|%p527, %r1151, 32, -8161, -1;
	// begin inline asm
	mov.b64 %fd852, {%r1153,%r1154};
	// end inline asm
	fma.rn.f64 	%fd1615, %fd327, %fd852, %fd1614;
	// begin inline asm
	mov.b64 {%r1155,%r1156}, %fd328;
	// end inline asm
	shfl.sync.idx.b32	%r1158|%p528, %r1156, 32, -8161, -1;
	shfl.sync.idx.b32	%r1157|%p529, %r1155, 32, -8161, -1;
	// begin inline asm
	mov.b64 %fd854, {%r1157,%r1158};
	// end inline asm
	fma.rn.f64 	%fd1616, %fd328, %fd854, %fd1615;
	// begin inline asm
	mov.b64 {%r1159,%r1160}, %fd329;
	// end inline asm
	shfl.sync.idx.b32	%r1162|%p530, %r1160, 32, -8161, -1;
	shfl.sync.idx.b32	%r1161|%p531, %r1159, 32, -8161, -1;
	// begin inline asm
	mov.b64 %fd856, {%r1161,%r1162};
	// end inline asm
	fma.rn.f64 	%fd1617, %fd329, %fd856, %fd1616;
	// begin inline asm
	mov.b64 {%r1163,%r1164}, %fd330;
	// end inline asm
	shfl.sync.idx.b32	%r1166|%p532, %r1164, 32, -8161, -1;
	shfl.sync.idx.b32	%r1165|%p533, %r1163, 32, -8161, -1;
	// begin inline asm
	mov.b64 %fd858, {%r1165,%r1166};
	// end inline asm
	fma.rn.f64 	%fd1618, %fd330, %fd858, %fd1617;
	fma.rn.f64 	%fd1964, %fd1867, %fd1618, %fd1964;
	// begin inline asm
	mov.b64 {%r1167,%r1168}, %fd323;
	// end inline asm
	shfl.sync.idx.b32	%r1170|%p534, %r1168, 33, -8161, -1;
	shfl.sync.idx.b32	%r1169|%p535, %r1167, 33, -8161, -1;
	// begin inline asm
	mov.b64 %fd860, {%r1169,%r1170};
	// end inline asm
	fma.rn.f64 	%fd1619, %fd323, %fd860, 0d0000000000000000;
	// begin inline asm
	mov.b64 {%r1171,%r1172}, %fd324;
	// end inline asm
	shfl.sync.idx.b32	%r1174|%p536, %r1172, 33, -8161, -1;
	shfl.sync.idx.b32	%r1173|%p537, %r1171, 33, -8161, -1;
	// begin inline asm
	mov.b64 %fd862, {%r1173,%r1174};
	// end inline asm
	fma.rn.f64 	%fd1620, %fd324, %fd862, %fd1619;
	// begin inline asm
	mov.b64 {%r1175,%r1176}, %fd325;
	// end inline asm
	shfl.sync.idx.b32	%r1178|%p538, %r1176, 33, -8161, -1;
	shfl.sync.idx.b32	%r1177|%p539, %r1175, 33, -8161, -1;
	// begin inline asm
	mov.b64 %fd864, {%r1177,%r1178};
	// end inline asm
	fma.rn.f64 	%fd1621, %fd325, %fd864, %fd1620;
	// begin inline asm
	mov.b64 {%r1179,%r1180}, %fd326;
	// end inline asm
	shfl.sync.idx.b32	%r1182|%p540, %r1180, 33, -8161, -1;
	shfl.sync.idx.b32	%r1181|%p541, %r1179, 33, -8161, -1;
	// begin inline asm
	mov.b64 %fd866, {%r1181,%r1182};
	// end inline asm
	fma.rn.f64 	%fd1622, %fd326, %fd866, %fd1621;
	// begin inline asm
	mov.b64 {%r1183,%r1184}, %fd327;
	// end inline asm
	shfl.sync.idx.b32	%r1186|%p542, %r1184, 33, -8161, -1;
	shfl.sync.idx.b32	%r1185|%p543, %r1183, 33, -8161, -1;
	// begin inline asm
	mov.b64 %fd868, {%r1185,%r1186};
	// end inline asm
	fma.rn.f64 	%fd1623, %fd327, %fd868, %fd1622;
	// begin inline asm
	mov.b64 {%r1187,%r1188}, %fd328;
	// end inline asm
	shfl.sync.idx.b32	%r1190|%p544, %r1188, 33, -8161, -1;
	shfl.sync.idx.b32	%r1189|%p545, %r1187, 33, -8161, -1;
	// begin inline asm
	mov.b64 %fd870, {%r1189,%r1190};
	// end inline asm
	fma.rn.f64 	%fd1624, %fd328, %fd870, %fd1623;
	// begin inline asm
	mov.b64 {%r1191,%r1192}, %fd329;
	// end inline asm
	shfl.sync.idx.b32	%r1194|%p546, %r1192, 33, -8161, -1;
	shfl.sync.idx.b32	%r1193|%p547, %r1191, 33, -8161, -1;
	// begin inline asm
	mov.b64 %fd872, {%r1193,%r1194};
	// end inline asm
	fma.rn.f64 	%fd1625, %fd329, %fd872, %fd1624;
	// begin inline asm
	mov.b64 {%r1195,%r1196}, %fd330;
	// end inline asm
	shfl.sync.idx.b32	%r1198|%p548, %r1196, 33, -8161, -1;
	shfl.sync.idx.b32	%r1197|%p549, %r1195, 33, -8161, -1;
	// begin inline asm
	mov.b64 %fd874, {%r1197,%r1198};
	// end inline asm
	fma.rn.f64 	%fd1626, %fd330, %fd874, %fd1625;
	fma.rn.f64 	%fd1963, %fd1867, %fd1626, %fd1963;
	// begin inline asm
	mov.b64 {%r1199,%r1200}, %fd323;
	// end inline asm
	shfl.sync.idx.b32	%r1202|%p550, %r1200, 34, -8161, -1;
	shfl.sync.idx.b32	%r1201|%p551, %r1199, 34, -8161, -1;
	// begin inline asm
	mov.b64 %fd876, {%r1201,%r1202};
	// end inline asm
	fma.rn.f64 	%fd1627, %fd323, %fd876, 0d0000000000000000;
	// begin inline asm
	mov.b64 {%r1203,%r1204}, %fd324;
	// end inline asm
	shfl.sync.idx.b32	%r1206|%p552, %r1204, 34, -8161, -1;
	shfl.sync.idx.b32	%r1205|%p553, %r1203, 34, -8161, -1;
	// begin inline asm
	mov.b64 %fd878, {%r1205,%r1206};
	// end inline asm
	fma.rn.f64 	%fd1628, %fd324, %fd878, %fd1627;
	// begin inline asm
	mov.b64 {%r1207,%r1208}, %fd325;
	// end inline asm
	shfl.sync.idx.b32	%r1210|%p554, %r1208, 34, -8161, -1;
	shfl.sync.idx.b32	%r1209|%p555, %r1207, 34, -8161, -1;
	// begin inline asm
	mov.b64 %fd880, {%r1209,%r1210};
	// end inline asm
	fma.rn.f64 	%fd1629, %fd325, %fd880, %fd1628;
	// begin inline asm
	mov.b64 {%r1211,%r1212}, %fd326;
	// end inline asm
	shfl.sync.idx.b32	%r1214|%p556, %r1212, 34, -8161, -1;
	shfl.sync.idx.b32	%r1213|%p557, %r1211, 34, -8161, -1;
	// begin inline asm
	mov.b64 %fd882, {%r1213,%r1214};
	// end inline asm
	fma.rn.f64 	%fd1630, %fd326, %fd882, %fd1629;
	// begin inline asm
	mov.b64 {%r1215,%r1216}, %fd327;
	// end inline asm
	shfl.sync.idx.b32	%r1218|%p558, %r1216, 34, -8161, -1;
	shfl.sync.idx.b32	%r1217|%p559, %r1215, 34, -8161, -1;
	// begin inline asm
	mov.b64 %fd884, {%r1217,%r1218};
	// end inline asm
	fma.rn.f64 	%fd1631, %fd327, %fd884, %fd1630;
	// begin inline asm
	mov.b64 {%r1219,%r1220}, %fd328;
	// end inline asm
	shfl.sync.idx.b32	%r1222|%p560, %r1220, 34, -8161, -1;
	shfl.sync.idx.b32	%r1221|%p561, %r1219, 34, -8161, -1;
	// begin inline asm
	mov.b64 %fd886, {%r1221,%r1222};
	// end inline asm
	fma.rn.f64 	%fd1632, %fd328, %fd886, %fd1631;
	// begin inline asm
	mov.b64 {%r1223,%r1224}, %fd329;
	// end inline asm
	shfl.sync.idx.b32	%r1226|%p562, %r1224, 34, -8161, -1;
	shfl.sync.idx.b32	%r1225|%p563, %r1223, 34, -8161, -1;
	// begin inline asm
	mov.b64 %fd888, {%r1225,%r1226};
	// end inline asm
	fma.rn.f64 	%fd1633, %fd329, %fd888, %fd1632;
	// begin inline asm
	mov.b64 {%r1227,%r1228}, %fd330;
	// end inline asm
	shfl.sync.idx.b32	%r1230|%p564, %r1228, 34, -8161, -1;
	shfl.sync.idx.b32	%r1229|%p565, %r1227, 34, -8161, -1;
	// begin inline asm
	mov.b64 %fd890, {%r1229,%r1230};
	// end inline asm
	fma.rn.f64 	%fd1634, %fd330, %fd890, %fd1633;
	fma.rn.f64 	%fd1962, %fd1867, %fd1634, %fd1962;
	// begin inline asm
	mov.b64 {%r1231,%r1232}, %fd323;
	// end inline asm
	shfl.sync.idx.b32	%r1234|%p566, %r1232, 35, -8161, -1;
	shfl.sync.idx.b32	%r1233|%p567, %r1231, 35, -8161, -1;
	// begin inline asm
	mov.b64 %fd892, {%r1233,%r1234};
	// end inline asm
	fma.rn.f64 	%fd1635, %fd323, %fd892, 0d0000000000000000;
	// begin inline asm
	mov.b64 {%r1235,%r1236}, %fd324;
	// end inline asm
	shfl.sync.idx.b32	%r1238|%p568, %r1236, 35, -8161, -1;
	shfl.sync.idx.b32	%r1237|%p569, %r1235, 35, -8161, -1;
	// begin inline asm
	mov.b64 %fd894, {%r1237,%r1238};
	// end inline asm
	fma.rn.f64 	%fd1636, %fd324, %fd894, %fd1635;
	// begin inline asm
	mov.b64 {%r1239,%r1240}, %fd325;
	// end inline asm
	shfl.sync.idx.b32	%r1242|%p570, %r1240, 35, -8161, -1;
	shfl.sync.idx.b32	%r1241|%p571, %r1239, 35, -8161, -1;
	// begin inline asm
	mov.b64 %fd896, {%r1241,%r1242};
	// end inline asm
	fma.rn.f64 	%fd1637, %fd325, %fd896, %fd1636;
	// begin inline asm
	mov.b64 {%r1243,%r1244}, %fd326;
	// end inline asm
	shfl.sync.idx.b32	%r1246|%p572, %r1244, 35, -8161, -1;
	shfl.sync.idx.b32	%r1245|%p573, %r1243, 35, -8161, -1;
	// begin inline asm
	mov.b64 %fd898, {%r1245,%r1246};
	// end inline asm
	fma.rn.f64 	%fd1638, %fd326, %fd898, %fd1637;
	// begin inline asm
	mov.b64 {%r1247,%r1248}, %fd327;
	// end inline asm
	shfl.sync.idx.b32	%r1250|%p574, %r1248, 35, -8161, -1;
	shfl.sync.idx.b32	%r1249|%p575, %r1247, 35, -8161, -1;
	// begin inline asm
	mov.b64 %fd900, {%r1249,%r1250};
	// end inline asm
	fma.rn.f64 	%fd1639, %fd327, %fd900, %fd1638;
	// begin inline asm
	mov.b64 {%r1251,%r1252}, %fd328;
	// end inline asm
	shfl.sync.idx.b32	%r1254|%p576, %r1252, 35, -8161, -1;
	shfl.sync.idx.b32	%r1253|%p577, %r1251, 35, -8161, -1;
	// begin inline asm
	mov.b64 %fd902, {%r1253,%r1254};
	// end inline asm
	fma.rn.f64 	%fd1640, %fd328, %fd902, %fd1639;
	// begin inline asm
	mov.b64 {%r1255,%r1256}, %fd329;
	// end inline asm
	shfl.sync.idx.b32	%r1258|%p578, %r1256, 35, -8161, -1;
	shfl.sync.idx.b32	%r1257|%p579, %r1255, 35, -8161, -1;
	// begin inline asm
	mov.b64 %fd904, {%r1257,%r1258};
	// end inline asm
	fma.rn.f64 	%fd1641, %fd329, %fd904, %fd1640;
	// begin inline asm
	mov.b64 {%r1259,%r1260}, %fd330;
	// end inline asm
	shfl.sync.idx.b32	%r1262|%p580, %r1260, 35, -8161, -1;
	shfl.sync.idx.b32	%r1261|%p581, %r1259, 35, -8161, -1;
	// begin inline asm
	mov.b64 %fd906, {%r1261,%r1262};
	// end inline asm
	fma.rn.f64 	%fd1642, %fd330, %fd906, %fd1641;
	fma.rn.f64 	%fd1961, %fd1867, %fd1642, %fd1961;
	// begin inline asm
	mov.b64 {%r1263,%r1264}, %fd323;
	// end inline asm
	shfl.sync.idx.b32	%r1266|%p582, %r1264, 36, -8161, -1;
	shfl.sync.idx.b32	%r1265|%p583, %r1263, 36, -8161, -1;
	// begin inline asm
	mov.b64 %fd908, {%r1265,%r1266};
	// end inline asm
	fma.rn.f64 	%fd1643, %fd323, %fd908, 0d0000000000000000;
	// begin inline asm
	mov.b64 {%r1267,%r1268}, %fd324;
	// end inline asm
	shfl.sync.idx.b32	%r1270|%p584, %r1268, 36, -8161, -1;
	shfl.sync.idx.b32	%r1269|%p585, %r1267, 36, -8161, -1;
	// begin inline asm
	mov.b64 %fd910, {%r1269,%r1270};
	// end inline asm
	fma.rn.f64 	%fd1644, %fd324, %fd910, %fd1643;
	// begin inline asm
	mov.b64 {%r1271,%r1272}, %fd325;
	// end inline asm
	shfl.sync.idx.b32	%r1274|%p586, %r1272, 36, -8161, -1;
	shfl.sync.idx.b32	%r1273|%p587, %r1271, 36, -8161, -1;
	// begin inline asm
	mov.b64 %fd912, {%r1273,%r1274};
	// end inline asm
	fma.rn.f64 	%fd1645, %fd325, %fd912, %fd1644;
	// begin inline asm
	mov.b64 {%r1275,%r1276}, %fd326;
	// end inline asm
	shfl.sync.idx.b32	%r1278|%p588, %r1276, 36, -8161, -1;
	shfl.sync.idx.b32	%r1277|%p589, %r1275, 36, -8161, -1;
	// begin inline asm
	mov.b64 %fd914, {%r1277,%r1278};
	// end inline asm
	fma.rn.f64 	%fd1646, %fd326, %fd914, %fd1645;
	// begin inline asm
	mov.b64 {%r1279,%r1280}, %fd327;
	// end inline asm
	shfl.sync.idx.b32	%r1282|%p590, %r1280, 36, -8161, -1;
	shfl.sync.idx.b32	%r1281|%p591, %r1279, 36, -8161, -1;
	// begin inline asm
	mov.b64 %fd916, {%r1281,%r1282};
	// end inline asm
	fma.rn.f64 	%fd1647, %fd327, %fd916, %fd1646;
	// begin inline asm
	mov.b64 {%r1283,%r1284}, %fd328;
	// end inline asm
	shfl.sync.idx.b32	%r1286|%p592, %r1284, 36, -8161, -1;
	shfl.sync.idx.b32	%r1285|%p593, %r1283, 36, -8161, -1;
	// begin inline asm
	mov.b64 %fd918, {%r1285,%r1286};
	// end inline asm
	fma.rn.f64 	%fd1648, %fd328, %fd918, %fd1647;
	// begin inline asm
	mov.b64 {%r1287,%r1288}, %fd329;
	// end inline asm
	shfl.sync.idx.b32	%r1290|%p594, %r1288, 36, -8161, -1;
	shfl.sync.idx.b32	%r1289|%p595, %r1287, 36, -8161, -1;
	// begin inline asm
	mov.b64 %fd920, {%r1289,%r1290};
	// end inline asm
	fma.rn.f64 	%fd1649, %fd329, %fd920, %fd1648;
	// begin inline asm
	mov.b64 {%r1291,%r1292}, %fd330;
	// end inline asm
	shfl.sync.idx.b32	%r1294|%p596, %r1292, 36, -8161, -1;
	shfl.sync.idx.b32	%r1293|%p597, %r1291, 36, -8161, -1;
	// begin inline asm
	mov.b64 %fd922, {%r1293,%r1294};
	// end inline asm
	fma.rn.f64 	%fd1650, %fd330, %fd922, %fd1649;
	fma.rn.f64 	%fd1960, %fd1867, %fd1650, %fd1960;
	// begin inline asm
	mov.b64 {%r1295,%r1296}, %fd323;
	// end inline asm
	shfl.sync.idx.b32	%r1298|%p598, %r1296, 37, -8161, -1;
	shfl.sync.idx.b32	%r1297|%p599, %r1295, 37, -8161, -1;
	// begin inline asm
	mov.b64 %fd924, {%r1297,%r1298};
	// end inline asm
	fma.rn.f64 	%fd1651, %fd323, %fd924, 0d0000000000000000;
	// begin inline asm
	mov.b64 {%r1299,%r1300}, %fd324;
	// end inline asm
	shfl.sync.idx.b32	%r1302|%p600, %r1300, 37, -8161, -1;
	shfl.sync.idx.b32	%r1301|%p601, %r1299, 37, -8161, -1;
	// begin inline asm
	mov.b64 %fd926, {%r1301,%r1302};
	// end inline asm
	fma.rn.f64 	%fd1652, %fd324, %fd926, %fd1651;
	// begin inline asm
	mov.b64 {%r1303,%r1304}, %fd325;
	// end inline asm
	shfl.sync.idx.b32	%r1306|%p602, %r1304, 37, -8161, -1;
	shfl.sync.idx.b32	%r1305|%p603, %r1303, 37, -8161, -1;
	// begin inline asm
	mov.b64 %fd928, {%r1305,%r1306};
	// end inline asm
	fma.rn.f64 	%fd1653, %fd325, %fd928, %fd1652;
	// begin inline asm
	mov.b64 {%r1307,%r1308}, %fd326;
	// end inline asm
	shfl.sync.idx.b32	%r1310|%p604, %r1308, 37, -8161, -1;
	shfl.sync.idx.b32	%r1309|%p605, %r1307, 37, -8161, -1;
	// begin inline asm
	mov.b64 %fd930, {%r1309,%r1310};
	// end inline asm
	fma.rn.f64 	%fd1654, %fd326, %fd930, %fd1653;
	// begin inline asm
	mov.b64 {%r1311,%r1312}, %fd327;
	// end inline asm
	shfl.sync.idx.b32	%r1314|%p606, %r1312, 37, -8161, -1;
	shfl.sync.idx.b32	%r1313|%p607, %r1311, 37, -8161, -1;
	// begin inline asm
	mov.b64 %fd932, {%r1313,%r1314};
	// end inline asm
	fma.rn.f64 	%fd1655, %fd327, %fd932, %fd1654;
	// begin inline asm
	mov.b64 {%r1315,%r1316}, %fd328;
	// end inline asm
	shfl.sync.idx.b32	%r1318|%p608, %r1316, 37, -8161, -1;
	shfl.sync.idx.b32	%r1317|%p609, %r1315, 37, -8161, -1;
	// begin inline asm
	mov.b64 %fd934, {%r1317,%r1318};
	// end inline asm
	fma.rn.f64 	%fd1656, %fd328, %fd934, %fd1655;
	// begin inline asm
	mov.b64 {%r1319,%r1320}, %fd329;
	// end inline asm
	shfl.sync.idx.b32	%r1322|%p610, %r1320, 37, -8161, -1;
	shfl.sync.idx.b32	%r1321|%p611, %r1319, 37, -8161, -1;
	// begin inline asm
	mov.b64 %fd936, {%r1321,%r1322};
	// end inline asm
	fma.rn.f64 	%fd1657, %fd329, %fd936, %fd1656;
	// begin inline asm
	mov.b64 {%r1323,%r1324}, %fd330;
	// end inline asm
	shfl.sync.idx.b32	%r1326|%p612, %r1324, 37, -8161, -1;
	shfl.sync.idx.b32	%r1325|%p613, %r1323, 37, -8161, -1;
	// begin inline asm
	mov.b64 %fd938, {%r1325,%r1326};
	// end inline asm
	fma.rn.f64 	%fd1658, %fd330, %fd938, %fd1657;
	fma.rn.f64 	%fd1959, %fd1867, %fd1658, %fd1959;
	// begin inline asm
	mov.b64 {%r1327,%r1328}, %fd323;
	// end inline asm
	shfl.sync.idx.b32	%r1330|%p614, %r1328, 38, -8161, -1;
	shfl.sync.idx.b32	%r1329|%p615, %r1327, 38, -8161, -1;
	// begin inline asm
	mov.b64 %fd940, {%r1329,%r1330};
	// end inline asm
	fma.rn.f64 	%fd1659, %fd323, %fd940, 0d0000000000000000;
	// begin inline asm
	mov.b64 {%r1331,%r1332}, %fd324;
	// end inline asm
	shfl.sync.idx.b32	%r1334|%p616, %r1332, 38, -8161, -1;
	shfl.sync.idx.b32	%r1333|%p617, %r1331, 38, -8161, -1;
	// begin inline asm
	mov.b64 %fd942, {%r1333,%r1334};
	// end inline asm
	fma.rn.f64 	%fd1660, %fd324, %fd942, %fd1659;
	// begin inline asm
	mov.b64 {%r1335,%r1336}, %fd325;
	// end inline asm
	shfl.sync.idx.b32	%r1338|%p618, %r1336, 38, -8161, -1;
	shfl.sync.idx.b32	%r1337|%p619, %r1335, 38, -8161, -1;
	// begin inline asm
	mov.b64 %fd944, {%r1337,%r1338};
	// end inline asm
	fma.rn.f64 	%fd1661, %fd325, %fd944, %fd1660;
	// begin inline asm
	mov.b64 {%r1339,%r1340}, %fd326;
	// end inline asm
	shfl.sync.idx.b32	%r1342|%p620, %r1340, 38, -8161, -1;
	shfl.sync.idx.b32	%r1341|%p621, %r1339, 38, -8161, -1;
	// begin inline asm
	mov.b64 %fd946, {%r1341,%r1342};
	// end inline asm
	fma.rn.f64 	%fd1662, %fd326, %fd946, %fd1661;
	// begin inline asm
	mov.b64 {%r1343,%r1344}, %fd327;
	// end inline asm
	shfl.sync.idx.b32	%r1346|%p622, %r1344, 38, -8161, -1;
	shfl.sync.idx.b32	%r1345|%p623, %r1343, 38, -8161, -1;
	// begin inline asm
	mov.b64 %fd948, {%r1345,%r1346};
	// end inline asm
	fma.rn.f64 	%fd1663, %fd327, %fd948, %fd1662;
	// begin inline asm
	mov.b64 {%r1347,%r1348}, %fd328;
	// end inline asm
	shfl.sync.idx.b32	%r1350|%p624, %r1348, 38, -8161, -1;
	shfl.sync.idx.b32	%r1349|%p625, %r1347, 38, -8161, -1;
	// begin inline asm
	mov.b64 %fd950, {%r1349,%r1350};
	// end inline asm
	fma.rn.f64 	%fd1664, %fd328, %fd950, %fd1663;
	// begin inline asm
	mov.b64 {%r1351,%r1352}, %fd329;
	// end inline asm
	shfl.sync.idx.b32	%r1354|%p626, %r1352, 38, -8161, -1;
	shfl.sync.idx.b32	%r1353|%p627, %r1351, 38, -8161, -1;
	// begin inline asm
	mov.b64 %fd952, {%r1353,%r1354};
	// end inline asm
	fma.rn.f64 	%fd1665, %fd329, %fd952, %fd1664;
	// begin inline asm
	mov.b64 {%r1355,%r1356}, %fd330;
	// end inline asm
	shfl.sync.idx.b32	%r1358|%p628, %r1356, 38, -8161, -1;
	shfl.sync.idx.b32	%r1357|%p629, %r1355, 38, -8161, -1;
	// begin inline asm
	mov.b64 %fd954, {%r1357,%r1358};
	// end inline asm
	fma.rn.f64 	%fd1666, %fd330, %fd954, %fd1665;
	fma.rn.f64 	%fd1958, %fd1867, %fd1666, %fd1958;
	// begin inline asm
	mov.b64 {%r1359,%r1360}, %fd323;
	// end inline asm
	shfl.sync.idx.b32	%r1362|%p630, %r1360, 39, -8161, -1;
	shfl.sync.idx.b32	%r1361|%p631, %r1359, 39, -8161, -1;
	// begin inline asm
	mov.b64 %fd956, {%r1361,%r1362};
	// end inline asm
	fma.rn.f64 	%fd1667, %fd323, %fd956, 0d0000000000000000;
	// begin inline asm
	mov.b64 {%r1363,%r1364}, %fd324;
	// end inline asm
	shfl.sync.idx.b32	%r1366|%p632, %r1364, 39, -8161, -1;
	shfl.sync.idx.b32	%r1365|%p633, %r1363, 39, -8161, -1;
	// begin inline asm
	mov.b64 %fd958, {%r1365,%r1366};
	// end inline asm
	fma.rn.f64 	%fd1668, %fd324, %fd958, %fd1667;
	// begin inline asm
	mov.b64 {%r1367,%r1368}, %fd325;
	// end inline asm
	shfl.sync.idx.b32	%r1370|%p634, %r1368, 39, -8161, -1;
	shfl.sync.idx.b32	%r1369|%p635, %r1367, 39, -8161, -1;
	// begin inline asm
	mov.b64 %fd960, {%r1369,%r1370};
	// end inline asm
	fma.rn.f64 	%fd1669, %fd325, %fd960, %fd1668;
	// begin inline asm
	mov.b64 {%r1371,%r1372}, %fd326;
	// end inline asm
	shfl.sync.idx.b32	%r1374|%p636, %r1372, 39, -8161, -1;
	shfl.sync.idx.b32	%r1373|%p637, %r1371, 39, -8161, -1;
	// begin inline asm
	mov.b64 %fd962, {%r1373,%r1374};
	// end inline asm
	fma.rn.f64 	%fd1670, %fd326, %fd962, %fd1669;
	// begin inline asm
	mov.b64 {%r1375,%r1376}, %fd327;
	// end inline asm
	shfl.sync.idx.b32	%r1378|%p638, %r1376, 39, -8161, -1;
	shfl.sync.idx.b32	%r1377|%p639, %r1375, 39, -8161, -1;
	// begin inline asm
	mov.b64 %fd964, {%r1377,%r1378};
	// end inline asm
	fma.rn.f64 	%fd1671, %fd327, %fd964, %fd1670;
	// begin inline asm
	mov.b64 {%r1379,%r1380}, %fd328;
	// end inline asm
	shfl.sync.idx.b32	%r1382|%p640, %r1380, 39, -8161, -1;
	shfl.sync.idx.b32	%r1381|%p641, %r1379, 39, -8161, -1;
	// begin inline asm
	mov.b64 %fd966, {%r1381,%r1382};
	// end inline asm
	fma.rn.f64 	%fd1672, %fd328, %fd966, %fd1671;
	// begin inline asm
	mov.b64 {%r1383,%r1384}, %fd329;
	// end inline asm
	shfl.sync.idx.b32	%r1386|%p642, %r1384, 39, -8161, -1;
	shfl.sync.idx.b32	%r1385|%p643, %r1383, 39, -8161, -1;
	// begin inline asm
	mov.b64 %fd968, {%r1385,%r1386};
	// end inline asm
	fma.rn.f64 	%fd1673, %fd329, %fd968, %fd1672;
	// begin inline asm
	mov.b64 {%r1387,%r1388}, %fd330;
	// end inline asm
	shfl.sync.idx.b32	%r1390|%p644, %r1388, 39, -8161, -1;
	shfl.sync.idx.b32	%r1389|%p645, %r1387, 39, -8161, -1;
	// begin inline asm
	mov.b64 %fd970, {%r1389,%r1390};
	// end inline asm
	fma.rn.f64 	%fd1674, %fd330, %fd970, %fd1673;
	fma.rn.f64 	%fd1957, %fd1867, %fd1674, %fd1957;
	// begin inline asm
	mov.b64 {%r1391,%r1392}, %fd323;
	// end inline asm
	shfl.sync.idx.b32	%r1394|%p646, %r1392, 40, -8161, -1;
	shfl.sync.idx.b32	%r1393|%p647, %r1391, 40, -8161, -1;
	// begin inline asm
	mov.b64 %fd972, {%r1393,%r1394};
	// end inline asm
	fma.rn.f64 	%fd1675, %fd323, %fd972, 0d0000000000000000;
	// begin inline asm
	mov.b64 {%r1395,%r1396}, %fd324;
	// end inline asm
	shfl.sync.idx.b32	%r1398|%p648, %r1396, 40, -8161, -1;
	shfl.sync.idx.b32	%r1397|%p649, %r1395, 40, -8161, -1;
	// begin inline asm
	mov.b64 %fd974, {%r1397,%r1398};
	// end inline asm
	fma.rn.f64 	%fd1676, %fd324, %fd974, %fd1675;
	// begin inline asm
	mov.b64 {%r1399,%r1400}, %fd325;
	// end inline asm
	shfl.sync.idx.b32	%r1402|%p650, %r1400, 40, -8161, -1;
	shfl.sync.idx.b32	%r1401|%p651, %r1399, 40, -8161, -1;
	// begin inline asm
	mov.b64 %fd976, {%r1401,%r1402};
	// end inline asm
	fma.rn.f64 	%fd1677, %fd325, %fd976, %fd1676;
	// begin inline asm
	mov.b64 {%r1403,%r1404}, %fd326;
	// end inline asm
	shfl.sync.idx.b32	%r1406|%p652, %r1404, 40, -8161, -1;
	shfl.sync.idx.b32	%r1405|%p653, %r1403, 40, -8161, -1;
	// begin inline asm
	mov.b64 %fd978, {%r1405,%r1406};
	// end inline asm
	fma.rn.f64 	%fd1678, %fd326, %fd978, %fd1677;
	// begin inline asm
	mov.b64 {%r1407,%r1408}, %fd327;
	// end inline asm
	shfl.sync.idx.b32	%r1410|%p654, %r1408, 40, -8161, -1;
	shfl.sync.idx.b32	%r1409|%p655, %r1407, 40, -8161, -1;
	// begin inline asm
	mov.b64 %fd980, {%r1409,%r1410};
	// end inline asm
	fma.rn.f64 	%fd1679, %fd327, %fd980, %fd1678;
	// begin inline asm
	mov.b64 {%r1411,%r1412}, %fd328;
	// end inline asm
	shfl.sync.idx.b32	%r1414|%p656, %r1412, 40, -8161, -1;
	shfl.sync.idx.b32	%r1413|%p657, %r1411, 40, -8161, -1;
	// begin inline asm
	mov.b64 %fd982, {%r1413,%r1414};
	// end inline asm
	fma.rn.f64 	%fd1680, %fd328, %fd982, %fd1679;
	// begin inline asm
	mov.b64 {%r1415,%r1416}, %fd329;
	// end inline asm
	shfl.sync.idx.b32	%r1418|%p658, %r1416, 40, -8161, -1;
	shfl.sync.idx.b32	%r1417|%p659, %r1415, 40, -8161, -1;
	// begin inline asm
	mov.b64 %fd984, {%r1417,%r1418};
	// end inline asm
	fma.rn.f64 	%fd1681, %fd329, %fd984, %fd1680;
	// begin inline asm
	mov.b64 {%r1419,%r1420}, %fd330;
	// end inline asm
	shfl.sync.idx.b32	%r1422|%p660, %r1420, 40, -8161, -1;
	shfl.sync.idx.b32	%r1421|%p661, %r1419, 40, -8161, -1;
	// begin inline asm
	mov.b64 %fd986, {%r1421,%r1422};
	// end inline asm
	fma.rn.f64 	%fd1682, %fd330, %fd986, %fd1681;
	fma.rn.f64 	%fd1956, %fd1867, %fd1682, %fd1956;
	// begin inline asm
	mov.b64 {%r1423,%r1424}, %fd323;
	// end inline asm
	shfl.sync.idx.b32	%r1426|%p662, %r1424, 41, -8161, -1;
	shfl.sync.idx.b32	%r1425|%p663, %r1423, 41, -8161, -1;
	// begin inline asm
	mov.b64 %fd988, {%r1425,%r1426};
	// end inline asm
	fma.rn.f64 	%fd1683, %fd323, %fd988, 0d0000000000000000;
	// begin inline asm
	mov.b64 {%r1427,%r1428}, %fd324;
	// end inline asm
	shfl.sync.idx.b32	%r1430|%p664, %r1428, 41, -8161, -1;
	shfl.sync.idx.b32	%r1429|%p665, %r1427, 41, -8161, -1;
	// begin inline asm
	mov.b64 %fd990, {%r1429,%r1430};
	// end inline asm
	fma.rn.f64 	%fd1684, %fd324, %fd990, %fd1683;
	// begin inline asm
	mov.b64 {%r1431,%r1432}, %fd325;
	// end inline asm
	shfl.sync.idx.b32	%r1434|%p666, %r1432, 41, -8161, -1;
	shfl.sync.idx.b32	%r1433|%p667, %r1431, 41, -8161, -1;
	// begin inline asm
	mov.b64 %fd992, {%r1433,%r1434};
	// end inline asm
	fma.rn.f64 	%fd1685, %fd325, %fd992, %fd1684;
	// begin inline asm
	mov.b64 {%r1435,%r1436}, %fd326;
	// end inline asm
	shfl.sync.idx.b32	%r1438|%p668, %r1436, 41, -8161, -1;
	shfl.sync.idx.b32	%r1437|%p669, %r1435, 41, -8161, -1;
	// begin inline asm
	mov.b64 %fd994, {%r1437,%r1438};
	// end inline asm
	fma.rn.f64 	%fd1686, %fd326, %fd994, %fd1685;
	// begin inline asm
	mov.b64 {%r1439,%r1440}, %fd327;
	// end inline asm
	shfl.sync.idx.b32	%r1442|%p670, %r1440, 41, -8161, -1;
	shfl.sync.idx.b32	%r1441|%p671, %r1439, 41, -8161, -1;
	// begin inline asm
	mov.b64 %fd996, {%r1441,%r1442};
	// end inline asm
	fma.rn.f64 	%fd1687, %fd327, %fd996, %fd1686;
	// begin inline asm
	mov.b64 {%r1443,%r1444}, %fd328;
	// end inline asm
	shfl.sync.idx.b32	%r1446|%p672, %r1444, 41, -8161, -1;
	shfl.sync.idx.b32	%r1445|%p673, %r1443, 41, -8161, -1;
	// begin inline asm
	mov.b64 %fd998, {%r1445,%r1446};
	// end inline asm
	fma.rn.f64 	%fd1688, %fd328, %fd998, %fd1687;
	// begin inline asm
	mov.b64 {%r1447,%r1448}, %fd329;
	// end inline asm
	shfl.sync.idx.b32	%r1450|%p674, %r1448, 41, -8161, -1;
	shfl.sync.idx.b32	%r1449|%p675, %r1447, 41, -8161, -1;
	// begin inline asm
	mov.b64 %fd1000, {%r1449,%r1450};
	// end inline asm
	fma.rn.f64 	%fd1689, %fd329, %fd1000, %fd1688;
	// begin inline asm
	mov.b64 {%r1451,%r1452}, %fd330;
	// end inline asm
	shfl.sync.idx.b32	%r1454|%p676, %r1452, 41, -8161, -1;
	shfl.sync.idx.b32	%r1453|%p677, %r1451, 41, -8161, -1;
	// begin inline asm
	mov.b64 %fd1002, {%r1453,%r1454};
	// end inline asm
	fma.rn.f64 	%fd1690, %fd330, %fd1002, %fd1689;
	fma.rn.f64 	%fd1955, %fd1867, %fd1690, %fd1955;
	// begin inline asm
	mov.b64 {%r1455,%r1456}, %fd323;
	// end inline asm
	shfl.sync.idx.b32	%r1458|%p678, %r1456, 42, -8161, -1;
	shfl.sync.idx.b32	%r1457|%p679, %r1455, 42, -8161, -1;
	// begin inline asm
	mov.b64 %fd1004, {%r1457,%r1458};
	// end inline asm
	fma.rn.f64 	%fd1691, %fd323, %fd1004, 0d0000000000000000;
	// begin inline asm
	mov.b64 {%r1459,%r1460}, %fd324;
	// end inline asm
	shfl.sync.idx.b32	%r1462|%p680, %r1460, 42, -8161, -1;
	shfl.sync.idx.b32	%r1461|%p681, %r1459, 42, -8161, -1;
	// begin inline asm
	mov.b64 %fd1006, {%r1461,%r1462};
	// end inline asm
	fma.rn.f64 	%fd1692, %fd324, %fd1006, %fd1691;
	// begin inline asm
	mov.b64 {%r1463,%r1464}, %fd325;
	// end inline asm
	shfl.sync.idx.b32	%r1466|%p682, %r1464, 42, -8161, -1;
	shfl.sync.idx.b32	%r1465|%p683, %r1463, 42, -8161, -1;
	// begin inline asm
	mov.b64 %fd1008, {%r1465,%r1466};
	// end inline asm
	fma.rn.f64 	%fd1693, %fd325, %fd1008, %fd1692;
	// begin inline asm
	mov.b64 {%r1467,%r1468}, %fd326;
	// end inline asm
	shfl.sync.idx.b32	%r1470|%p684, %r1468, 42, -8161, -1;
	shfl.sync.idx.b32	%r1469|%p685, %r1467, 42, -8161, -1;
	// begin inline asm
	mov.b64 %fd1010, {%r1469,%r1470};
	// end inline asm
	fma.rn.f64 	%fd1694, %fd326, %fd1010, %fd1693;
	// begin inline asm
	mov.b64 {%r1471,%r1472}, %fd327;
	// end inline asm
	shfl.sync.idx.b32	%r1474|%p686, %r1472, 42, -8161, -1;
	shfl.sync.idx.b32	%r1473|%p687, %r1471, 42, -8161, -1;
	// begin inline asm
	mov.b64 %fd1012, {%r1473,%r1474};
	// end inline asm
	fma.rn.f64 	%fd1695, %fd327, %fd1012, %fd1694;
	// begin inline asm
	mov.b64 {%r1475,%r1476}, %fd328;
	// end inline asm
	shfl.sync.idx.b32	%r1478|%p688, %r1476, 42, -8161, -1;
	shfl.sync.idx.b32	%r1477|%p689, %r1475, 42, -8161, -1;
	// begin inline asm
	mov.b64 %fd1014, {%r1477,%r1478};
	// end inline asm
	fma.rn.f64 	%fd1696, %fd328, %fd1014, %fd1695;
	// begin inline asm
	mov.b64 {%r1479,%r1480}, %fd329;
	// end inline asm
	shfl.sync.idx.b32	%r1482|%p690, %r1480, 42, -8161, -1;
	shfl.sync.idx.b32	%r1481|%p691, %r1479, 42, -8161, -1;
	// begin inline asm
	mov.b64 %fd1016, {%r1481,%r1482};
	// end inline asm
	fma.rn.f64 	%fd1697, %fd329, %fd1016, %fd1696;
	// begin inline asm
	mov.b64 {%r1483,%r1484}, %fd330;
	// end inline asm
	shfl.sync.idx.b32	%r1486|%p692, %r1484, 42, -8161, -1;
	shfl.sync.idx.b32	%r1485|%p693, %r1483, 42, -8161, -1;
	// begin inline asm
	mov.b64 %fd1018, {%r1485,%r1486};
	// end inline asm
	fma.rn.f64 	%fd1698, %fd330, %fd1018, %fd1697;
	fma.rn.f64 	%fd1954, %fd1867, %fd1698, %fd1954;
	// begin inline asm
	mov.b64 {%r1487,%r1488}, %fd323;
	// end inline asm
	shfl.sync.idx.b32	%r1490|%p694, %r1488, 43, -8161, -1;
	shfl.sync.idx.b32	%r1489|%p695, %r1487, 43, -8161, -1;
	// begin inline asm
	mov.b64 %fd1020, {%r1489,%r1490};
	// end inline asm
	fma.rn.f64 	%fd1699, %fd323, %fd1020, 0d0000000000000000;
	// begin inline asm
	mov.b64 {%r1491,%r1492}, %fd324;
	// end inline asm
	shfl.sync.idx.b32	%r1494|%p696, %r1492, 43, -8161, -1;
	shfl.sync.idx.b32	%r1493|%p697, %r1491, 43, -8161, -1;
	// begin inline asm
	mov.b64 %fd1022, {%r1493,%r1494};
	// end inline asm
	fma.rn.f64 	%fd1700, %fd324, %fd1022, %fd1699;
	// begin inline asm
	mov.b64 {%r1495,%r1496}, %fd325;
	// end inline asm
	shfl.sync.idx.b32	%r1498|%p698, %r1496, 43, -8161, -1;
	shfl.sync.idx.b32	%r1497|%p699, %r1495, 43, -8161, -1;
	// begin inline asm
	mov.b64 %fd1024, {%r1497,%r1498};
	// end inline asm
	fma.rn.f64 	%fd1701, %fd325, %fd1024, %fd1700;
	// begin inline asm
	mov.b64 {%r1499,%r1500}, %fd326;
	// end inline asm
	shfl.sync.idx.b32	%r1502|%p700, %r1500, 43, -8161, -1;
	shfl.sync.idx.b32	%r1501|%p701, %r1499, 43, -8161, -1;
	// begin inline asm
	mov.b64 %fd1026, {%r1501,%r1502};
	// end inline asm
	fma.rn.f64 	%fd1702, %fd326, %fd1026, %fd1701;
	// begin inline asm
	mov.b64 {%r1503,%r1504}, %fd327;
	// end inline asm
	shfl.sync.idx.b32	%r1506|%p702, %r1504, 43, -8161, -1;
	shfl.sync.idx.b32	%r1505|%p703, %r1503, 43, -8161, -1;
	// begin inline asm
	mov.b64 %fd1028, {%r1505,%r1506};
	// end inline asm
	fma.rn.f64 	%fd1703, %fd327, %fd1028, %fd1702;
	// begin inline asm
	mov.b64 {%r1507,%r1508}, %fd328;
	// end inline asm
	shfl.sync.idx.b32	%r1510|%p704, %r1508, 43, -8161, -1;
	shfl.sync.idx.b32	%r1509|%p705, %r1507, 43, -8161, -1;
	// begin inline asm
	mov.b64 %fd1030, {%r1509,%r1510};
	// end inline asm
	fma.rn.f64 	%fd1704, %fd328, %fd1030, %fd1703;
	// begin inline asm
	mov.b64 {%r1511,%r1512}, %fd329;
	// end inline asm
	shfl.sync.idx.b32	%r1514|%p706, %r1512, 43, -8161, -1;
	shfl.sync.idx.b32	%r1513|%p707, %r1511, 43, -8161, -1;
	// begin inline asm
	mov.b64 %fd1032, {%r1513,%r1514};
	// end inline asm
	fma.rn.f64 	%fd1705, %fd329, %fd1032, %fd1704;
	// begin inline asm
	mov.b64 {%r1515,%r1516}, %fd330;
	// end inline asm
	shfl.sync.idx.b32	%r1518|%p708, %r1516, 43, -8161, -1;
	shfl.sync.idx.b32	%r1517|%p709, %r1515, 43, -8161, -1;
	// begin inline asm
	mov.b64 %fd1034, {%r1517,%r1518};
	// end inline asm
	fma.rn.f64 	%fd1706, %fd330, %fd1034, %fd1705;
	fma.rn.f64 	%fd1953, %fd1867, %fd1706, %fd1953;
	// begin inline asm
	mov.b64 {%r1519,%r1520}, %fd323;
	// end inline asm
	shfl.sync.idx.b32	%r1522|%p710, %r1520, 44, -8161, -1;
	shfl.sync.idx.b32	%r1521|%p711, %r1519, 44, -8161, -1;
	// begin inline asm
	mov.b64 %fd1036, {%r1521,%r1522};
	// end inline asm
	fma.rn.f64 	%fd1707, %fd323, %fd1036, 0d0000000000000000;
	// begin inline asm
	mov.b64 {%r1523,%r1524}, %fd324;
	// end inline asm
	shfl.sync.idx.b32	%r1526|%p712, %r1524, 44, -8161, -1;
	shfl.sync.idx.b32	%r1525|%p713, %r1523, 44, -8161, -1;
	// begin inline asm
	mov.b64 %fd1038, {%r1525,%r1526};
	// end inline asm
	fma.rn.f64 	%fd1708, %fd324, %fd1038, %fd1707;
	// begin inline asm
	mov.b64 {%r1527,%r1528}, %fd325;
	// end inline asm
	shfl.sync.idx.b32	%r1530|%p714, %r1528, 44, -8161, -1;
	shfl.sync.idx.b32	%r1529|%p715, %r1527, 44, -8161, -1;
	// begin inline asm
	mov.b64 %fd1040, {%r1529,%r1530};
	// end inline asm
	fma.rn.f64 	%fd1709, %fd325, %fd1040, %fd1708;
	// begin inline asm
	mov.b64 {%r1531,%r1532}, %fd326;
	// end inline asm
	shfl.sync.idx.b32	%r1534|%p716, %r1532, 44, -8161, -1;
	shfl.sync.idx.b32	%r1533|%p717, %r1531, 44, -8161, -1;
	// begin inline asm
	mov.b64 %fd1042, {%r1533,%r1534};
	// end inline asm
	fma.rn.f64 	%fd1710, %fd326, %fd1042, %fd1709;
	// begin inline asm
	mov.b64 {%r1535,%r1536}, %fd327;
	// end inline asm
	shfl.sync.idx.b32	%r1538|%p718, %r1536, 44, -8161, -1;
	shfl.sync.idx.b32	%r1537|%p719, %r1535, 44, -8161, -1;
	// begin inline asm
	mov.b64 %fd1044, {%r1537,%r1538};
	// end inline asm
	fma.rn.f64 	%fd1711, %fd327, %fd1044, %fd1710;
	// begin inline asm
	mov.b64 {%r1539,%r1540}, %fd328;
	// end inline asm
	shfl.sync.idx.b32	%r1542|%p720, %r1540, 44, -8161, -1;
	shfl.sync.idx.b32	%r1541|%p721, %r1539, 44, -8161, -1;
	// begin inline asm
	mov.b64 %fd1046, {%r1541,%r1542};
	// end inline asm
	fma.rn.f64 	%fd1712, %fd328, %fd1046, %fd1711;
	// begin inline asm
	mov.b64 {%r1543,%r1544}, %fd329;
	// end inline asm
	shfl.sync.idx.b32	%r1546|%p722, %r1544, 44, -8161, -1;
	shfl.sync.idx.b32	%r1545|%p723, %r1543, 44, -8161, -1;
	// begin inline asm
	mov.b64 %fd1048, {%r1545,%r1546};
	// end inline asm
	fma.rn.f64 	%fd1713, %fd329, %fd1048, %fd1712;
	// begin inline asm
	mov.b64 {%r1547,%r1548}, %fd330;
	// end inline asm
	shfl.sync.idx.b32	%r1550|%p724, %r1548, 44, -8161, -1;
	shfl.sync.idx.b32	%r1549|%p725, %r1547, 44, -8161, -1;
	// begin inline asm
	mov.b64 %fd1050, {%r1549,%r1550};
	// end inline asm
	fma.rn.f64 	%fd1714, %fd330, %fd1050, %fd1713;
	fma.rn.f64 	%fd1952, %fd1867, %fd1714, %fd1952;
	// begin inline asm
	mov.b64 {%r1551,%r1552}, %fd323;
	// end inline asm
	shfl.sync.idx.b32	%r1554|%p726, %r1552, 45, -8161, -1;
	shfl.sync.idx.b32	%r1553|%p727, %r1551, 45, -8161, -1;
	// begin inline asm
	mov.b64 %fd1052, {%r1553,%r1554};
	// end inline asm
	fma.rn.f64 	%fd1715, %fd323, %fd1052, 0d0000000000000000;
	// begin inline asm
	mov.b64 {%r1555,%r1556}, %fd324;
	// end inline asm
	shfl.sync.idx.b32	%r1558|%p728, %r1556, 45, -8161, -1;
	shfl.sync.idx.b32	%r1557|%p729, %r1555, 45, -8161, -1;
	// begin inline asm
	mov.b64 %fd1054, {%r1557,%r1558};
	// end inline asm
	fma.rn.f64 	%fd1716, %fd324, %fd1054, %fd1715;
	// begin inline asm
	mov.b64 {%r1559,%r1560}, %fd325;
	// end inline asm
	shfl.sync.idx.b32	%r1562|%p730, %r1560, 45, -8161, -1;
	shfl.sync.idx.b32	%r1561|%p731, %r1559, 45, -8161, -1;
	// begin inline asm
	mov.b64 %fd1056, {%r1561,%r1562};
	// end inline asm
	fma.rn.f64 	%fd1717, %fd325, %fd1056, %fd1716;
	// begin inline asm
	mov.b64 {%r1563,%r1564}, %fd326;
	// end inline asm
	shfl.sync.idx.b32	%r1566|%p732, %r1564, 45, -8161, -1;
	shfl.sync.idx.b32	%r1565|%p733, %r1563, 45, -8161, -1;
	// begin inline asm
	mov.b64 %fd1058, {%r1565,%r1566};
	// end inline asm
	fma.rn.f64 	%fd1718, %fd326, %fd1058, %fd1717;
	// begin inline asm
	mov.b64 {%r1567,%r1568}, %fd327;
	// end inline asm
	shfl.sync.idx.b32	%r1570|%p734, %r1568, 45, -8161, -1;
	shfl.sync.idx.b32	%r1569|%p735, %r1567, 45, -8161, -1;
	// begin inline asm
	mov.b64 %fd1060, {%r1569,%r1570};
	// end inline asm
	fma.rn.f64 	%fd1719, %fd327, %fd1060, %fd1718;
	// begin inline asm
	mov.b64 {%r1571,%r1572}, %fd328;
	// end inline asm
	shfl.sync.idx.b32	%r1574|%p736, %r1572, 45, -8161, -1;
	shfl.sync.idx.b32	%r1573|%p737, %r1571, 45, -8161, -1;
	// begin inline asm
	mov.b64 %fd1062, {%r1573,%r1574};
	// end inline asm
	fma.rn.f64 	%fd1720, %fd328, %fd1062, %fd1719;
	// begin inline asm
	mov.b64 {%r1575,%r1576}, %fd329;
	// end inline asm
	shfl.sync.idx.b32	%r1578|%p738, %r1576, 45, -8161, -1;
	shfl.sync.idx.b32	%r1577|%p739, %r1575, 45, -8161, -1;
	// begin inline asm
	mov.b64 %fd1064, {%r1577,%r1578};
	// end inline asm
	fma.rn.f64 	%fd1721, %fd329, %fd1064, %fd1720;
	// begin inline asm
	mov.b64 {%r1579,%r1580}, %fd330;
	// end inline asm
	shfl.sync.idx.b32	%r1582|%p740, %r1580, 45, -8161, -1;
	shfl.sync.idx.b32	%r1581|%p741, %r1579, 45, -8161, -1;
	// begin inline asm
	mov.b64 %fd1066, {%r1581,%r1582};
	// end inline asm
	fma.rn.f64 	%fd1722, %fd330, %fd1066, %fd1721;
	fma.rn.f64 	%fd1951, %fd1867, %fd1722, %fd1951;
	// begin inline asm
	mov.b64 {%r1583,%r1584}, %fd323;
	// end inline asm
	shfl.sync.idx.b32	%r1586|%p742, %r1584, 46, -8161, -1;
	shfl.sync.idx.b32	%r1585|%p743, %r1583, 46, -8161, -1;
	// begin inline asm
	mov.b64 %fd1068, {%r1585,%r1586};
	// end inline asm
	fma.rn.f64 	%fd1723, %fd323, %fd1068, 0d0000000000000000;
	// begin inline asm
	mov.b64 {%r1587,%r1588}, %fd324;
	// end inline asm
	shfl.sync.idx.b32	%r1590|%p744, %r1588, 46, -8161, -1;
	shfl.sync.idx.b32	%r1589|%p745, %r1587, 46, -8161, -1;
	// begin inline asm
	mov.b64 %fd1070, {%r1589,%r1590};
	// end inline asm
	fma.rn.f64 	%fd1724, %fd324, %fd1070, %fd1723;
	// begin inline asm
	mov.b64 {%r1591,%r1592}, %fd325;
	// end inline asm
	shfl.sync.idx.b32	%r1594|%p746, %r1592, 46, -8161, -1;
	shfl.sync.idx.b32	%r1593|%p747, %r1591, 46, -8161, -1;
	// begin inline asm
	mov.b64 %fd1072, {%r1593,%r1594};
	// end inline asm
	fma.rn.f64 	%fd1725, %fd325, %fd1072, %fd1724;
	// begin inline asm
	mov.b64 {%r1595,%r1596}, %fd326;
	// end inline asm
	shfl.sync.idx.b32	%r1598|%p748, %r1596, 46, -8161, -1;
	shfl.sync.idx.b32	%r1597|%p749, %r1595, 46, -8161, -1;
	// begin inline asm
	mov.b64 %fd1074, {%r1597,%r1598};
	// end inline asm
	fma.rn.f64 	%fd1726, %fd326, %fd1074, %fd1725;
	// begin inline asm
	mov.b64 {%r1599,%r1600}, %fd327;
	// end inline asm
	shfl.sync.idx.b32	%r1602|%p750, %r1600, 46, -8161, -1;
	shfl.sync.idx.b32	%r1601|%p751, %r1599, 46, -8161, -1;
	// begin inline asm
	mov.b64 %fd1076, {%r1601,%r1602};
	// end inline asm
	fma.rn.f64 	%fd1727, %fd327, %fd1076, %fd1726;
	// begin inline asm
	mov.b64 {%r1603,%r1604}, %fd328;
	// end inline asm
	shfl.sync.idx.b32	%r1606|%p752, %r1604, 46, -8161, -1;
	shfl.sync.idx.b32	%r1605|%p753, %r1603, 46, -8161, -1;
	// begin inline asm
	mov.b64 %fd1078, {%r1605,%r1606};
	// end inline asm
	fma.rn.f64 	%fd1728, %fd328, %fd1078, %fd1727;
	// begin inline asm
	mov.b64 {%r1607,%r1608}, %fd329;
	// end inline asm
	shfl.sync.idx.b32	%r1610|%p754, %r1608, 46, -8161, -1;
	shfl.sync.idx.b32	%r1609|%p755, %r1607, 46, -8161, -1;
	// begin inline asm
	mov.b64 %fd1080, {%r1609,%r1610};
	// end inline asm
	fma.rn.f64 	%fd1729, %fd329, %fd1080, %fd1728;
	// begin inline asm
	mov.b64 {%r1611,%r1612}, %fd330;
	// end inline asm
	shfl.sync.idx.b32	%r1614|%p756, %r1612, 46, -8161, -1;
	shfl.sync.idx.b32	%r1613|%p757, %r1611, 46, -8161, -1;
	// begin inline asm
	mov.b64 %fd1082, {%r1613,%r1614};
	// end inline asm
	fma.rn.f64 	%fd1730, %fd330, %fd1082, %fd1729;
	fma.rn.f64 	%fd1950, %fd1867, %fd1730, %fd1950;
	// begin inline asm
	mov.b64 {%r1615,%r1616}, %fd323;
	// end inline asm
	shfl.sync.idx.b32	%r1618|%p758, %r1616, 47, -8161, -1;
	shfl.sync.idx.b32	%r1617|%p759, %r1615, 47, -8161, -1;
	// begin inline asm
	mov.b64 %fd1084, {%r1617,%r1618};
	// end inline asm
	fma.rn.f64 	%fd1731, %fd323, %fd1084, 0d0000000000000000;
	// begin inline asm
	mov.b64 {%r1619,%r1620}, %fd324;
	// end inline asm
	shfl.sync.idx.b32	%r1622|%p760, %r1620, 47, -8161, -1;
	shfl.sync.idx.b32	%r1621|%p761, %r1619, 47, -8161, -1;
	// begin inline asm
	mov.b64 %fd1086, {%r1621,%r1622};
	// end inline asm
	fma.rn.f64 	%fd1732, %fd324, %fd1086, %fd1731;
	// begin inline asm
	mov.b64 {%r1623,%r1624}, %fd325;
	// end inline asm
	shfl.sync.idx.b32	%r1626|%p762, %r1624, 47, -8161, -1;
	shfl.sync.idx.b32	%r1625|%p763, %r1623, 47, -8161, -1;
	// begin inline asm
	mov.b64 %fd1088, {%r1625,%r1626};
	// end inline asm
	fma.rn.f64 	%fd1733, %fd325, %fd1088, %fd1732;
	// begin inline asm
	mov.b64 {%r1627,%r1628}, %fd326;
	// end inline asm
	shfl.sync.idx.b32	%r1630|%p764, %r1628, 47, -8161, -1;
	shfl.sync.idx.b32	%r1629|%p765, %r1627, 47, -8161, -1;
	// begin inline asm
	mov.b64 %fd1090, {%r1629,%r1630};
	// end inline asm
	fma.rn.f64 	%fd1734, %fd326, %fd1090, %fd1733;
	// begin inline asm
	mov.b64 {%r1631,%r1632}, %fd327;
	// end inline asm
	shfl.sync.idx.b32	%r1634|%p766, %r1632, 47, -8161, -1;
	shfl.sync.idx.b32	%r1633|%p767, %r1631, 47, -8161, -1;
	// begin inline asm
	mov.b64 %fd1092, {%r1633,%r1634};
	// end inline asm
	fma.rn.f64 	%fd1735, %fd327, %fd1092, %fd1734;
	// begin inline asm
	mov.b64 {%r1635,%r1636}, %fd328;
	// end inline asm
	shfl.sync.idx.b32	%r1638|%p768, %r1636, 47, -8161, -1;
	shfl.sync.idx.b32	%r1637|%p769, %r1635, 47, -8161, -1;
	// begin inline asm
	mov.b64 %fd1094, {%r1637,%r1638};
	// end inline asm
	fma.rn.f64 	%fd1736, %fd328, %fd1094, %fd1735;
	// begin inline asm
	mov.b64 {%r1639,%r1640}, %fd329;
	// end inline asm
	shfl.sync.idx.b32	%r1642|%p770, %r1640, 47, -8161, -1;
	shfl.sync.idx.b32	%r1641|%p771, %r1639, 47, -8161, -1;
	// begin inline asm
	mov.b64 %fd1096, {%r1641,%r1642};
	// end inline asm
	fma.rn.f64 	%fd1737, %fd329, %fd1096, %fd1736;
	// begin inline asm
	mov.b64 {%r1643,%r1644}, %fd330;
	// end inline asm
	shfl.sync.idx.b32	%r1646|%p772, %r1644, 47, -8161, -1;
	shfl.sync.idx.b32	%r1645|%p773, %r1643, 47, -8161, -1;
	// begin inline asm
	mov.b64 %fd1098, {%r1645,%r1646};
	// end inline asm
	fma.rn.f64 	%fd1738, %fd330, %fd1098, %fd1737;
	fma.rn.f64 	%fd1949, %fd1867, %fd1738, %fd1949;
	// begin inline asm
	mov.b64 {%r1647,%r1648}, %fd323;
	// end inline asm
	shfl.sync.idx.b32	%r1650|%p774, %r1648, 48, -8161, -1;
	shfl.sync.idx.b32	%r1649|%p775, %r1647, 48, -8161, -1;
	// begin inline asm
	mov.b64 %fd1100, {%r1649,%r1650};
	// end inline asm
	fma.rn.f64 	%fd1739, %fd323, %fd1100, 0d0000000000000000;
	// begin inline asm
	mov.b64 {%r1651,%r1652}, %fd324;
	// end inline asm
	shfl.sync.idx.b32	%r1654|%p776, %r1652, 48, -8161, -1;
	shfl.sync.idx.b32	%r1653|%p777, %r1651, 48, -8161, -1;
	// begin inline asm
	mov.b64 %fd1102, {%r1653,%r1654};
	// end inline asm
	fma.rn.f64 	%fd1740, %fd324, %fd1102, %fd1739;
	// begin inline asm
	mov.b64 {%r1655,%r1656}, %fd325;
	// end inline asm
	shfl.sync.idx.b32	%r1658|%p778, %r1656, 48, -8161, -1;
	shfl.sync.idx.b32	%r1657|%p779, %r1655, 48, -8161, -1;
	// begin inline asm
	mov.b64 %fd1104, {%r1657,%r1658};
	// end inline asm
	fma.rn.f64 	%fd1741, %fd325, %fd1104, %fd1740;
	// begin inline asm
	mov.b64 {%r1659,%r1660}, %fd326;
	// end inline asm
	shfl.sync.idx.b32	%r1662|%p780, %r1660, 48, -8161, -1;
	shfl.sync.idx.b32	%r1661|%p781, %r1659, 48, -8161, -1;
	// begin inline asm
	mov.b64 %fd1106, {%r1661,%r1662};
	// end inline asm
	fma.rn.f64 	%fd1742, %fd326, %fd1106, %fd1741;
	// begin inline asm
	mov.b64 {%r1663,%r1664}, %fd327;
	// end inline asm
	shfl.sync.idx.b32	%r1666|%p782, %r1664, 48, -8161, -1;
	shfl.sync.idx.b32	%r1665|%p783, %r1663, 48, -8161, -1;
	// begin inline asm
	mov.b64 %fd1108, {%r1665,%r1666};
	// end inline asm
	fma.rn.f64 	%fd1743, %fd327, %fd1108, %fd1742;
	// begin inline asm
	mov.b64 {%r1667,%r1668}, %fd328;
	// end inline asm
	shfl.sync.idx.b32	%r1670|%p784, %r1668, 48, -8161, -1;
	shfl.sync.idx.b32	%r1669|%p785, %r1667, 48, -8161, -1;
	// begin inline asm
	mov.b64 %fd1110, {%r1669,%r1670};
	// end inline asm
	fma.rn.f64 	%fd1744, %fd328, %fd1110, %fd1743;
	// begin inline asm
	mov.b64 {%r1671,%r1672}, %fd329;
	// end inline asm
	shfl.sync.idx.b32	%r1674|%p786, %r1672, 48, -8161, -1;
	shfl.sync.idx.b32	%r1673|%p787, %r1671, 48, -8161, -1;
	// begin inline asm
	mov.b64 %fd1112, {%r1673,%r1674};
	// end inline asm
	fma.rn.f64 	%fd1745, %fd329, %fd1112, %fd1744;
	// begin inline asm
	mov.b64 {%r1675,%r1676}, %fd330;
	// end inline asm
	shfl.sync.idx.b32	%r1678|%p788, %r1676, 48, -8161, -1;
	shfl.sync.idx.b32	%r1677|%p789, %r1675, 48, -8161, -1;
	// begin inline asm
	mov.b64 %fd1114, {%r1677,%r1678};
	// end inline asm
	fma.rn.f64 	%fd1746, %fd330, %fd1114, %fd1745;
	fma.rn.f64 	%fd1948, %fd1867, %fd1746, %fd1948;
	// begin inline asm
	mov.b64 {%r1679,%r1680}, %fd323;
	// end inline asm
	shfl.sync.idx.b32	%r1682|%p790, %r1680, 49, -8161, -1;
	shfl.sync.idx.b32	%r1681|%p791, %r1679, 49, -8161, -1;
	// begin inline asm
	mov.b64 %fd1116, {%r1681,%r1682};
	// end inline asm
	fma.rn.f64 	%fd1747, %fd323, %fd1116, 0d0000000000000000;
	// begin inline asm
	mov.b64 {%r1683,%r1684}, %fd324;
	// end inline asm
	shfl.sync.idx.b32	%r1686|%p792, %r1684, 49, -8161, -1;
	shfl.sync.idx.b32	%r1685|%p793, %r1683, 49, -8161, -1;
	// begin inline asm
	mov.b64 %fd1118, {%r1685,%r1686};
	// end inline asm
	fma.rn.f64 	%fd1748, %fd324, %fd1118, %fd1747;
	// begin inline asm
	mov.b64 {%r1687,%r1688}, %fd325;
	// end inline asm
	shfl.sync.idx.b32	%r1690|%p794, %r1688, 49, -8161, -1;
	shfl.sync.idx.b32	%r1689|%p795, %r1687, 49, -8161, -1;
	// begin inline asm
	mov.b64 %fd1120, {%r1689,%r1690};
	// end inline asm
	fma.rn.f64 	%fd1749, %fd325, %fd1120, %fd1748;
	// begin inline asm
	mov.b64 {%r1691,%r1692}, %fd326;
	// end inline asm
	shfl.sync.idx.b32	%r1694|%p796, %r1692, 49, -8161, -1;
	shfl.sync.idx.b32	%r1693|%p797, %r1691, 49, -8161, -1;
	// begin inline asm
	mov.b64 %fd1122, {%r1693,%r1694};
	// end inline asm
	fma.rn.f64 	%fd1750, %fd326, %fd1122, %fd1749;
	// begin inline asm
	mov.b64 {%r1695,%r1696}, %fd327;
	// end inline asm
	shfl.sync.idx.b32	%r1698|%p798, %r1696, 49, -8161, -1;
	shfl.sync.idx.b32	%r1697|%p799, %r1695, 49, -8161, -1;
	// begin inline asm
	mov.b64 %fd1124, {%r1697,%r1698};
	// end inline asm
	fma.rn.f64 	%fd1751, %fd327, %fd1124, %fd1750;
	// begin inline asm
	mov.b64 {%r1699,%r1700}, %fd328;
	// end inline asm
	shfl.sync.idx.b32	%r1702|%p800, %r1700, 49, -8161, -1;
	shfl.sync.idx.b32	%r1701|%p801, %r1699, 49, -8161, -1;
	// begin inline asm
	mov.b64 %fd1126, {%r1701,%r1702};
	// end inline asm
	fma.rn.f64 	%fd1752, %fd328, %fd1126, %fd1751;
	// begin inline asm
	mov.b64 {%r1703,%r1704}, %fd329;
	// end inline asm
	shfl.sync.idx.b32	%r1706|%p802, %r1704, 49, -8161, -1;
	shfl.sync.idx.b32	%r1705|%p803, %r1703, 49, -8161, -1;
	// begin inline asm
	mov.b64 %fd1128, {%r1705,%r1706};
	// end inline asm
	fma.rn.f64 	%fd1753, %fd329, %fd1128, %fd1752;
	// begin inline asm
	mov.b64 {%r1707,%r1708}, %fd330;
	// end inline asm
	shfl.sync.idx.b32	%r1710|%p804, %r1708, 49, -8161, -1;
	shfl.sync.idx.b32	%r1709|%p805, %r1707, 49, -8161, -1;
	// begin inline asm
	mov.b64 %fd1130, {%r1709,%r1710};
	// end inline asm
	fma.rn.f64 	%fd1754, %fd330, %fd1130, %fd1753;
	fma.rn.f64 	%fd1947, %fd1867, %fd1754, %fd1947;
	// begin inline asm
	mov.b64 {%r1711,%r1712}, %fd323;
	// end inline asm
	shfl.sync.idx.b32	%r1714|%p806, %r1712, 50, -8161, -1;
	shfl.sync.idx.b32	%r1713|%p807, %r1711, 50, -8161, -1;
	// begin inline asm
	mov.b64 %fd1132, {%r1713,%r1714};
	// end inline asm
	fma.rn.f64 	%fd1755, %fd323, %fd1132, 0d0000000000000000;
	// begin inline asm
	mov.b64 {%r1715,%r1716}, %fd324;
	// end inline asm
	shfl.sync.idx.b32	%r1718|%p808, %r1716, 50, -8161, -1;
	shfl.sync.idx.b32	%r1717|%p809, %r1715, 50, -8161, -1;
	// begin inline asm
	mov.b64 %fd1134, {%r1717,%r1718};
	// end inline asm
	fma.rn.f64 	%fd1756, %fd324, %fd1134, %fd1755;
	// begin inline asm
	mov.b64 {%r1719,%r1720}, %fd325;
	// end inline asm
	shfl.sync.idx.b32	%r1722|%p810, %r1720, 50, -8161, -1;
	shfl.sync.idx.b32	%r1721|%p811, %r1719, 50, -8161, -1;
	// begin inline asm
	mov.b64 %fd1136, {%r1721,%r1722};
	// end inline asm
	fma.rn.f64 	%fd1757, %fd325, %fd1136, %fd1756;
	// begin inline asm
	mov.b64 {%r1723,%r1724}, %fd326;
	// end inline asm
	shfl.sync.idx.b32	%r1726|%p812, %r1724, 50, -8161, -1;
	shfl.sync.idx.b32	%r1725|%p813, %r1723, 50, -8161, -1;
	// begin inline asm
	mov.b64 %fd1138, {%r1725,%r1726};
	// end inline asm
	fma.rn.f64 	%fd1758, %fd326, %fd1138, %fd1757;
	// begin inline asm
	mov.b64 {%r1727,%r1728}, %fd327;
	// end inline asm
	shfl.sync.idx.b32	%r1730|%p814, %r1728, 50, -8161, -1;
	shfl.sync.idx.b32	%r1729|%p815, %r1727, 50, -8161, -1;
	// begin inline asm
	mov.b64 %fd1140, {%r1729,%r1730};
	// end inline asm
	fma.rn.f64 	%fd1759, %fd327, %fd1140, %fd1758;
	// begin inline asm
	mov.b64 {%r1731,%r1732}, %fd328;
	// end inline asm
	shfl.sync.idx.b32	%r1734|%p816, %r1732, 50, -8161, -1;
	shfl.sync.idx.b32	%r1733|%p817, %r1731, 50, -8161, -1;
	// begin inline asm
	mov.b64 %fd1142, {%r1733,%r1734};
	// end inline asm
	fma.rn.f64 	%fd1760, %fd328, %fd1142, %fd1759;
	// begin inline asm
	mov.b64 {%r1735,%r1736}, %fd329;
	// end inline asm
	shfl.sync.idx.b32	%r1738|%p818, %r1736, 50, -8161, -1;
	shfl.sync.idx.b32	%r1737|%p819, %r1735, 50, -8161, -1;
	// begin inline asm
	mov.b64 %fd1144, {%r1737,%r1738};
	// end inline asm
	fma.rn.f64 	%fd1761, %fd329, %fd1144, %fd1760;
	// begin inline asm
	mov.b64 {%r1739,%r1740}, %fd330;
	// end inline asm
	shfl.sync.idx.b32	%r1742|%p820, %r1740, 50, -8161, -1;
	shfl.sync.idx.b32	%r1741|%p821, %r1739, 50, -8161, -1;
	// begin inline asm
	mov.b64 %fd1146, {%r1741,%r1742};
	// end inline asm
	fma.rn.f64 	%fd1762, %fd330, %fd1146, %fd1761;
	fma.rn.f64 	%fd1946, %fd1867, %fd1762, %fd1946;
	// begin inline asm
	mov.b64 {%r1743,%r1744}, %fd323;
	// end inline asm
	shfl.sync.idx.b32	%r1746|%p822, %r1744, 51, -8161, -1;
	shfl.sync.idx.b32	%r1745|%p823, %r1743, 51, -8161, -1;
	// begin inline asm
	mov.b64 %fd1148, {%r1745,%r1746};
	// end inline asm
	fma.rn.f64 	%fd1763, %fd323, %fd1148, 0d0000000000000000;
	// begin inline asm
	mov.b64 {%r1747,%r1748}, %fd324;
	// end inline asm
	shfl.sync.idx.b32	%r1750|%p824, %r1748, 51, -8161, -1;
	shfl.sync.idx.b32	%r1749|%p825, %r1747, 51, -8161, -1;
	// begin inline asm
	mov.b64 %fd1150, {%r1749,%r1750};
	// end inline asm
	fma.rn.f64 	%fd1764, %fd324, %fd1150, %fd1763;
	// begin inline asm
	mov.b64 {%r1751,%r1752}, %fd325;
	// end inline asm
	shfl.sync.idx.b32	%r1754|%p826, %r1752, 51, -8161, -1;
	shfl.sync.idx.b32	%r1753|%p827, %r1751, 51, -8161, -1;
	// begin inline asm
	mov.b64 %fd1152, {%r1753,%r1754};
	// end inline asm
	fma.rn.f64 	%fd1765, %fd325, %fd1152, %fd1764;
	// begin inline asm
	mov.b64 {%r1755,%r1756}, %fd326;
	// end inline asm
	shfl.sync.idx.b32	%r1758|%p828, %r1756, 51, -8161, -1;
	shfl.sync.idx.b32	%r1757|%p829, %r1755, 51, -8161, -1;
	// begin inline asm
	mov.b64 %fd1154, {%r1757,%r1758};
	// end inline asm
	fma.rn.f64 	%fd1766, %fd326, %fd1154, %fd1765;
	// begin inline asm
	mov.b64 {%r1759,%r1760}, %fd327;
	// end inline asm
	shfl.sync.idx.b32	%r1762|%p830, %r1760, 51, -8161, -1;
	shfl.sync.idx.b32	%r1761|%p831, %r1759, 51, -8161, -1;
	// begin inline asm
	mov.b64 %fd1156, {%r1761,%r1762};
	// end inline asm
	fma.rn.f64 	%fd1767, %fd327, %fd1156, %fd1766;
	// begin inline asm
	mov.b64 {%r1763,%r1764}, %fd328;
	// end inline asm
	shfl.sync.idx.b32	%r1766|%p832, %r1764, 51, -8161, -1;
	shfl.sync.idx.b32	%r1765|%p833, %r1763, 51, -8161, -1;
	// begin inline asm
	mov.b64 %fd1158, {%r1765,%r1766};
	// end inline asm
	fma.rn.f64 	%fd1768, %fd328, %fd1158, %fd1767;
	// begin inline asm
	mov.b64 {%r1767,%r1768}, %fd329;
	// end inline asm
	shfl.sync.idx.b32	%r1770|%p834, %r1768, 51, -8161, -1;
	shfl.sync.idx.b32	%r1769|%p835, %r1767, 51, -8161, -1;
	// begin inline asm
	mov.b64 %fd1160, {%r1769,%r1770};
	// end inline asm
	fma.rn.f64 	%fd1769, %fd329, %fd1160, %fd1768;
	// begin inline asm
	mov.b64 {%r1771,%r1772}, %fd330;
	// end inline asm
	shfl.sync.idx.b32	%r1774|%p836, %r1772, 51, -8161, -1;
	shfl.sync.idx.b32	%r1773|%p837, %r1771, 51, -8161, -1;
	// begin inline asm
	mov.b64 %fd1162, {%r1773,%r1774};
	// end inline asm
	fma.rn.f64 	%fd1770, %fd330, %fd1162, %fd1769;
	fma.rn.f64 	%fd1945, %fd1867, %fd1770, %fd1945;
	// begin inline asm
	mov.b64 {%r1775,%r1776}, %fd323;
	// end inline asm
	shfl.sync.idx.b32	%r1778|%p838, %r1776, 52, -8161, -1;
	shfl.sync.idx.b32	%r1777|%p839, %r1775, 52, -8161, -1;
	// begin inline asm
	mov.b64 %fd1164, {%r1777,%r1778};
	// end inline asm
	fma.rn.f64 	%fd1771, %fd323, %fd1164, 0d0000000000000000;
	// begin inline asm
	mov.b64 {%r1779,%r1780}, %fd324;
	// end inline asm
	shfl.sync.idx.b32	%r1782|%p840, %r1780, 52, -8161, -1;
	shfl.sync.idx.b32	%r1781|%p841, %r1779, 52, -8161, -1;
	// begin inline asm
	mov.b64 %fd1166, {%r1781,%r1782};
	// end inline asm
	fma.rn.f64 	%fd1772, %fd324, %fd1166, %fd1771;
	// begin inline asm
	mov.b64 {%r1783,%r1784}, %fd325;
	// end inline asm
	shfl.sync.idx.b32	%r1786|%p842, %r1784, 52, -8161, -1;
	shfl.sync.idx.b32	%r1785|%p843, %r1783, 52, -8161, -1;
	// begin inline asm
	mov.b64 %fd1168, {%r1785,%r1786};
	// end inline asm
	fma.rn.f64 	%fd1773, %fd325, %fd1168, %fd1772;
	// begin inline asm
	mov.b64 {%r1787,%r1788}, %fd326;
	// end inline asm
	shfl.sync.idx.b32	%r1790|%p844, %r1788, 52, -8161, -1;
	shfl.sync.idx.b32	%r1789|%p845, %r1787, 52, -8161, -1;
	// begin inline asm
	mov.b64 %fd1170, {%r1789,%r1790};
	// end inline asm
	fma.rn.f64 	%fd1774, %fd326, %fd1170, %fd1773;
	// begin inline asm
	mov.b64 {%r1791,%r1792}, %fd327;
	// end inline asm
	shfl.sync.idx.b32	%r1794|%p846, %r1792, 52, -8161, -1;
	shfl.sync.idx.b32	%r1793|%p847, %r1791, 52, -8161, -1;
	// begin inline asm
	mov.b64 %fd1172, {%r1793,%r1794};
	// end inline asm
	fma.rn.f64 	%fd1775, %fd327, %fd1172, %fd1774;
	// begin inline asm
	mov.b64 {%r1795,%r1796}, %fd328;
	// end inline asm
	shfl.sync.idx.b32	%r1798|%p848, %r1796, 52, -8161, -1;
	shfl.sync.idx.b32	%r1797|%p849, %r1795, 52, -8161, -1;
	// begin inline asm
	mov.b64 %fd1174, {%r1797,%r1798};
	// end inline asm
	fma.rn.f64 	%fd1776, %fd328, %fd1174, %fd1775;
	// begin inline asm
	mov.b64 {%r1799,%r1800}, %fd329;
	// end inline asm
	shfl.sync.idx.b32	%r1802|%p850, %r1800, 52, -8161, -1;
	shfl.sync.idx.b32	%r1801|%p851, %r1799, 52, -8161, -1;
	// begin inline asm
	mov.b64 %fd1176, {%r1801,%r1802};
	// end inline asm
	fma.rn.f64 	%fd1777, %fd329, %fd1176, %fd1776;
	// begin inline asm
	mov.b64 {%r1803,%r1804}, %fd330;
	// end inline asm
	shfl.sync.idx.b32	%r1806|%p852, %r1804, 52, -8161, -1;
	shfl.sync.idx.b32	%r1805|%p853, %r1803, 52, -8161, -1;
	// begin inline asm
	mov.b64 %fd1178, {%r1805,%r1806};
	// end inline asm
	fma.rn.f64 	%fd1778, %fd330, %fd1178, %fd1777;
	fma.rn.f64 	%fd1944, %fd1867, %fd1778, %fd1944;
	// begin inline asm
	mov.b64 {%r1807,%r1808}, %fd323;
	// end inline asm
	shfl.sync.idx.b32	%r1810|%p854, %r1808, 53, -8161, -1;
	shfl.sync.idx.b32	%r1809|%p855, %r1807, 53, -8161, -1;
	// begin inline asm
	mov.b64 %fd1180, {%r1809,%r1810};
	// end inline asm
	fma.rn.f64 	%fd1779, %fd323, %fd1180, 0d0000000000000000;
	// begin inline asm
	mov.b64 {%r1811,%r1812}, %fd324;
	// end inline asm
	shfl.sync.idx.b32	%r1814|%p856, %r1812, 53, -8161, -1;
	shfl.sync.idx.b32	%r1813|%p857, %r1811, 53, -8161, -1;
	// begin inline asm
	mov.b64 %fd1182, {%r1813,%r1814};
	// end inline asm
	fma.rn.f64 	%fd1780, %fd324, %fd1182, %fd1779;
	// begin inline asm
	mov.b64 {%r1815,%r1816}, %fd325;
	// end inline asm
	shfl.sync.idx.b32	%r1818|%p858, %r1816, 53, -8161, -1;
	shfl.sync.idx.b32	%r1817|%p859, %r1815, 53, -8161, -1;
	// begin inline asm
	mov.b64 %fd1184, {%r1817,%r1818};
	// end inline asm
	fma.rn.f64 	%fd1781, %fd325, %fd1184, %fd1780;
	// begin inline asm
	mov.b64 {%r1819,%r1820}, %fd326;
	// end inline asm
	shfl.sync.idx.b32	%r1822|%p860, %r1820, 53, -8161, -1;
	shfl.sync.idx.b32	%r1821|%p861, %r1819, 53, -8161, -1;
	// begin inline asm
	mov.b64 %fd1186, {%r1821,%r1822};
	// end inline asm
	fma.rn.f64 	%fd1782, %fd326, %fd1186, %fd1781;
	// begin inline asm
	mov.b64 {%r1823,%r1824}, %fd327;
	// end inline asm
	shfl.sync.idx.b32	%r1826|%p862, %r1824, 53, -8161, -1;
	shfl.sync.idx.b32	%r1825|%p863, %r1823, 53, -8161, -1;
	// begin inline asm
	mov.b64 %fd1188, {%r1825,%r1826};
	// end inline asm
	fma.rn.f64 	%fd1783, %fd327, %fd1188, %fd1782;
	// begin inline asm
	mov.b64 {%r1827,%r1828}, %fd328;
	// end inline asm
	shfl.sync.idx.b32	%r1830|%p864, %r1828, 53, -8161, -1;
	shfl.sync.idx.b32	%r1829|%p865, %r1827, 53, -8161, -1;
	// begin inline asm
	mov.b64 %fd1190, {%r1829,%r1830};
	// end inline asm
	fma.rn.f64 	%fd1784, %fd328, %fd1190, %fd1783;
	// begin inline asm
	mov.b64 {%r1831,%r1832}, %fd329;
	// end inline asm
	shfl.sync.idx.b32	%r1834|%p866, %r1832, 53, -8161, -1;
	shfl.sync.idx.b32	%r1833|%p867, %r1831, 53, -8161, -1;
	// begin inline asm
	mov.b64 %fd1192, {%r1833,%r1834};
	// end inline asm
	fma.rn.f64 	%fd1785, %fd329, %fd1192, %fd1784;
	// begin inline asm
	mov.b64 {%r1835,%r1836}, %fd330;
	// end inline asm
	shfl.sync.idx.b32	%r1838|%p868, %r1836, 53, -8161, -1;
	shfl.sync.idx.b32	%r1837|%p869, %r1835, 53, -8161, -1;
	// begin inline asm
	mov.b64 %fd1194, {%r1837,%r1838};
	// end inline asm
	fma.rn.f64 	%fd1786, %fd330, %fd1194, %fd1785;
	fma.rn.f64 	%fd1943, %fd1867, %fd1786, %fd1943;
	// begin inline asm
	mov.b64 {%r1839,%r1840}, %fd323;
	// end inline asm
	shfl.sync.idx.b32	%r1842|%p870, %r1840, 54, -8161, -1;
	shfl.sync.idx.b32	%r1841|%p871, %r1839, 54, -8161, -1;
	// begin inline asm
	mov.b64 %fd1196, {%r1841,%r1842};
	// end inline asm
	fma.rn.f64 	%fd1787, %fd323, %fd1196, 0d0000000000000000;
	// begin inline asm
	mov.b64 {%r1843,%r1844}, %fd324;
	// end inline asm
	shfl.sync.idx.b32	%r1846|%p872, %r1844, 54, -8161, -1;
	shfl.sync.idx.b32	%r1845|%p873, %r1843, 54, -8161, -1;
	// begin inline asm
	mov.b64 %fd1198, {%r1845,%r1846};
	// end inline asm
	fma.rn.f64 	%fd1788, %fd324, %fd1198, %fd1787;
	// begin inline asm
	mov.b64 {%r1847,%r1848}, %fd325;
	// end inline asm
	shfl.sync.idx.b32	%r1850|%p874, %r1848, 54, -8161, -1;
	shfl.sync.idx.b32	%r1849|%p875, %r1847, 54, -8161, -1;
	// begin inline asm
	mov.b64 %fd1200, {%r1849,%r1850};
	// end inline asm
	fma.rn.f64 	%fd1789, %fd325, %fd1200, %fd1788;
	// begin inline asm
	mov.b64 {%r1851,%r1852}, %fd326;
	// end inline asm
	shfl.sync.idx.b32	%r1854|%p876, %r1852, 54, -8161, -1;
	shfl.sync.idx.b32	%r1853|%p877, %r1851, 54, -8161, -1;
	// begin inline asm
	mov.b64 %fd1202, {%r1853,%r1854};
	// end inline asm
	fma.rn.f64 	%fd1790, %fd326, %fd1202, %fd1789;
	// begin inline asm
	mov.b64 {%r1855,%r1856}, %fd327;
	// end inline asm
	shfl.sync.idx.b32	%r1858|%p878, %r1856, 54, -8161, -1;
	shfl.sync.idx.b32	%r1857|%p879, %r1855, 54, -8161, -1;
	// begin inline asm
	mov.b64 %fd1204, {%r1857,%r1858};
	// end inline asm
	fma.rn.f64 	%fd1791, %fd327, %fd1204, %fd1790;
	// begin inline asm
	mov.b64 {%r1859,%r1860}, %fd328;
	// end inline asm
	shfl.sync.idx.b32	%r1862|%p880, %r1860, 54, -8161, -1;
	shfl.sync.idx.b32	%r1861|%p881, %r1859, 54, -8161, -1;
	// begin inline asm
	mov.b64 %fd1206, {%r1861,%r1862};
	// end inline asm
	fma.rn.f64 	%fd1792, %fd328, %fd1206, %fd1791;
	// begin inline asm
	mov.b64 {%r1863,%r1864}, %fd329;
	// end inline asm
	shfl.sync.idx.b32	%r1866|%p882, %r1864, 54, -8161, -1;
	shfl.sync.idx.b32	%r1865|%p883, %r1863, 54, -8161, -1;
	// begin inline asm
	mov.b64 %fd1208, {%r1865,%r1866};
	// end inline asm
	fma.rn.f64 	%fd1793, %fd329, %fd1208, %fd1792;
	// begin inline asm
	mov.b64 {%r1867,%r1868}, %fd330;
	// end inline asm
	shfl.sync.idx.b32	%r1870|%p884, %r1868, 54, -8161, -1;
	shfl.sync.idx.b32	%r1869|%p885, %r1867, 54, -8161, -1;
	// begin inline asm
	mov.b64 %fd1210, {%r1869,%r1870};
	// end inline asm
	fma.rn.f64 	%fd1794, %fd330, %fd1210, %fd1793;
	fma.rn.f64 	%fd1942, %fd1867, %fd1794, %fd1942;
	// begin inline asm
	mov.b64 {%r1871,%r1872}, %fd323;
	// end inline asm
	shfl.sync.idx.b32	%r1874|%p886, %r1872, 55, -8161, -1;
	shfl.sync.idx.b32	%r1873|%p887, %r1871, 55, -8161, -1;
	// begin inline asm
	mov.b64 %fd1212, {%r1873,%r1874};
	// end inline asm
	fma.rn.f64 	%fd1795, %fd323, %fd1212, 0d0000000000000000;
	// begin inline asm
	mov.b64 {%r1875,%r1876}, %fd324;
	// end inline asm
	shfl.sync.idx.b32	%r1878|%p888, %r1876, 55, -8161, -1;
	shfl.sync.idx.b32	%r1877|%p889, %r1875, 55, -8161, -1;
	// begin inline asm
	mov.b64 %fd1214, {%r1877,%r1878};
	// end inline asm
	fma.rn.f64 	%fd1796, %fd324, %fd1214, %fd1795;
	// begin inline asm
	mov.b64 {%r1879,%r1880}, %fd325;
	// end inline asm
	shfl.sync.idx.b32	%r1882|%p890, %r1880, 55, -8161, -1;
	shfl.sync.idx.b32	%r1881|%p891, %r1879, 55, -8161, -1;
	// begin inline asm
	mov.b64 %fd1216, {%r1881,%r1882};
	// end inline asm
	fma.rn.f64 	%fd1797, %fd325, %fd1216, %fd1796;
	// begin inline asm
	mov.b64 {%r1883,%r1884}, %fd326;
	// end inline asm
	shfl.sync.idx.b32	%r1886|%p892, %r1884, 55, -8161, -1;
	shfl.sync.idx.b32	%r1885|%p893, %r1883, 55, -8161, -1;
	// begin inline asm
	mov.b64 %fd1218, {%r1885,%r1886};
	// end inline asm
	fma.rn.f64 	%fd1798, %fd326, %fd1218, %fd1797;
	// begin inline asm
	mov.b64 {%r1887,%r1888}, %fd327;
	// end inline asm
	shfl.sync.idx.b32	%r1890|%p894, %r1888, 55, -8161, -1;
	shfl.sync.idx.b32	%r1889|%p895, %r1887, 55, -8161, -1;
	// begin inline asm
	mov.b64 %fd1220, {%r1889,%r1890};
	// end inline asm
	fma.rn.f64 	%fd1799, %fd327, %fd1220, %fd1798;
	// begin inline asm
	mov.b64 {%r1891,%r1892}, %fd328;
	// end inline asm
	shfl.sync.idx.b32	%r1894|%p896, %r1892, 55, -8161, -1;
	shfl.sync.idx.b32	%r1893|%p897, %r1891, 55, -8161, -1;
	// begin inline asm
	mov.b64 %fd1222, {%r1893,%r1894};
	// end inline asm
	fma.rn.f64 	%fd1800, %fd328, %fd1222, %fd1799;
	// begin inline asm
	mov.b64 {%r1895,%r1896}, %fd329;
	// end inline asm
	shfl.sync.idx.b32	%r1898|%p898, %r1896, 55, -8161, -1;
	shfl.sync.idx.b32	%r1897|%p899, %r1895, 55, -8161, -1;
	// begin inline asm
	mov.b64 %fd1224, {%r1897,%r1898};
	// end inline asm
	fma.rn.f64 	%fd1801, %fd329, %fd1224, %fd1800;
	// begin inline asm
	mov.b64 {%r1899,%r1900}, %fd330;
	// end inline asm
	shfl.sync.idx.b32	%r1902|%p900, %r1900, 55, -8161, -1;
	shfl.sync.idx.b32	%r1901|%p901, %r1899, 55, -8161, -1;
	// begin inline asm
	mov.b64 %fd1226, {%r1901,%r1902};
	// end inline asm
	fma.rn.f64 	%fd1802, %fd330, %fd1226, %fd1801;
	fma.rn.f64 	%fd1941, %fd1867, %fd1802, %fd1941;
	// begin inline asm
	mov.b64 {%r1903,%r1904}, %fd323;
	// end inline asm
	shfl.sync.idx.b32	%r1906|%p902, %r1904, 56, -8161, -1;
	shfl.sync.idx.b32	%r1905|%p903, %r1903, 56, -8161, -1;
	// begin inline asm
	mov.b64 %fd1228, {%r1905,%r1906};
	// end inline asm
	fma.rn.f64 	%fd1803, %fd323, %fd1228, 0d0000000000000000;
	// begin inline asm
	mov.b64 {%r1907,%r1908}, %fd324;
	// end inline asm
	shfl.sync.idx.b32	%r1910|%p904, %r1908, 56, -8161, -1;
	shfl.sync.idx.b32	%r1909|%p905, %r1907, 56, -8161, -1;
	// begin inline asm
	mov.b64 %fd1230, {%r1909,%r1910};
	// end inline asm
	fma.rn.f64 	%fd1804, %fd324, %fd1230, %fd1803;
	// begin inline asm
	mov.b64 {%r1911,%r1912}, %fd325;
	// end inline asm
	shfl.sync.idx.b32	%r1914|%p906, %r1912, 56, -8161, -1;
	shfl.sync.idx.b32	%r1913|%p907, %r1911, 56, -8161, -1;
	// begin inline asm
	mov.b64 %fd1232, {%r1913,%r1914};
	// end inline asm
	fma.rn.f64 	%fd1805, %fd325, %fd1232, %fd1804;
	// begin inline asm
	mov.b64 {%r1915,%r1916}, %fd326;
	// end inline asm
	shfl.sync.idx.b32	%r1918|%p908, %r1916, 56, -8161, -1;
	shfl.sync.idx.b32	%r1917|%p909, %r1915, 56, -8161, -1;
	// begin inline asm
	mov.b64 %fd1234, {%r1917,%r1918};
	// end inline asm
	fma.rn.f64 	%fd1806, %fd326, %fd1234, %fd1805;
	// begin inline asm
	mov.b64 {%r1919,%r1920}, %fd327;
	// end inline asm
	shfl.sync.idx.b32	%r1922|%p910, %r1920, 56, -8161, -1;
	shfl.sync.idx.b32	%r1921|%p911, %r1919, 56, -8161, -1;
	// begin inline asm
	mov.b64 %fd1236, {%r1921,%r1922};
	// end inline asm
	fma.rn.f64 	%fd1807, %fd327, %fd1236, %fd1806;
	// begin inline asm
	mov.b64 {%r1923,%r1924}, %fd328;
	// end inline asm
	shfl.sync.idx.b32	%r1926|%p912, %r1924, 56, -8161, -1;
	shfl.sync.idx.b32	%r1925|%p913, %r1923, 56, -8161, -1;
	// begin inline asm
	mov.b64 %fd1238, {%r1925,%r1926};
	// end inline asm
	fma.rn.f64 	%fd1808, %fd328, %fd1238, %fd1807;
	// begin inline asm
	mov.b64 {%r1927,%r1928}, %fd329;
	// end inline asm
	shfl.sync.idx.b32	%r1930|%p914, %r1928, 56, -8161, -1;
	shfl.sync.idx.b32	%r1929|%p915, %r1927, 56, -8161, -1;
	// begin inline asm
	mov.b64 %fd1240, {%r1929,%r1930};
	// end inline asm
	fma.rn.f64 	%fd1809, %fd329, %fd1240, %fd1808;
	// begin inline asm
	mov.b64 {%r1931,%r1932}, %fd330;
	// end inline asm
	shfl.sync.idx.b32	%r1934|%p916, %r1932, 56, -8161, -1;
	shfl.sync.idx.b32	%r1933|%p917, %r1931, 56, -8161, -1;
	// begin inline asm
	mov.b64 %fd1242, {%r1933,%r1934};
	// end inline asm
	fma.rn.f64 	%fd1810, %fd330, %fd1242, %fd1809;
	fma.rn.f64 	%fd1940, %fd1867, %fd1810, %fd1940;
	// begin inline asm
	mov.b64 {%r1935,%r1936}, %fd323;
	// end inline asm
	shfl.sync.idx.b32	%r1938|%p918, %r1936, 57, -8161, -1;
	shfl.sync.idx.b32	%r1937|%p919, %r1935, 57, -8161, -1;
	// begin inline asm
	mov.b64 %fd1244, {%r1937,%r1938};
	// end inline asm
	fma.rn.f64 	%fd1811, %fd323, %fd1244, 0d0000000000000000;
	// begin inline asm
	mov.b64 {%r1939,%r1940}, %fd324;
	// end inline asm
	shfl.sync.idx.b32	%r1942|%p920, %r1940, 57, -8161, -1;
	shfl.sync.idx.b32	%r1941|%p921, %r1939, 57, -8161, -1;
	// begin inline asm
	mov.b64 %fd1246, {%r1941,%r1942};
	// end inline asm
	fma.rn.f64 	%fd1812, %fd324, %fd1246, %fd1811;
	// begin inline asm
	mov.b64 {%r1943,%r1944}, %fd325;
	// end inline asm
	shfl.sync.idx.b32	%r1946|%p922, %r1944, 57, -8161, -1;
	shfl.sync.idx.b32	%r1945|%p923, %r1943, 57, -8161, -1;
	// begin inline asm
	mov.b64 %fd1248, {%r1945,%r1946};
	// end inline asm
	fma.rn.f64 	%fd1813, %fd325, %fd1248, %fd1812;
	// begin inline asm
	mov.b64 {%r1947,%r1948}, %fd326;
	// end inline asm
	shfl.sync.idx.b32	%r1950|%p924, %r1948, 57, -8161, -1;
	shfl.sync.idx.b32	%r1949|%p925, %r1947, 57, -8161, -1;
	// begin inline asm
	mov.b64 %fd1250, {%r1949,%r1950};
	// end inline asm
	fma.rn.f64 	%fd1814, %fd326, %fd1250, %fd1813;
	// begin inline asm
	mov.b64 {%r1951,%r1952}, %fd327;
	// end inline asm
	shfl.sync.idx.b32	%r1954|%p926, %r1952, 57, -8161, -1;
	shfl.sync.idx.b32	%r1953|%p927, %r1951, 57, -8161, -1;
	// begin inline asm
	mov.b64 %fd1252, {%r1953,%r1954};
	// end inline asm
	fma.rn.f64 	%fd1815, %fd327, %fd1252, %fd1814;
	// begin inline asm
	mov.b64 {%r1955,%r1956}, %fd328;
	// end inline asm
	shfl.sync.idx.b32	%r1958|%p928, %r1956, 57, -8161, -1;
	shfl.sync.idx.b32	%r1957|%p929, %r1955, 57, -8161, -1;
	// begin inline asm
	mov.b64 %fd1254, {%r1957,%r1958};
	// end inline asm
	fma.rn.f64 	%fd1816, %fd328, %fd1254, %fd1815;
	// begin inline asm
	mov.b64 {%r1959,%r1960}, %fd329;
	// end inline asm
	shfl.sync.idx.b32	%r1962|%p930, %r1960, 57, -8161, -1;
	shfl.sync.idx.b32	%r1961|%p931, %r1959, 57, -8161, -1;
	// begin inline asm
	mov.b64 %fd1256, {%r1961,%r1962};
	// end inline asm
	fma.rn.f64 	%fd1817, %fd329, %fd1256, %fd1816;
	// begin inline asm
	mov.b64 {%r1963,%r1964}, %fd330;
	// end inline asm
	shfl.sync.idx.b32	%r1966|%p932, %r1964, 57, -8161, -1;
	shfl.sync.idx.b32	%r1965|%p933, %r1963, 57, -8161, -1;
	// begin inline asm
	mov.b64 %fd1258, {%r1965,%r1966};
	// end inline asm
	fma.rn.f64 	%fd1818, %fd330, %fd1258, %fd1817;
	fma.rn.f64 	%fd1939, %fd1867, %fd1818, %fd1939;
	// begin inline asm
	mov.b64 {%r1967,%r1968}, %fd323;
	// end inline asm
	shfl.sync.idx.b32	%r1970|%p934, %r1968, 58, -8161, -1;
	shfl.sync.idx.b32	%r1969|%p935, %r1967, 58, -8161, -1;
	// begin inline asm
	mov.b64 %fd1260, {%r1969,%r1970};
	// end inline asm
	fma.rn.f64 	%fd1819, %fd323, %fd1260, 0d0000000000000000;
	// begin inline asm
	mov.b64 {%r1971,%r1972}, %fd324;
	// end inline asm
	shfl.sync.idx.b32	%r1974|%p936, %r1972, 58, -8161, -1;
	shfl.sync.idx.b32	%r1973|%p937, %r1971, 58, -8161, -1;
	// begin inline asm
	mov.b64 %fd1262, {%r1973,%r1974};
	// end inline asm
	fma.rn.f64 	%fd1820, %fd324, %fd1262, %fd1819;
	// begin inline asm
	mov.b64 {%r1975,%r1976}, %fd325;
	// end inline asm
	shfl.sync.idx.b32	%r1978|%p938, %r1976, 58, -8161, -1;
	shfl.sync.idx.b32	%r1977|%p939, %r1975, 58, -8161, -1;
	// begin inline asm
	mov.b64 %fd1264, {%r1977,%r1978};
	// end inline asm
	fma.rn.f64 	%fd1821, %fd325, %fd1264, %fd1820;
	// begin inline asm
	mov.b64 {%r1979,%r1980}, %fd326;
	// end inline asm
	shfl.sync.idx.b32	%r1982|%p940, %r1980, 58, -8161, -1;
	shfl.sync.idx.b32	%r1981|%p941, %r1979, 58, -8161, -1;
	// begin inline asm
	mov.b64 %fd1266, {%r1981,%r1982};
	// end inline asm
	fma.rn.f64 	%fd1822, %fd326, %fd1266, %fd1821;
	// begin inline asm
	mov.b64 {%r1983,%r1984}, %fd327;
	// end inline asm
	shfl.sync.idx.b32	%r1986|%p942, %r1984, 58, -8161, -1;
	shfl.sync.idx.b32	%r1985|%p943, %r1983, 58, -8161, -1;
	// begin inline asm
	mov.b64 %fd1268, {%r1985,%r1986};
	// end inline asm
	fma.rn.f64 	%fd1823, %fd327, %fd1268, %fd1822;
	// begin inline asm
	mov.b64 {%r1987,%r1988}, %fd328;
	// end inline asm
	shfl.sync.idx.b32	%r1990|%p944, %r1988, 58, -8161, -1;
	shfl.sync.idx.b32	%r1989|%p945, %r1987, 58, -8161, -1;
	// begin inline asm
	mov.b64 %fd1270, {%r1989,%r1990};
	// end inline asm
	fma.rn.f64 	%fd1824, %fd328, %fd1270, %fd1823;
	// begin inline asm
	mov.b64 {%r1991,%r1992}, %fd329;
	// end inline asm
	shfl.sync.idx.b32	%r1994|%p946, %r1992, 58, -8161, -1;
	shfl.sync.idx.b32	%r1993|%p947, %r1991, 58, -8161, -1;
	// begin inline asm
	mov.b64 %fd1272, {%r1993,%r1994};
	// end inline asm
	fma.rn.f64 	%fd1825, %fd329, %fd1272, %fd1824;
	// begin inline asm
	mov.b64 {%r1995,%r1996}, %fd330;
	// end inline asm
	shfl.sync.idx.b32	%r1998|%p948, %r1996, 58, -8161, -1;
	shfl.sync.idx.b32	%r1997|%p949, %r1995, 58, -8161, -1;
	// begin inline asm
	mov.b64 %fd1274, {%r1997,%r1998};
	// end inline asm
	fma.rn.f64 	%fd1826, %fd330, %fd1274, %fd1825;
	fma.rn.f64 	%fd1938, %fd1867, %fd1826, %fd1938;
	// begin inline asm
	mov.b64 {%r1999,%r2000}, %fd323;
	// end inline asm
	shfl.sync.idx.b32	%r2002|%p950, %r2000, 59, -8161, -1;
	shfl.sync.idx.b32	%r2001|%p951, %r1999, 59, -8161, -1;
	// begin inline asm
	mov.b64 %fd1276, {%r2001,%r2002};
	// end inline asm
	fma.rn.f64 	%fd1827, %fd323, %fd1276, 0d0000000000000000;
	// begin inline asm
	mov.b64 {%r2003,%r2004}, %fd324;
	// end inline asm
	shfl.sync.idx.b32	%r2006|%p952, %r2004, 59, -8161, -1;
	shfl.sync.idx.b32	%r2005|%p953, %r2003, 59, -8161, -1;
	// begin inline asm
	mov.b64 %fd1278, {%r2005,%r2006};
	// end inline asm
	fma.rn.f64 	%fd1828, %fd324, %fd1278, %fd1827;
	// begin inline asm
	mov.b64 {%r2007,%r2008}, %fd325;
	// end inline asm
	shfl.sync.idx.b32	%r2010|%p954, %r2008, 59, -8161, -1;
	shfl.sync.idx.b32	%r2009|%p955, %r2007, 59, -8161, -1;
	// begin inline asm
	mov.b64 %fd1280, {%r2009,%r2010};
	// end inline asm
	fma.rn.f64 	%fd1829, %fd325, %fd1280, %fd1828;
	// begin inline asm
	mov.b64 {%r2011,%r2012}, %fd326;
	// end inline asm
	shfl.sync.idx.b32	%r2014|%p956, %r2012, 59, -8161, -1;
	shfl.sync.idx.b32	%r2013|%p957, %r2011, 59, -8161, -1;
	// begin inline asm
	mov.b64 %fd1282, {%r2013,%r2014};
	// end inline asm
	fma.rn.f64 	%fd1830, %fd326, %fd1282, %fd1829;
	// begin inline asm
	mov.b64 {%r2015,%r2016}, %fd327;
	// end inline asm
	shfl.sync.idx.b32	%r2018|%p958, %r2016, 59, -8161, -1;
	shfl.sync.idx.b32	%r2017|%p959, %r2015, 59, -8161, -1;
	// begin inline asm
	mov.b64 %fd1284, {%r2017,%r2018};
	// end inline asm
	fma.rn.f64 	%fd1831, %fd327, %fd1284, %fd1830;
	// begin inline asm
	mov.b64 {%r2019,%r2020}, %fd328;
	// end inline asm
	shfl.sync.idx.b32	%r2022|%p960, %r2020, 59, -8161, -1;
	shfl.sync.idx.b32	%r2021|%p961, %r2019, 59, -8161, -1;
	// begin inline asm
	mov.b64 %fd1286, {%r2021,%r2022};
	// end inline asm
	fma.rn.f64 	%fd1832, %fd328, %fd1286, %fd1831;
	// begin inline asm
	mov.b64 {%r2023,%r2024}, %fd329;
	// end inline asm
	shfl.sync.idx.b32	%r2026|%p962, %r2024, 59, -8161, -1;
	shfl.sync.idx.b32	%r2025|%p963, %r2023, 59, -8161, -1;
	// begin inline asm
	mov.b64 %fd1288, {%r2025,%r2026};
	// end inline asm
	fma.rn.f64 	%fd1833, %fd329, %fd1288, %fd1832;
	// begin inline asm
	mov.b64 {%r2027,%r2028}, %fd330;
	// end inline asm
	shfl.sync.idx.b32	%r2030|%p964, %r2028, 59, -8161, -1;
	shfl.sync.idx.b32	%r2029|%p965, %r2027, 59, -8161, -1;
	// begin inline asm
	mov.b64 %fd1290, {%r2029,%r2030};
	// end inline asm
	fma.rn.f64 	%fd1834, %fd330, %fd1290, %fd1833;
	fma.rn.f64 	%fd1937, %fd1867, %fd1834, %fd1937;
	// begin inline asm
	mov.b64 {%r2031,%r2032}, %fd323;
	// end inline asm
	shfl.sync.idx.b32	%r2034|%p966, %r2032, 60, -8161, -1;
	shfl.sync.idx.b32	%r2033|%p967, %r2031, 60, -8161, -1;
	// begin inline asm
	mov.b64 %fd1292, {%r2033,%r2034};
	// end inline asm
	fma.rn.f64 	%fd1835, %fd323, %fd1292, 0d0000000000000000;
	// begin inline asm
	mov.b64 {%r2035,%r2036}, %fd324;
	// end inline asm
	shfl.sync.idx.b32	%r2038|%p968, %r2036, 60, -8161, -1;
	shfl.sync.idx.b32	%r2037|%p969, %r2035, 60, -8161, -1;
	// begin inline asm
	mov.b64 %fd1294, {%r2037,%r2038};
	// end inline asm
	fma.rn.f64 	%fd1836, %fd324, %fd1294, %fd1835;
	// begin inline asm
	mov.b64 {%r2039,%r2040}, %fd325;
	// end inline asm
	shfl.sync.idx.b32	%r2042|%p970, %r2040, 60, -8161, -1;
	shfl.sync.idx.b32	%r2041|%p971, %r2039, 60, -8161, -1;
	// begin inline asm
	mov.b64 %fd1296, {%r2041,%r2042};
	// end inline asm
	fma.rn.f64 	%fd1837, %fd325, %fd1296, %fd1836;
	// begin inline asm
	mov.b64 {%r2043,%r2044}, %fd326;
	// end inline asm
	shfl.sync.idx.b32	%r2046|%p972, %r2044, 60, -8161, -1;
	shfl.sync.idx.b32	%r2045|%p973, %r2043, 60, -8161, -1;
	// begin inline asm
	mov.b64 %fd1298, {%r2045,%r2046};
	// end inline asm
	fma.rn.f64 	%fd1838, %fd326, %fd1298, %fd1837;
	// begin inline asm
	mov.b64 {%r2047,%r2048}, %fd327;
	// end inline asm
	shfl.sync.idx.b32	%r2050|%p974, %r2048, 60, -8161, -1;
	shfl.sync.idx.b32	%r2049|%p975, %r2047, 60, -8161, -1;
	// begin inline asm
	mov.b64 %fd1300, {%r2049,%r2050};
	// end inline asm
	fma.rn.f64 	%fd1839, %fd327, %fd1300, %fd1838;
	// begin inline asm
	mov.b64 {%r2051,%r2052}, %fd328;
	// end inline asm
	shfl.sync.idx.b32	%r2054|%p976, %r2052, 60, -8161, -1;
	shfl.sync.idx.b32	%r2053|%p977, %r2051, 60, -8161, -1;
	// begin inline asm
	mov.b64 %fd1302, {%r2053,%r2054};
	// end inline asm
	fma.rn.f64 	%fd1840, %fd328, %fd1302, %fd1839;
	// begin inline asm
	mov.b64 {%r2055,%r2056}, %fd329;
	// end inline asm
	shfl.sync.idx.b32	%r2058|%p978, %r2056, 60, -8161, -1;
	shfl.sync.idx.b32	%r2057|%p979, %r2055, 60, -8161, -1;
	// begin inline asm
	mov.b64 %fd1304, {%r2057,%r2058};
	// end inline asm
	fma.rn.f64 	%fd1841, %fd329, %fd1304, %fd1840;
	// begin inline asm
	mov.b64 {%r2059,%r2060}, %fd330;
	// end inline asm
	shfl.sync.idx.b32	%r2062|%p980, %r2060, 60, -8161, -1;
	shfl.sync.idx.b32	%r2061|%p981, %r2059, 60, -8161, -1;
	// begin inline asm
	mov.b64 %fd1306, {%r2061,%r2062};
	// end inline asm
	fma.rn.f64 	%fd1842, %fd330, %fd1306, %fd1841;
	fma.rn.f64 	%fd1936, %fd1867, %fd1842, %fd1936;
	// begin inline asm
	mov.b64 {%r2063,%r2064}, %fd323;
	// end inline asm
	shfl.sync.idx.b32	%r2066|%p982, %r2064, 61, -8161, -1;
	shfl.sync.idx.b32	%r2065|%p983, %r2063, 61, -8161, -1;
	// begin inline asm
	mov.b64 %fd1308, {%r2065,%r2066};
	// end inline asm
	fma.rn.f64 	%fd1843, %fd323, %fd1308, 0d0000000000000000;
	// begin inline asm
	mov.b64 {%r2067,%r2068}, %fd324;
	// end inline asm
	shfl.sync.idx.b32	%r2070|%p984, %r2068, 61, -8161, -1;
	shfl.sync.idx.b32	%r2069|%p985, %r2067, 61, -8161, -1;
	// begin inline asm
	mov.b64 %fd1310, {%r2069,%r2070};
	// end inline asm
	fma.rn.f64 	%fd1844, %fd324, %fd1310, %fd1843;
	// begin inline asm
	mov.b64 {%r2071,%r2072}, %fd325;
	// end inline asm
	shfl.sync.idx.b32	%r2074|%p986, %r2072, 61, -8161, -1;
	shfl.sync.idx.b32	%r2073|%p987, %r2071, 61, -8161, -1;
	// begin inline asm
	mov.b64 %fd1312, {%r2073,%r2074};
	// end inline asm
	fma.rn.f64 	%fd1845, %fd325, %fd1312, %fd1844;
	// begin inline asm
	mov.b64 {%r2075,%r2076}, %fd326;
	// end inline asm
	shfl.sync.idx.b32	%r2078|%p988, %r2076, 61, -8161, -1;
	shfl.sync.idx.b32	%r2077|%p989, %r2075, 61, -8161, -1;
	// begin inline asm
	mov.b64 %fd1314, {%r2077,%r2078};
	// end inline asm
	fma.rn.f64 	%fd1846, %fd326, %fd1314, %fd1845;
	// begin inline asm
	mov.b64 {%r2079,%r2080}, %fd327;
	// end inline asm
	shfl.sync.idx.b32	%r2082|%p990, %r2080, 61, -8161, -1;
	shfl.sync.idx.b32	%r2081|%p991, %r2079, 61, -8161, -1;
	// begin inline asm
	mov.b64 %fd1316, {%r2081,%r2082};
	// end inline asm
	fma.rn.f64 	%fd1847, %fd327, %fd1316, %fd1846;
	// begin inline asm
	mov.b64 {%r2083,%r2084}, %fd328;
	// end inline asm
	shfl.sync.idx.b32	%r2086|%p992, %r2084, 61, -8161, -1;
	shfl.sync.idx.b32	%r2085|%p993, %r2083, 61, -8161, -1;
	// begin inline asm
	mov.b64 %fd1318, {%r2085,%r2086};
	// end inline asm
	fma.rn.f64 	%fd1848, %fd328, %fd1318, %fd1847;
	// begin inline asm
	mov.b64 {%r2087,%r2088}, %fd329;
	// end inline asm
	shfl.sync.idx.b32	%r2090|%p994, %r2088, 61, -8161, -1;
	shfl.sync.idx.b32	%r2089|%p995, %r2087, 61, -8161, -1;
	// begin inline asm
	mov.b64 %fd1320, {%r2089,%r2090};
	// end inline asm
	fma.rn.f64 	%fd1849, %fd329, %fd1320, %fd1848;
	// begin inline asm
	mov.b64 {%r2091,%r2092}, %fd330;
	// end inline asm
	shfl.sync.idx.b32	%r2094|%p996, %r2092, 61, -8161, -1;
	shfl.sync.idx.b32	%r2093|%p997, %r2091, 61, -8161, -1;
	// begin inline asm
	mov.b64 %fd1322, {%r2093,%r2094};
	// end inline asm
	fma.rn.f64 	%fd1850, %fd330, %fd1322, %fd1849;
	fma.rn.f64 	%fd1935, %fd1867, %fd1850, %fd1935;
	// begin inline asm
	mov.b64 {%r2095,%r2096}, %fd323;
	// end inline asm
	shfl.sync.idx.b32	%r2098|%p998, %r2096, 62, -8161, -1;
	shfl.sync.idx.b32	%r2097|%p999, %r2095, 62, -8161, -1;
	// begin inline asm
	mov.b64 %fd1324, {%r2097,%r2098};
	// end inline asm
	fma.rn.f64 	%fd1851, %fd323, %fd1324, 0d0000000000000000;
	// begin inline asm
	mov.b64 {%r2099,%r2100}, %fd324;
	// end inline asm
	shfl.sync.idx.b32	%r2102|%p1000, %r2100, 62, -8161, -1;
	shfl.sync.idx.b32	%r2101|%p1001, %r2099, 62, -8161, -1;
	// begin inline asm
	mov.b64 %fd1326, {%r2101,%r2102};
	// end inline asm
	fma.rn.f64 	%fd1852, %fd324, %fd1326, %fd1851;
	// begin inline asm
	mov.b64 {%r2103,%r2104}, %fd325;
	// end inline asm
	shfl.sync.idx.b32	%r2106|%p1002, %r2104, 62, -8161, -1;
	shfl.sync.idx.b32	%r2105|%p1003, %r2103, 62, -8161, -1;
	// begin inline asm
	mov.b64 %fd1328, {%r2105,%r2106};
	// end inline asm
	fma.rn.f64 	%fd1853, %fd325, %fd1328, %fd1852;
	// begin inline asm
	mov.b64 {%r2107,%r2108}, %fd326;
	// end inline asm
	shfl.sync.idx.b32	%r2110|%p1004, %r2108, 62, -8161, -1;
	shfl.sync.idx.b32	%r2109|%p1005, %r2107, 62, -8161, -1;
	// begin inline asm
	mov.b64 %fd1330, {%r2109,%r2110};
	// end inline asm
	fma.rn.f64 	%fd1854, %fd326, %fd1330, %fd1853;
	// begin inline asm
	mov.b64 {%r2111,%r2112}, %fd327;
	// end inline asm
	shfl.sync.idx.b32	%r2114|%p1006, %r2112, 62, -8161, -1;
	shfl.sync.idx.b32	%r2113|%p1007, %r2111, 62, -8161, -1;
	// begin inline asm
	mov.b64 %fd1332, {%r2113,%r2114};
	// end inline asm
	fma.rn.f64 	%fd1855, %fd327, %fd1332, %fd1854;
	// begin inline asm
	mov.b64 {%r2115,%r2116}, %fd328;
	// end inline asm
	shfl.sync.idx.b32	%r2118|%p1008, %r2116, 62, -8161, -1;
	shfl.sync.idx.b32	%r2117|%p1009, %r2115, 62, -8161, -1;
	// begin inline asm
	mov.b64 %fd1334, {%r2117,%r2118};
	// end inline asm
	fma.rn.f64 	%fd1856, %fd328, %fd1334, %fd1855;
	// begin inline asm
	mov.b64 {%r2119,%r2120}, %fd329;
	// end inline asm
	shfl.sync.idx.b32	%r2122|%p1010, %r2120, 62, -8161, -1;
	shfl.sync.idx.b32	%r2121|%p1011, %r2119, 62, -8161, -1;
	// begin inline asm
	mov.b64 %fd1336, {%r2121,%r2122};
	// end inline asm
	fma.rn.f64 	%fd1857, %fd329, %fd1336, %fd1856;
	// begin inline asm
	mov.b64 {%r2123,%r2124}, %fd330;
	// end inline asm
	shfl.sync.idx.b32	%r2126|%p1012, %r2124, 62, -8161, -1;
	shfl.sync.idx.b32	%r2125|%p1013, %r2123, 62, -8161, -1;
	// begin inline asm
	mov.b64 %fd1338, {%r2125,%r2126};
	// end inline asm
	fma.rn.f64 	%fd1858, %fd330, %fd1338, %fd1857;
	fma.rn.f64 	%fd1934, %fd1867, %fd1858, %fd1934;
	// begin inline asm
	mov.b64 {%r2127,%r2128}, %fd323;
	// end inline asm
	shfl.sync.idx.b32	%r2130|%p1014, %r2128, 63, -8161, -1;
	shfl.sync.idx.b32	%r2129|%p1015, %r2127, 63, -8161, -1;
	// begin inline asm
	mov.b64 %fd1340, {%r2129,%r2130};
	// end inline asm
	fma.rn.f64 	%fd1859, %fd323, %fd1340, 0d0000000000000000;
	// begin inline asm
	mov.b64 {%r2131,%r2132}, %fd324;
	// end inline asm
	shfl.sync.idx.b32	%r2134|%p1016, %r2132, 63, -8161, -1;
	shfl.sync.idx.b32	%r2133|%p1017, %r2131, 63, -8161, -1;
	// begin inline asm
	mov.b64 %fd1342, {%r2133,%r2134};
	// end inline asm
	fma.rn.f64 	%fd1860, %fd324, %fd1342, %fd1859;
	// begin inline asm
	mov.b64 {%r2135,%r2136}, %fd325;
	// end inline asm
	shfl.sync.idx.b32	%r2138|%p1018, %r2136, 63, -8161, -1;
	shfl.sync.idx.b32	%r2137|%p1019, %r2135, 63, -8161, -1;
	// begin inline asm
	mov.b64 %fd1344, {%r2137,%r2138};
	// end inline asm
	fma.rn.f64 	%fd1861, %fd325, %fd1344, %fd1860;
	// begin inline asm
	mov.b64 {%r2139,%r2140}, %fd326;
	// end inline asm
	shfl.sync.idx.b32	%r2142|%p1020, %r2140, 63, -8161, -1;
	shfl.sync.idx.b32	%r2141|%p1021, %r2139, 63, -8161, -1;
	// begin inline asm
	mov.b64 %fd1346, {%r2141,%r2142};
	// end inline asm
	fma.rn.f64 	%fd1862, %fd326, %fd1346, %fd1861;
	// begin inline asm
	mov.b64 {%r2143,%r2144}, %fd327;
	// end inline asm
	shfl.sync.idx.b32	%r2146|%p1022, %r2144, 63, -8161, -1;
	shfl.sync.idx.b32	%r2145|%p1023, %r2143, 63, -8161, -1;
	// begin inline asm
	mov.b64 %fd1348, {%r2145,%r2146};
	// end inline asm
	fma.rn.f64 	%fd1863, %fd327, %fd1348, %fd1862;
	// begin inline asm
	mov.b64 {%r2147,%r2148}, %fd328;
	// end inline asm
	shfl.sync.idx.b32	%r2150|%p1024, %r2148, 63, -8161, -1;
	shfl.sync.idx.b32	%r2149|%p1025, %r2147, 63, -8161, -1;
	// begin inline asm
	mov.b64 %fd1350, {%r2149,%r2150};
	// end inline asm
	fma.rn.f64 	%fd1864, %fd328, %fd1350, %fd1863;
	// begin inline asm
	mov.b64 {%r2151,%r2152}, %fd329;
	// end inline asm
	shfl.sync.idx.b32	%r2154|%p1026, %r2152, 63, -8161, -1;
	shfl.sync.idx.b32	%r2153|%p1027, %r2151, 63, -8161, -1;
	// begin inline asm
	mov.b64 %fd1352, {%r2153,%r2154};
	// end inline asm
	fma.rn.f64 	%fd1865, %fd329, %fd1352, %fd1864;
	// begin inline asm
	mov.b64 {%r2155,%r2156}, %fd330;
	// end inline asm
	shfl.sync.idx.b32	%r2158|%p1028, %r2156, 63, -8161, -1;
	shfl.sync.idx.b32	%r2157|%p1029, %r2155, 63, -8161, -1;
	// begin inline asm
	mov.b64 %fd1354, {%r2157,%r2158};
	// end inline asm
	fma.rn.f64 	%fd1866, %fd330, %fd1354, %fd1865;
	fma.rn.f64 	%fd1933, %fd1867, %fd1866, %fd1933;
	add.s32 	%r2188, %r2188, 1;
	setp.eq.s32 	%p1030, %r2188, 0;
	shl.b32 	%r2163, %r2178, 3;
	add.s32 	%r2187, %r2187, %r2163;
	add.s32 	%r2186, %r2186, %r2163;
	add.s32 	%r2185, %r2185, %r2163;
	add.s32 	%r2184, %r2184, %r2163;
	add.s32 	%r2183, %r2183, %r2163;
	add.s32 	%r2182, %r2182, %r2163;
	add.s32 	%r2181, %r2181, %r2163;
	add.s32 	%r2180, %r2180, %r2163;
	@%p1030 bra 	$L__BB0_5;
	bra.uni 	$L__BB0_4;
$L__BB0_5:
	ld.param.u64 	%rd450, [_Z36kernel_syrk_U_LN_registers_Mfix_NmulIdPdLb1ELi64ELi8EEviiiT_T0_iiilS1_S2_iiil_param_14];
	ld.param.u64 	%rd440, [_Z36kernel_syrk_U_LN_registers_Mfix_NmulIdPdLb1ELi64ELi8EEviiiT_T0_iiilS1_S2_iiil_param_10];
	mov.u32 	%r2164, %ctaid.x;
	mov.u32 	%r2165, %ntid.y;
	mov.u32 	%r2166, %tid.y;
	mad.lo.s32 	%r2167, %r2164, %r2165, %r2166;
	cvt.u64.u32 	%rd298, %r2167;
	mov.u32 	%r2168, %tid.x;
	cvt.u64.u32 	%rd299, %r2168;
	mad.lo.s64 	%rd300, %rd450, %rd298, %rd299;
	cvta.to.global.u64 	%rd301, %rd440;
	shl.b64 	%rd302, %rd300, 3;
	add.s64 	%rd303, %rd301, %rd302;
	st.global.f64 	[%rd303], %fd1996;
	setp.eq.s32 	%p1031, %r2168, 0;
	@%p1031 bra 	$L__BB0_7;
	ld.param.u64 	%rd441, [_Z36kernel_syrk_U_LN_registers_Mfix_NmulIdPdLb1ELi64ELi8EEviiiT_T0_iiilS1_S2_iiil_param_10];
	cvta.to.global.u64 	%rd304, %rd441;
	add.s64 	%rd306, %rd304, %rd139;
	st.global.f64 	[%rd306], %fd1995;
$L__BB0_7:
	mov.u32 	%r2169, %tid.x;
	setp.lt.u32 	%p1032, %r2169, 2;
	@%p1032 bra 	$L__BB0_9;
	ld.param.u64 	%rd442, [_Z36kernel_syrk_U_LN_registers_Mfix_NmulIdPdLb1ELi64ELi8EEviiiT_T0_iiilS1_S2_iiil_param_10];
	cvta.to.global.u64 	%rd307, %rd442;
	add.s64 	%rd309, %rd307, %rd141;
	st.global.f64 	[%rd309], %fd1994;
$L__BB0_9:
	setp.lt.u32 	%p1033, %r2169, 3;
	@%p1033 bra 	$L__BB0_11;
	ld.param.u64 	%rd443, [_Z36kernel_syrk_U_LN_registers_Mfix_NmulIdPdLb1ELi64ELi8EEviiiT_T0_iiilS1_S2_iiil_param_10];
	cvta.to.global.u64 	%rd310, %rd443;
	add.s64 	%rd312, %rd310, %rd143;
	st.global.f64 	[%rd312], %fd1993;
$L__BB0_11:
	setp.lt.u32 	%p1034, %r2169, 4;
	@%p1034 bra 	$L__BB0_13;
	ld.param.u64 	%rd444, [_Z36kernel_syrk_U_LN_registers_Mfix_NmulIdPdLb1ELi64ELi8EEviiiT_T0_iiilS1_S2_iiil_param_10];
	cvta.to.global.u64 	%rd313, %rd444;
	add.s64 	%rd315, %rd313, %rd145;
	st.global.f64 	[%rd315], %fd1992;
$L__BB0_13:
	setp.lt.u32 	%p1035, %r2169, 5;
	@%p1035 bra 	$L__BB0_15;
	ld.param.u64 	%rd445, [_Z36kernel_syrk_U_LN_registers_Mfix_NmulIdPdLb1ELi64ELi8EEviiiT_T0_iiilS1_S2_iiil_param_10];
	cvta.to.global.u64 	%rd316, %rd445;
	add.s64 	%rd318, %rd316, %rd147;
	st.global.f64 	[%rd318], %fd1991;
$L__BB0_15:
	setp.lt.u32 	%p1036, %r2169, 6;
	@%p1036 bra 	$L__BB0_17;
	ld.param.u64 	%rd446, [_Z36kernel_syrk_U_LN_registers_Mfix_NmulIdPdLb1ELi64ELi8EEviiiT_T0_iiilS1_S2_iiil_param_10];
	cvta.to.global.u64 	%rd319, %rd446;
	add.s64 	%rd321, %rd319, %rd149;
	st.global.f64 	[%rd321], %fd1990;
$L__BB0_17:
	setp.lt.u32 	%p1037, %r2169, 7;
	@%p1037 bra 	$L__BB0_19;
	ld.param.u64 	%rd447, [_Z36kernel_syrk_U_LN_registers_Mfix_NmulIdPdLb1ELi64ELi8EEviiiT_T0_iiilS1_S2_iiil_param_10];
	cvta.to.global.u64 	%rd322, %rd447;
	add.s64 	%rd324, %rd322, %rd151;
	st.global.f64 	[%rd324], %fd1989;
$L__BB0_19:
	ld.param.u64 	%rd448, [_Z36kernel_syrk_U_LN_registers_Mfix_NmulIdPdLb1ELi64ELi8EEviiiT_T0_iiilS1_S2_iiil_param_10];
	cvta.to.global.u64 	%rd64, %rd448;
	setp.lt.u32 	%p1038, %r2169, 8;
	@%p1038 bra 	$L__BB0_21;
	add.s64 	%rd326, %rd64, %rd153;
	st.global.f64 	[%rd326], %fd1988;
$L__BB0_21:
	setp.lt.u32 	%p1039, %r2169, 9;
	@%p1039 bra 	$L__BB0_23;
	add.s64 	%rd328, %rd64, %rd155;
	st.global.f64 	[%rd328], %fd1987;
$L__BB0_23:
	setp.lt.u32 	%p1040, %r2169, 10;
	@%p1040 bra 	$L__BB0_25;
	add.s64 	%rd330, %rd64, %rd157;
	st.global.f64 	[%rd330], %fd1986;
$L__BB0_25:
	setp.lt.u32 	%p1041, %r2169, 11;
	@%p1041 bra 	$L__BB0_27;
	add.s64 	%rd332, %rd64, %rd159;
	st.global.f64 	[%rd332], %fd1985;
$L__BB0_27:
	setp.lt.u32 	%p1042, %r2169, 12;
	@%p1042 bra 	$L__BB0_29;
	add.s64 	%rd334, %rd64, %rd161;
	st.global.f64 	[%rd334], %fd1984;
$L__BB0_29:
	setp.lt.u32 	%p1043, %r2169, 13;
	@%p1043 bra 	$L__BB0_31;
	add.s64 	%rd336, %rd64, %rd163;
	st.global.f64 	[%rd336], %fd1983;
$L__BB0_31:
	setp.lt.u32 	%p1044, %r2169, 14;
	@%p1044 bra 	$L__BB0_33;
	add.s64 	%rd338, %rd64, %rd165;
	st.global.f64 	[%rd338], %fd1982;
$L__BB0_33:
	setp.lt.u32 	%p1045, %r2169, 15;
	@%p1045 bra 	$L__BB0_35;
	add.s64 	%rd340, %rd64, %rd167;
	st.global.f64 	[%rd340], %fd1981;
$L__BB0_35:
	setp.lt.u32 	%p1046, %r2169, 16;
	@%p1046 bra 	$L__BB0_37;
	add.s64 	%rd342, %rd64, %rd169;
	st.global.f64 	[%rd342], %fd1980;
$L__BB0_37:
	setp.lt.u32 	%p1047, %r2169, 17;
	@%p1047 bra 	$L__BB0_39;
	add.s64 	%rd344, %rd64, %rd171;
	st.global.f64 	[%rd344], %fd1979;
$L__BB0_39:
	setp.lt.u32 	%p1048, %r2169, 18;
	@%p1048 bra 	$L__BB0_41;
	add.s64 	%rd346, %rd64, %rd173;
	st.global.f64 	[%rd346], %fd1978;
$L__BB0_41:
	setp.lt.u32 	%p1049, %r2169, 19;
	@%p1049 bra 	$L__BB0_43;
	add.s64 	%rd348, %rd64, %rd175;
	st.global.f64 	[%rd348], %fd1977;
$L__BB0_43:
	setp.lt.u32 	%p1050, %r2169, 20;
	@%p1050 bra 	$L__BB0_45;
	add.s64 	%rd350, %rd64, %rd177;
	st.global.f64 	[%rd350], %fd1976;
$L__BB0_45:
	setp.lt.u32 	%p1051, %r2169, 21;
	@%p1051 bra 	$L__BB0_47;
	add.s64 	%rd352, %rd64, %rd179;
	st.global.f64 	[%rd352], %fd1975;
$L__BB0_47:
	setp.lt.u32 	%p1052, %r2169, 22;
	@%p1052 bra 	$L__BB0_49;
	add.s64 	%rd354, %rd64, %rd181;
	st.global.f64 	[%rd354], %fd1974;
$L__BB0_49:
	setp.lt.u32 	%p1053, %r2169, 23;
	@%p1053 bra 	$L__BB0_51;
	add.s64 	%rd356, %rd64, %rd183;
	st.global.f64 	[%rd356], %fd1973;
$L__BB0_51:
	setp.lt.u32 	%p1054, %r2169, 24;
	@%p1054 bra 	$L__BB0_53;
	add.s64 	%rd358, %rd64, %rd185;
	st.global.f64 	[%rd358], %fd1972;
$L__BB0_53:
	setp.lt.u32 	%p1055, %r2169, 25;
	@%p1055 bra 	$L__BB0_55;
	add.s64 	%rd360, %rd64, %rd187;
	st.global.f64 	[%rd360], %fd1971;
$L__BB0_55:
	setp.lt.u32 	%p1056, %r2169, 26;
	@%p1056 bra 	$L__BB0_57;
	add.s64 	%rd362, %rd64, %rd189;
	st.global.f64 	[%rd362], %fd1970;
$L__BB0_57:
	setp.lt.u32 	%p1057, %r2169, 27;
	@%p1057 bra 	$L__BB0_59;
	add.s64 	%rd364, %rd64, %rd191;
	st.global.f64 	[%rd364], %fd1969;
$L__BB0_59:
	setp.lt.u32 	%p1058, %r2169, 28;
	@%p1058 bra 	$L__BB0_61;
	add.s64 	%rd366, %rd64, %rd193;
	st.global.f64 	[%rd366], %fd1968;
$L__BB0_61:
	setp.lt.u32 	%p1059, %r2169, 29;
	@%p1059 bra 	$L__BB0_63;
	add.s64 	%rd368, %rd64, %rd195;
	st.global.f64 	[%rd368], %fd1967;
$L__BB0_63:
	setp.lt.u32 	%p1060, %r2169, 30;
	@%p1060 bra 	$L__BB0_65;
	add.s64 	%rd370, %rd64, %rd197;
	st.global.f64 	[%rd370], %fd1966;
$L__BB0_65:
	setp.lt.u32 	%p1061, %r2169, 31;
	@%p1061 bra 	$L__BB0_67;
	add.s64 	%rd372, %rd64, %rd199;
	st.global.f64 	[%rd372], %fd1965;
$L__BB0_67:
	setp.lt.u32 	%p1062, %r2169, 32;
	@%p1062 bra 	$L__BB0_69;
	add.s64 	%rd374, %rd64, %rd201;
	st.global.f64 	[%rd374], %fd1964;
$L__BB0_69:
	setp.lt.u32 	%p1063, %r2169, 33;
	@%p1063 bra 	$L__BB0_71;
	add.s64 	%rd376, %rd64, %rd203;
	st.global.f64 	[%rd376], %fd1963;
$L__BB0_71:
	setp.lt.u32 	%p1064, %r2169, 34;
	@%p1064 bra 	$L__BB0_73;
	add.s64 	%rd378, %rd64, %rd205;
	st.global.f64 	[%rd378], %fd1962;
$L__BB0_73:
	setp.lt.u32 	%p1065, %r2169, 35;
	@%p1065 bra 	$L__BB0_75;
	add.s64 	%rd380, %rd64, %rd207;
	st.global.f64 	[%rd380], %fd1961;
$L__BB0_75:
	setp.lt.u32 	%p1066, %r2169, 36;
	@%p1066 bra 	$L__BB0_77;
	add.s64 	%rd382, %rd64, %rd209;
	st.global.f64 	[%rd382], %fd1960;
$L__BB0_77:
	setp.lt.u32 	%p1067, %r2169, 37;
	@%p1067 bra 	$L__BB0_79;
	add.s64 	%rd384, %rd64, %rd211;
	st.global.f64 	[%rd384], %fd1959;
$L__BB0_79:
	setp.lt.u32 	%p1068, %r2169, 38;
	@%p1068 bra 	$L__BB0_81;
	add.s64 	%rd386, %rd64, %rd213;
	st.global.f64 	[%rd386], %fd1958;
$L__BB0_81:
	setp.lt.u32 	%p1069, %r2169, 39;
	@%p1069 bra 	$L__BB0_83;
	add.s64 	%rd388, %rd64, %rd215;
	st.global.f64 	[%rd388], %fd1957;
$L__BB0_83:
	setp.lt.u32 	%p1070, %r2169, 40;
	@%p1070 bra 	$L__BB0_85;
	add.s64 	%rd390, %rd64, %rd217;
	st.global.f64 	[%rd390], %fd1956;
$L__BB0_85:
	setp.lt.u32 	%p1071, %r2169, 41;
	@%p1071 bra 	$L__BB0_87;
	add.s64 	%rd392, %rd64, %rd219;
	st.global.f64 	[%rd392], %fd1955;
$L__BB0_87:
	setp.lt.u32 	%p1072, %r2169, 42;
	@%p1072 bra 	$L__BB0_89;
	add.s64 	%rd394, %rd64, %rd221;
	st.global.f64 	[%rd394], %fd1954;
$L__BB0_89:
	setp.lt.u32 	%p1073, %r2169, 43;
	@%p1073 bra 	$L__BB0_91;
	add.s64 	%rd396, %rd64, %rd223;
	st.global.f64 	[%rd396], %fd1953;
$L__BB0_91:
	setp.lt.u32 	%p1074, %r2169, 44;
	@%p1074 bra 	$L__BB0_93;
	add.s64 	%rd398, %rd64, %rd225;
	st.global.f64 	[%rd398], %fd1952;
$L__BB0_93:
	setp.lt.u32 	%p1075, %r2169, 45;
	@%p1075 bra 	$L__BB0_95;
	add.s64 	%rd400, %rd64, %rd227;
	st.global.f64 	[%rd400], %fd1951;
$L__BB0_95:
	setp.lt.u32 	%p1076, %r2169, 46;
	@%p1076 bra 	$L__BB0_97;
	add.s64 	%rd402, %rd64, %rd229;
	st.global.f64 	[%rd402], %fd1950;
$L__BB0_97:
	setp.lt.u32 	%p1077, %r2169, 47;
	@%p1077 bra 	$L__BB0_99;
	add.s64 	%rd404, %rd64, %rd231;
	st.global.f64 	[%rd404], %fd1949;
$L__BB0_99:
	setp.lt.u32 	%p1078, %r2169, 48;
	@%p1078 bra 	$L__BB0_101;
	add.s64 	%rd406, %rd64, %rd233;
	st.global.f64 	[%rd406], %fd1948;
$L__BB0_101:
	setp.lt.u32 	%p1079, %r2169, 49;
	@%p1079 bra 	$L__BB0_103;
	add.s64 	%rd408, %rd64, %rd235;
	st.global.f64 	[%rd408], %fd1947;
$L__BB0_103:
	setp.lt.u32 	%p1080, %r2169, 50;
	@%p1080 bra 	$L__BB0_105;
	add.s64 	%rd410, %rd64, %rd237;
	st.global.f64 	[%rd410], %fd1946;
$L__BB0_105:
	setp.lt.u32 	%p1081, %r2169, 51;
	@%p1081 bra 	$L__BB0_107;
	add.s64 	%rd412, %rd64, %rd239;
	st.global.f64 	[%rd412], %fd1945;
$L__BB0_107:
	setp.lt.u32 	%p1082, %r2169, 52;
	@%p1082 bra 	$L__BB0_109;
	add.s64 	%rd414, %rd64, %rd241;
	st.global.f64 	[%rd414], %fd1944;
$L__BB0_109:
	setp.lt.u32 	%p1083, %r2169, 53;
	@%p1083 bra 	$L__BB0_111;
	add.s64 	%rd416, %rd64, %rd243;
	st.global.f64 	[%rd416], %fd1943;
$L__BB0_111:
	setp.lt.u32 	%p1084, %r2169, 54;
	@%p1084 bra 	$L__BB0_113;
	add.s64 	%rd418, %rd64, %rd245;
	st.global.f64 	[%rd418], %fd1942;
$L__BB0_113:
	setp.lt.u32 	%p1085, %r2169, 55;
	@%p1085 bra 	$L__BB0_115;
	add.s64 	%rd420, %rd64, %rd247;
	st.global.f64 	[%rd420], %fd1941;
$L__BB0_115:
	setp.lt.u32 	%p1086, %r2169, 56;
	@%p1086 bra 	$L__BB0_117;
	add.s64 	%rd422, %rd64, %rd249;
	st.global.f64 	[%rd422], %fd1940;
$L__BB0_117:
	setp.lt.u32 	%p1087, %r2169, 57;
	@%p1087 bra 	$L__BB0_119;
	add.s64 	%rd424, %rd64, %rd251;
	st.global.f64 	[%rd424], %fd1939;
$L__BB0_119:
	setp.lt.u32 	%p1088, %r2169, 58;
	@%p1088 bra 	$L__BB0_121;
	add.s64 	%rd426, %rd64, %rd253;
	st.global.f64 	[%rd426], %fd1938;
$L__BB0_121:
	setp.lt.u32 	%p1089, %r2169, 59;
	@%p1089 bra 	$L__BB0_123;
	add.s64 	%rd428, %rd64, %rd255;
	st.global.f64 	[%rd428], %fd1937;
$L__BB0_123:
	setp.lt.u32 	%p1090, %r2169, 60;
	@%p1090 bra 	$L__BB0_125;
	add.s64 	%rd430, %rd64, %rd257;
	st.global.f64 	[%rd430], %fd1936;
$L__BB0_125:
	setp.lt.u32 	%p1091, %r2169, 61;
	@%p1091 bra 	$L__BB0_127;
	add.s64 	%rd432, %rd64, %rd259;
	st.global.f64 	[%rd432], %fd1935;
$L__BB0_127:
	setp.lt.u32 	%p1092, %r2169, 62;
	@%p1092 bra 	$L__BB0_129;
	add.s64 	%rd434, %rd64, %rd261;
	st.global.f64 	[%rd434], %fd1934;
$L__BB0_129:
	setp.lt.u32 	%p1093, %r2169, 63;
	@%p1093 bra 	$L__BB0_131;
	add.s64 	%rd436, %rd64, %rd263;
	st.global.f64 	[%rd436], %fd1933;
$L__BB0_131:
	ret;

}


// ===== COMPILED SASS (sm_100) =====

	.target	sm_100

	.elftype	@"ET_EXEC"


//--------------------- .note.nv.tkinfo           --------------------------
	.section	.note.nv.tkinfo,"",@"SHT_NOTE"
	.sectionflags	@"SHF_NOTE_NV_TKINFO"
	.tkinfo
        /*0018*/ 	.word	0x00000002
        /*0030*/ 	.string	""
        /*0030*/ 	.string	"ptxas"
        /*0030*/ 	.string	"Cuda compilation tools, release 13.0, V13.0.88"
        /*0030*/ 	.string	"Build cuda_13.0.r13.0/compiler.36424714_0"
        /*0030*/ 	.string	"-arch sm_100 -m 64 "



//--------------------- .note.nv.cuinfo           --------------------------
	.section	.note.nv.cuinfo,"",@"SHT_NOTE"
	.sectionflags	@"SHF_NOTE_NV_CUINFO"
        /*0018*/ 	.short	0x0002
        /*001a*/ 	.short	0x0064
        /*001c*/ 	.short	0x0082
	.zero		2


//--------------------- .nv.info                  --------------------------
	.section	.nv.info,"",@"SHT_CUDA_INFO"
	.align	4


	//----- nvinfo : EIATTR_REGCOUNT
	.align		4
        /*0000*/ 	.byte	0x04, 0x2f
        /*0002*/ 	.short	(.L_1 - .L_0)
	.align		4
.L_0:
        /*0004*/ 	.word	index@(_Z36kernel_syrk_U_LN_registers_Mfix_NmulIdPdLb1ELi64ELi8EEviiiT_T0_iiilS1_S2_iiil)
        /*0008*/ 	.word	0x000000ff


	//----- nvinfo : EIATTR_FRAME_SIZE
	.align		4
.L_1:
        /*000c*/ 	.byte	0x04, 0x11
        /*000e*/ 	.short	(.L_3 - .L_2)
	.align		4
.L_2:
        /*0010*/ 	.word	index@(_Z36kernel_syrk_U_LN_registers_Mfix_NmulIdPdLb1ELi64ELi8EEviiiT_T0_iiilS1_S2_iiil)
        /*0014*/ 	.word	0x000000a0


	//----- nvinfo : EIATTR_MIN_STACK_SIZE
	.align		4
.L_3:
        /*0018*/ 	.byte	0x04, 0x12
        /*001a*/ 	.short	(.L_5 - .L_4)
	.align		4
.L_4:
        /*001c*/ 	.word	index@(_Z36kernel_syrk_U_LN_registers_Mfix_NmulIdPdLb1ELi64ELi8EEviiiT_T0_iiilS1_S2_iiil)
        /*0020*/ 	.word	0x000000a0
.L_5:


//--------------------- .nv.compat                --------------------------
	.section	.nv.compat,"",@"SHT_CUDA_COMPAT_INFO"
	.align	4
        /*0000*/ 	.byte	0x02, 0x09, 0x00, 0x00, 0x02, 0x02, 0x01, 0x00, 0x02, 0x05, 0x05, 0x00, 0x03, 0x07, 0x01, 0x01
        /*0010*/ 	.byte	0x02, 0x03, 0x00, 0x00, 0x02, 0x06, 0x01, 0x00, 0x04, 0x0b, 0x08, 0x00, 0x01, 0x00, 0x00, 0x00
        /*0020*/ 	.byte	0x00, 0x00, 0x00, 0x00


//--------------------- .nv.info._Z36kernel_syrk_U_LN_registers_Mfix_NmulIdPdLb1ELi64ELi8EEviiiT_T0_iiilS1_S2_iiil --------------------------
	.section	.nv.info._Z36kernel_syrk_U_LN_registers_Mfix_NmulIdPdLb1ELi64ELi8EEviiiT_T0_iiilS1_S2_iiil,"",@"SHT_CUDA_INFO"
	.sectionflags	@""
	.align	4


	//----- nvinfo : EIATTR_CUDA_API_VERSION
	.align		4
        /*0000*/ 	.byte	0x04, 0x37
        /*0002*/ 	.short	(.L_7 - .L_6)
.L_6:
        /*0004*/ 	.word	0x00000082


	//----- nvinfo : EIATTR_KPARAM_INFO
	.align		4
.L_7:
        /*0008*/ 	.byte	0x04, 0x17
        /*000a*/ 	.short	(.L_9 - .L_8)
.L_8:
        /*000c*/ 	.word	0x00000000
        /*0010*/ 	.short	0x000e
        /*0012*/ 	.short	0x0058
        /*0014*/ 	.byte	0x00, 0xf0, 0x21, 0x00


	//----- nvinfo : EIATTR_KPARAM_INFO
	.align		4
.L_9:
        /*0018*/ 	.byte	0x04, 0x17
        /*001a*/ 	.short	(.L_11 - .L_10)
.L_10:
        /*001c*/ 	.word	0x00000000
        /*0020*/ 	.short	0x000d
        /*0022*/ 	.short	0x0050
        /*0024*/ 	.byte	0x00, 0xf0, 0x11, 0x00


	//----- nvinfo : EIATTR_KPARAM_INFO
	.align		4
.L_11:
        /*0028*/ 	.byte	0x04, 0x17
        /*002a*/ 	.short	(.L_13 - .L_12)
.L_12:
        /*002c*/ 	.word	0x00000000
        /*0030*/ 	.short	0x000c
        /*0032*/ 	.short	0x004c
        /*0034*/ 	.byte	0x00, 0xf0, 0x11, 0x00


	//----- nvinfo : EIATTR_KPARAM_INFO
	.align		4
.L_13:
        /*0038*/ 	.byte	0x04, 0x17
        /*003a*/ 	.short	(.L_15 - .L_14)
.L_14:
        /*003c*/ 	.word	0x00000000
        /*0040*/ 	.short	0x000b
        /*0042*/ 	.short	0x0048
        /*0044*/ 	.byte	0x00, 0xf0, 0x11, 0x00


	//----- nvinfo : EIATTR_KPARAM_INFO
	.align		4
.L_15:
        /*0048*/ 	.byte	0x04, 0x17
        /*004a*/ 	.short	(.L_17 - .L_16)
.L_16:
        /*004c*/ 	.word	0x00000000
        /*0050*/ 	.short	0x000a
        /*0052*/ 	.short	0x0040
        /*0054*/ 	.byte	0x00, 0xf5, 0x21, 0x00


	//----- nvinfo : EIATTR_KPARAM_INFO
	.align		4
.L_17:
        /*0058*/ 	.byte	0x04, 0x17
        /*005a*/ 	.short	(.L_19 - .L_18)
.L_18:
        /*005c*/ 	.word	0x00000000
        /*0060*/ 	.short	0x0009
        /*0062*/ 	.short	0x0038
        /*0064*/ 	.byte	0x00, 0xf0, 0x21, 0x00


	//----- nvinfo : EIATTR_KPARAM_INFO
	.align		4
.L_19:
        /*0068*/ 	.byte	0x04, 0x17
        /*006a*/ 	.short	(.L_21 - .L_20)
.L_20:
        /*006c*/ 	.word	0x00000000
        /*0070*/ 	.short	0x0008
        /*0072*/ 	.short	0x0030
        /*0074*/ 	.byte	0x00, 0xf0, 0x21, 0x00


	//----- nvinfo : EIATTR_KPARAM_INFO
	.align		4
.L_21:
        /*0078*/ 	.byte	0x04, 0x17
        /*007a*/ 	.short	(.L_23 - .L_22)
.L_22:
        /*007c*/ 	.word	0x00000000
        /*0080*/ 	.short	0x0007
        /*0082*/ 	.short	0x0028
        /*0084*/ 	.byte	0x00, 0xf0, 0x11, 0x00


	//----- nvinfo : EIATTR_KPARAM_INFO
	.align		4
.L_23:
        /*0088*/ 	.byte	0x04, 0x17
        /*008a*/ 	.short	(.L_25 - .L_24)
.L_24:
        /*008c*/ 	.word	0x00000000
        /*0090*/ 	.short	0x0006
        /*0092*/ 	.short	0x0024
        /*0094*/ 	.byte	0x00, 0xf0, 0x11, 0x00


	//----- nvinfo : EIATTR_KPARAM_INFO
	.align		4
.L_25:
        /*0098*/ 	.byte	0x04, 0x17
        /*009a*/ 	.short	(.L_27 - .L_26)
.L_26:
        /*009c*/ 	.word	0x00000000
        /*00a0*/ 	.short	0x0005
        /*00a2*/ 	.short	0x0020
        /*00a4*/ 	.byte	0x00, 0xf0, 0x11, 0x00


	//----- nvinfo : EIATTR_KPARAM_INFO
	.align		4
.L_27:
        /*00a8*/ 	.byte	0x04, 0x17
        /*00aa*/ 	.short	(.L_29 - .L_28)
.L_28:
        /*00ac*/ 	.word	0x00000000
        /*00b0*/ 	.short	0x0004
        /*00b2*/ 	.short	0x0018
        /*00b4*/ 	.byte	0x00, 0xf5, 0x21, 0x00


	//----- nvinfo : EIATTR_KPARAM_INFO
	.align		4
.L_29:
        /*00b8*/ 	.byte	0x04, 0x17
        /*00ba*/ 	.short	(.L_31 - .L_30)
.L_30:
        /*00bc*/ 	.word	0x00000000
        /*00c0*/ 	.short	0x0003
        /*00c2*/ 	.short	0x0010
        /*00c4*/ 	.byte	0x00, 0xf0, 0x21, 0x00


	//----- nvinfo : EIATTR_KPARAM_INFO
	.align		4
.L_31:
        /*00c8*/ 	.byte	0x04, 0x17
        /*00ca*/ 	.short	(.L_33 - .L_32)
.L_32:
        /*00cc*/ 	.word	0x00000000
        /*00d0*/ 	.short	0x0002
        /*00d2*/ 	.short	0x0008
        /*00d4*/ 	.byte	0x00, 0xf0, 0x11, 0x00


	//----- nvinfo : EIATTR_KPARAM_INFO
	.align		4
.L_33:
        /*00d8*/ 	.byte	0x04, 0x17
        /*00da*/ 	.short	(.L_35 - .L_34)
.L_34:
        /*00dc*/ 	.word	0x00000000
        /*00e0*/ 	.short	0x0001
        /*00e2*/ 	.short	0x0004
        /*00e4*/ 	.byte	0x00, 0xf0, 0x11, 0x00


	//----- nvinfo : EIATTR_KPARAM_INFO
	.align		4
.L_35:
        /*00e8*/ 	.byte	0x04, 0x17
        /*00ea*/ 	.short	(.L_37 - .L_36)
.L_36:
        /*00ec*/ 	.word	0x00000000
        /*00f0*/ 	.short	0x0000
        /*00f2*/ 	.short	0x0000
        /*00f4*/ 	.byte	0x00, 0xf0, 0x11, 0x00


	//----- nvinfo : EIATTR_SPARSE_MMA_MASK
	.align		4
.L_37:
        /*00f8*/ 	.byte	0x03, 0x50
        /*00fa*/ 	.short	0x0000


	//----- nvinfo : EIATTR_MAXREG_COUNT
	.align		4
        /*00fc*/ 	.byte	0x03, 0x1b
        /*00fe*/ 	.short	0x00ff


	//----- nvinfo : EIATTR_ANNOTATIONS
	.align		4
        /*0100*/ 	.byte	0x04, 0x55
        /*0102*/ 	.short	(.L_39 - .L_38)


	//   ....[0]....
.L_38:
        /*0104*/ 	.word	0x00000001
        /*0108*/ 	.byte	0xe0, 0x18, 0x00, 0x00, 0x01, 0x00, 0x00, 0x00, 0x20, 0x19, 0x00, 0x00, 0x01, 0x00, 0x00, 0x00
        /* <DEDUP_REMOVED lines=38> */
        /*0378*/ 	.byte	0x30, 0xae, 0x00, 0x00, 0x01, 0x00, 0x00, 0x00, 0x40, 0xae, 0x00, 0x00


	//----- nvinfo : EIATTR_MERCURY_ISA_VERSION
	.align		4
.L_39:
        /*0384*/ 	.byte	0x03, 0x5f
        /*0386*/ 	.short	0x0101


	//----- nvinfo : EIATTR_COOP_GROUP_MASK_REGIDS
	.align		4
        /*0388*/ 	.byte	0x04, 0x29
        /*038a*/ 	.short	(.L_41 - .L_40)


	//   ....[0]....
.L_40:
        /*038c*/ 	.word	0xffffffff


	//   ....[1]....
        /*0390*/ 	.word	0xffffffff


	//   ....[2]....
        /*0394*/ 	.word	0xffffffff


	//   ....[3]....
        /*0398*/ 	.word	0xffffffff


	//   ....[4]....
        /*039c*/ 	.word	0xffffffff


	//   ....[5]....
        /*03a0*/ 	.word	0xffffffff


	//   ....[6]....
        /*03a4*/ 	.word	0xffffffff


	//   ....[7]....
        /*03a8*/ 	.word	0xffffffff


	//   ....[8]....
        /*03ac*/ 	.word	0xffffffff


	//   ....[9]....
        /*03b0*/ 	.word	0xffffffff


	//   ....[10]....
        /*03b4*/ 	.word	0xffffffff


	//   ....[11]....
        /*03b8*/ 	.word	0xffffffff


	//   ....[12]....
        /*03bc*/ 	.word	0xffffffff


	//   ....[13]....
        /*03c0*/ 	.word	0xffffffff


	//   ....[14]....
        /*03c4*/ 	.word	0xffffffff


	//   ....[15]....
        /*03c8*/ 	.word	0xffffffff


	//   ....[16]....
        /*03cc*/ 	.word	0xffffffff


	//   ....[17]....
        /*03d0*/ 	.word	0xffffffff


	//   ....[18]....
        /*03d4*/ 	.word	0xffffffff


	//   ....[19]....
        /*03d8*/ 	.word	0xffffffff


	//   ....[20]....
        /*03dc*/ 	.word	0xffffffff


	//   ....[21]....
        /*03e0*/ 	.word	0xffffffff


	//   ....[22]....
        /*03e4*/ 	.word	0xffffffff


	//   ....[23]....
        /*03e8*/ 	.word	0xffffffff


	//   ....[24]....
        /*03ec*/ 	.word	0xffffffff


	//   ....[25]....
        /*03f0*/ 	.word	0xffffffff


	//   ....[26]....
        /*03f4*/ 	.word	0xffffffff


	//   ....[27]....
        /*03f8*/ 	.word	0xffffffff


	//   ....[28]....
        /*03fc*/ 	.word	0xffffffff


	//   ....[29]....
        /*0400*/ 	.word	0xffffffff


	//   ....[30]....
        /*0404*/ 	.word	0xffffffff


	//   ....[31]....
        /*0408*/ 	.word	0xffffffff


	//   ....[32]....
        /*040c*/ 	.word	0xffffffff


	//   ....[33]....
        /*0410*/ 	.word	0xffffffff


	//   ....[34]....
        /*0414*/ 	.word	0xffffffff


	//   ....[35]....
        /*0418*/ 	.word	0xffffffff


	//   ....[36]....
        /*041c*/ 	.word	0xffffffff


	//   ....[37]....
        /*0420*/ 	.word	0xffffffff


	//   ....[38]....
        /*0424*/ 	.word	0xffffffff


	//   ....[39]....
        /*0428*/ 	.word	0xffffffff


	//   ....[40]....
        /*042c*/ 	.word	0xffffffff


	//   ....[41]....
        /*0430*/ 	.word	0xffffffff


	//   ....[42]....
        /*0434*/ 	.word	0xffffffff


	//   ....[43]....
        /*0438*/ 	.word	0xffffffff


	//   ....[44]....
        /*043c*/ 	.word	0xffffffff


	//   ....[45]....
        /*0440*/ 	.word	0xffffffff


	//   ....[46]....
        /*0444*/ 	.word	0xffffffff


	//   ....[47]....
        /*0448*/ 	.word	0xffffffff


	//   ....[48]....
        /*044c*/ 	.word	0xffffffff


	//   ....[49]....
        /*0450*/ 	.word	0xffffffff


	//   ....[50]....
        /*0454*/ 	.word	0xffffffff


	//   ....[51]....
        /*0458*/ 	.word	0xffffffff


	//   ....[52]....
        /*045c*/ 	.word	0xffffffff


	//   ....[53]....
        /*0460*/ 	.word	0xffffffff


	//   ....[54]....
        /*0464*/ 	.word	0xffffffff


	//   ....[55]....
        /*0468*/ 	.word	0xffffffff


	//   ....[56]....
        /*046c*/ 	.word	0xffffffff


	//   ....[57]....
        /*0470*/ 	.word	0xffffffff


	//   ....[58]....
        /*0474*/ 	.word	0xffffffff


	//   ....[59]....
        /*0478*/ 	.word	0xffffffff


	//   ....[60]....
        /*047c*/ 	.word	0xffffffff


	//   ....[61]....
        /*0480*/ 	.word	0xffffffff


	//   ....[62]....
        /*0484*/ 	.word	0xffffffff


	//   ....[63]....
        /*0488*/ 	.word	0xffffffff


	//   ....[64]....
        /*048c*/ 	.word	0xffffffff


	//   ....[65]....
        /*0490*/ 	.word	0xffffffff


	//   ....[66]....
        /*0494*/ 	.word	0xffffffff


	//   ....[67]....
        /*0498*/ 	.word	0xffffffff


	//   ....[68]....
        /*049c*/ 	.word	0xffffffff


	//   ....[69]....
        /*04a0*/ 	.word	0xffffffff


	//   ....[70]....
        /*04a4*/ 	.word	0xffffffff


	//   ....[71]....
        /*04a8*/ 	.word	0xffffffff


	//   ....[72]....
        /*04ac*/ 	.word	0xffffffff


	//   ....[73]....
        /*04b0*/ 	.word	0xffffffff


	//   ....[74]....
        /*04b4*/ 	.word	0xffffffff


	//   ....[75]....
        /*04b8*/ 	.word	0xffffffff


	//   ....[76]....
        /*04bc*/ 	.word	0xffffffff


	//   ....[77]....
        /*04c0*/ 	.word	0xffffffff


	//   ....[78]....
        /*04c4*/ 	.word	0xffffffff


	//   ....[79]....
        /*04c8*/ 	.word	0xffffffff


	//   ....[80]....
        /*04cc*/ 	.word	0xffffffff


	//   ....[81]....
        /*04d0*/ 	.word	0xffffffff


	//   ....[82]....
        /*04d4*/ 	.word	0xffffffff


	//   ....[83]....
        /*04d8*/ 	.word	0xffffffff


	//   ....[84]....
        /*04dc*/ 	.word	0xffffffff


	//   ....[85]....
        /*04e0*/ 	.word	0xffffffff


	//   ....[86]....
        /*04e4*/ 	.word	0xffffffff


	//   ....[87]....
        /*04e8*/ 	.word	0xffffffff


	//   ....[88]....
        /*04ec*/ 	.word	0xffffffff


	//   ....[89]....
        /*04f0*/ 	.word	0xffffffff


	//   ....[90]....
        /*04f4*/ 	.word	0xffffffff


	//   ....[91]....
        /*04f8*/ 	.word	0xffffffff


	//   ....[92]....
        /*04fc*/ 	.word	0xffffffff


	//   ....[93]....
        /*0500*/ 	.word	0xffffffff


	//   ....[94]....
        /*0504*/ 	.word	0xffffffff


	//   ....[95]....
        /*0508*/ 	.word	0xffffffff


	//   ....[96]....
        /*050c*/ 	.word	0xffffffff


	//   ....[97]....
        /*0510*/ 	.word	0xffffffff


	//   ....[98]....
        /*0514*/ 	.word	0xffffffff


	//   ....[99]....
        /*0518*/ 	.word	0xffffffff


	//   ....[100]....
        /*051c*/ 	.word	0xffffffff


	//   ....[101]....
        /*0520*/ 	.word	0xffffffff


	//   ....[102]....
        /*0524*/ 	.word	0xffffffff


	//   ....[103]....
        /*0528*/ 	.word	0xffffffff


	//   ....[104]....
        /*052c*/ 	.word	0xffffffff


	//   ....[105]....
        /*0530*/ 	.word	0xffffffff


	//   ....[106]....
        /*0534*/ 	.word	0xffffffff


	//   ....[107]....
        /*0538*/ 	.word	0xffffffff


	//   ....[108]....
        /*053c*/ 	.word	0xffffffff


	//   ....[109]....
        /*0540*/ 	.word	0xffffffff


	//   ....[110]....
        /*0544*/ 	.word	0xffffffff


	//   ....[111]....
        /*0548*/ 	.word	0xffffffff


	//   ....[112]....
        /*054c*/ 	.word	0xffffffff


	//   ....[113]....
        /*0550*/ 	.word	0xffffffff


	//   ....[114]....
        /*0554*/ 	.word	0xffffffff


	//   ....[115]....
        /*0558*/ 	.word	0xffffffff


	//   ....[116]....
        /*055c*/ 	.word	0xffffffff


	//   ....[117]....
        /*0560*/ 	.word	0xffffffff


	//   ....[118]....
        /*0564*/ 	.word	0xffffffff


	//   ....[119]....
        /*0568*/ 	.word	0xffffffff


	//   ....[120]....
        /*056c*/ 	.word	0xffffffff


	//   ....[121]....
        /*0570*/ 	.word	0xffffffff


	//   ....[122]....
        /*0574*/ 	.word	0xffffffff


	//   ....[123]....
        /*0578*/ 	.word	0xffffffff


	//   ....[124]....
        /*057c*/ 	.word	0xffffffff


	//   ....[125]....
        /*0580*/ 	.word	0xffffffff


	//   ....[126]....
        /*0584*/ 	.word	0xffffffff


	//   ....[127]....
        /*0588*/ 	.word	0xffffffff


	//   ....[128]....
        /*058c*/ 	.word	0xffffffff


	//   ....[129]....
        /*0590*/ 	.word	0xffffffff


	//   ....[130]....
        /*0594*/ 	.word	0xffffffff


	//   ....[131]....
        /*0598*/ 	.word	0xffffffff


	//   ....[132]....
        /*059c*/ 	.word	0xffffffff


	//   ....[133]....
        /*05a0*/ 	.word	0xffffffff


	//   ....[134]....
        /*05a4*/ 	.word	0xffffffff


	//   ....[135]....
        /*05a8*/ 	.word	0xffffffff


	//   ....[136]....
        /*05ac*/ 	.word	0xffffffff


	//   ....[137]....
        /*05b0*/ 	.word	0xffffffff


	//   ....[138]....
        /*05b4*/ 	.word	0xffffffff


	//   ....[139]....
        /*05b8*/ 	.word	0xffffffff


	//   ....[140]....
        /*05bc*/ 	.word	0xffffffff


	//   ....[141]....
        /*05c0*/ 	.word	0xffffffff


	//   ....[142]....
        /*05c4*/ 	.word	0xffffffff


	//   ....[143]....
        /*05c8*/ 	.word	0xffffffff


	//   ....[144]....
        /*05cc*/ 	.word	0xffffffff


	//   ....[145]....
        /*05d0*/ 	.word	0xffffffff


	//   ....[146]....
        /*05d4*/ 	.word	0xffffffff


	//   ....[147]....
        /*05d8*/ 	.word	0xffffffff


	//   ....[148]....
        /*05dc*/ 	.word	0xffffffff


	//   ....[149]....
        /*05e0*/ 	.word	0xffffffff


	//   ....[150]....
        /*05e4*/ 	.word	0xffffffff


	//   ....[151]....
        /*05e8*/ 	.word	0xffffffff


	//   ....[152]....
        /*05ec*/ 	.word	0xffffffff


	//   ....[153]....
        /*05f0*/ 	.word	0xffffffff


	//   ....[154]....
        /*05f4*/ 	.word	0xffffffff


	//   ....[155]....
        /*05f8*/ 	.word	0xffffffff


	//   ....[156]....
        /*05fc*/ 	.word	0xffffffff


	//   ....[157]....
        /*0600*/ 	.word	0xffffffff


	//   ....[158]....
        /*0604*/ 	.word	0xffffffff


	//   ....[159]....
        /*0608*/ 	.word	0xffffffff


	//   ....[160]....
        /*060c*/ 	.word	0xffffffff


	//   ....[161]....
        /*0610*/ 	.word	0xffffffff


	//   ....[162]....
        /*0614*/ 	.word	0xffffffff


	//   ....[163]....
        /*0618*/ 	.word	0xffffffff


	//   ....[164]....
        /*061c*/ 	.word	0xffffffff


	//   ....[165]....
        /*0620*/ 	.word	0xffffffff


	//   ....[166]....
        /*0624*/ 	.word	0xffffffff


	//   ....[167]....
        /*0628*/ 	.word	0xffffffff


	//   ....[168]....
        /*062c*/ 	.word	0xffffffff


	//   ....[169]....
        /*0630*/ 	.word	0xffffffff


	//   ....[170]....
        /*0634*/ 	.word	0xffffffff


	//   ....[171]....
        /*0638*/ 	.word	0xffffffff


	//   ....[172]....
        /*063c*/ 	.word	0xffffffff


	//   ....[173]....
        /*0640*/ 	.word	0xffffffff


	//   ....[174]....
        /*0644*/ 	.word	0xffffffff


	//   ....[175]....
        /*0648*/ 	.word	0xffffffff


	//   ....[176]....
        /*064c*/ 	.word	0xffffffff


	//   ....[177]....
        /*0650*/ 	.word	0xffffffff


	//   ....[178]....
        /*0654*/ 	.word	0xffffffff


	//   ....[179]....
        /*0658*/ 	.word	0xffffffff


	//   ....[180]....
        /*065c*/ 	.word	0xffffffff


	//   ....[181]....
        /*0660*/ 	.word	0xffffffff


	//   ....[182]....
        /*0664*/ 	.word	0xffffffff


	//   ....[183]....
        /*0668*/ 	.word	0xffffffff


	//   ....[184]....
        /*066c*/ 	.word	0xffffffff


	//   ....[185]....
        /*0670*/ 	.word	0xffffffff


	//   ....[186]....
        /*0674*/ 	.word	0xffffffff


	//   ....[187]....
        /*0678*/ 	.word	0xffffffff


	//   ....[188]....
        /*067c*/ 	.word	0xffffffff


	//   ....[189]....
        /*0680*/ 	.word	0xffffffff


	//   ....[190]....
        /*0684*/ 	.word	0xffffffff


	//   ....[191]....
        /*0688*/ 	.word	0xffffffff


	//   ....[192]....
        /*068c*/ 	.word	0xffffffff


	//   ....[193]....
        /*0690*/ 	.word	0xffffffff


	//   ....[194]....
        /*0694*/ 	.word	0xffffffff


	//   ....[195]....
        /*0698*/ 	.word	0xffffffff


	//   ....[196]....
        /*069c*/ 	.word	0xffffffff


	//   ....[197]....
        /*06a0*/ 	.word	0xffffffff


	//   ....[198]....
        /*06a4*/ 	.word	0xffffffff


	//   ....[199]....
        /*06a8*/ 	.word	0xffffffff


	//   ....[200]....
        /*06ac*/ 	.word	0xffffffff


	//   ....[201]....
        /*06b0*/ 	.word	0xffffffff


	//   ....[202]....
        /*06b4*/ 	.word	0xffffffff


	//   ....[203]....
        /*06b8*/ 	.word	0xffffffff


	//   ....[204]....
        /*06bc*/ 	.word	0xffffffff


	//   ....[205]....
        /*06c0*/ 	.word	0xffffffff


	//   ....[206]....
        /*06c4*/ 	.word	0xffffffff


	//   ....[207]....
        /*06c8*/ 	.word	0xffffffff


	//   ....[208]....
        /*06cc*/ 	.word	0xffffffff


	//   ....[209]....
        /*06d0*/ 	.word	0xffffffff


	//   ....[210]....
        /*06d4*/ 	.word	0xffffffff


	//   ....[211]....
        /*06d8*/ 	.word	0xffffffff


	//   ....[212]....
        /*06dc*/ 	.word	0xffffffff


	//   ....[213]....
        /*06e0*/ 	.word	0xffffffff


	//   ....[214]....
        /*06e4*/ 	.word	0xffffffff


	//   ....[215]....
        /*06e8*/ 	.word	0xffffffff


	//   ....[216]....
        /*06ec*/ 	.word	0xffffffff


	//   ....[217]....
        /*06f0*/ 	.word	0xffffffff


	//   ....[218]....
        /*06f4*/ 	.word	0xffffffff


	//   ....[219]....
        /*06f8*/ 	.word	0xffffffff


	//   ....[220]....
        /*06fc*/ 	.word	0xffffffff


	//   ....[221]....
        /*0700*/ 	.word	0xffffffff


	//   ....[222]....
        /*0704*/ 	.word	0xffffffff


	//   ....[223]....
        /*0708*/ 	.word	0xffffffff


	//   ....[224]....
        /*070c*/ 	.word	0xffffffff


	//   ....[225]....
        /*0710*/ 	.word	0xffffffff


	//   ....[226]....
        /*0714*/ 	.word	0xffffffff


	//   ....[227]....
        /*0718*/ 	.word	0xffffffff


	//   ....[228]....
        /*071c*/ 	.word	0xffffffff


	//   ....[229]....
        /*0720*/ 	.word	0xffffffff


	//   ....[230]....
        /*0724*/ 	.word	0xffffffff


	//   ....[231]....
        /*0728*/ 	.word	0xffffffff


	//   ....[232]....
        /*072c*/ 	.word	0xffffffff


	//   ....[233]....
        /*0730*/ 	.word	0xffffffff


	//   ....[234]....
        /*0734*/ 	.word	0xffffffff


	//   ....[235]....
        /*0738*/ 	.word	0xffffffff


	//   ....[236]....
        /*073c*/ 	.word	0xffffffff


	//   ....[237]....
        /*0740*/ 	.word	0xffffffff


	//   ....[238]....
        /*0744*/ 	.word	0xffffffff


	//   ....[239]....
        /*0748*/ 	.word	0xffffffff


	//   ....[240]....
        /*074c*/ 	.word	0xffffffff


	//   ....[241]....
        /*0750*/ 	.word	0xffffffff


	//   ....[242]....
        /*0754*/ 	.word	0xffffffff


	//   ....[243]....
        /*0758*/ 	.word	0xffffffff


	//   ....[244]....
        /*075c*/ 	.word	0xffffffff


	//   ....[245]....
        /*0760*/ 	.word	0xffffffff


	//   ....[246]....
        /*0764*/ 	.word	0xffffffff


	//   ....[247]....
        /*0768*/ 	.word	0xffffffff


	//   ....[248]....
        /*076c*/ 	.word	0xffffffff


	//   ....[249]....
        /*0770*/ 	.word	0xffffffff


	//   ....[250]....
        /*0774*/ 	.word	0xffffffff


	//   ....[251]....
        /*0778*/ 	.word	0xffffffff


	//   ....[252]....
        /*077c*/ 	.word	0xffffffff


	//   ....[253]....
        /*0780*/ 	.word	0xffffffff


	//   ....[254]....
        /*0784*/ 	.word	0xffffffff


	//   ....[255]....
        /*0788*/ 	.word	0xffffffff


	//   ....[0]....
        /*078c*/ 	.word	0xffffffff


	//   ....[1]....
        /*0790*/ 	.word	0xffffffff


	//   ....[2]....
        /*0794*/ 	.word	0xffffffff


	//   ....[3]....
        /*0798*/ 	.word	0xffffffff


	//   ....[4]....
        /*079c*/ 	.word	0xffffffff


	//   ....[5]....
        /*07a0*/ 	.word	0xffffffff


	//   ....[6]....
        /*07a4*/ 	.word	0xffffffff


	//   ....[7]....
        /*07a8*/ 	.word	0xffffffff


	//   ....[8]....
        /*07ac*/ 	.word	0xffffffff


	//   ....[9]....
        /*07b0*/ 	.word	0xffffffff


	//   ....[10]....
        /*07b4*/ 	.word	0xffffffff


	//   ....[11]....
        /*07b8*/ 	.word	0xffffffff


	//   ....[12]....
        /*07bc*/ 	.word	0xffffffff


	//   ....[13]....
        /*07c0*/ 	.word	0xffffffff


	//   ....[14]....
        /*07c4*/ 	.word	0xffffffff


	//   ....[15]....
        /*07c8*/ 	.word	0xffffffff


	//   ....[16]....
        /*07cc*/ 	.word	0xffffffff


	//   ....[17]....
        /*07d0*/ 	.word	0xffffffff


	//   ....[18]....
        /*07d4*/ 	.word	0xffffffff


	//   ....[19]....
        /*07d8*/ 	.word	0xffffffff


	//   ....[20]....
        /*07dc*/ 	.word	0xffffffff


	//   ....[21]....
        /*07e0*/ 	.word	0xffffffff


	//   ....[22]....
        /*07e4*/ 	.word	0xffffffff


	//   ....[23]....
        /*07e8*/ 	.word	0xffffffff


	//   ....[24]....
        /*07ec*/ 	.word	0xffffffff


	//   ....[25]....
        /*07f0*/ 	.word	0xffffffff


	//   ....[26]....
        /*07f4*/ 	.word	0xffffffff


	//   ....[27]....
        /*07f8*/ 	.word	0xffffffff


	//   ....[28]....
        /*07fc*/ 	.word	0xffffffff


	//   ....[29]....
        /*0800*/ 	.word	0xffffffff


	//   ....[30]....
        /*0804*/ 	.word	0xffffffff


	//   ....[31]....
        /*0808*/ 	.word	0xffffffff


	//   ....[32]....
        /*080c*/ 	.word	0xffffffff


	//   ....[33]....
        /*0810*/ 	.word	0xffffffff


	//   ....[34]....
        /*0814*/ 	.word	0xffffffff


	//   ....[35]....
        /*0818*/ 	.word	0xffffffff


	//   ....[36]....
        /*081c*/ 	.word	0xffffffff


	//   ....[37]....
        /*0820*/ 	.word	0xffffffff


	//   ....[38]....
        /*0824*/ 	.word	0xffffffff


	//   ....[39]....
        /*0828*/ 	.word	0xffffffff


	//   ....[40]....
        /*082c*/ 	.word	0xffffffff


	//   ....[41]....
        /*0830*/ 	.word	0xffffffff


	//   ....[42]....
        /*0834*/ 	.word	0xffffffff


	//   ....[43]....
        /*0838*/ 	.word	0xffffffff


	//   ....[44]....
        /*083c*/ 	.word	0xffffffff


	//   ....[45]....
        /*0840*/ 	.word	0xffffffff


	//   ....[46]....
        /*0844*/ 	.word	0xffffffff


	//   ....[47]....
        /*0848*/ 	.word	0xffffffff


	//   ....[48]....
        /*084c*/ 	.word	0xffffffff


	//   ....[49]....
        /*0850*/ 	.word	0xffffffff


	//   ....[50]....
        /*0854*/ 	.word	0xffffffff


	//   ....[51]....
        /*0858*/ 	.word	0xffffffff


	//   ....[52]....
        /*085c*/ 	.word	0xffffffff


	//   ....[53]....
        /*0860*/ 	.word	0xffffffff


	//   ....[54]....
        /*0864*/ 	.word	0xffffffff


	//   ....[55]....
        /*0868*/ 	.word	0xffffffff


	//   ....[56]....
        /*086c*/ 	.word	0xffffffff


	//   ....[57]....
        /*0870*/ 	.word	0xffffffff


	//   ....[58]....
        /*0874*/ 	.word	0xffffffff


	//   ....[59]....
        /*0878*/ 	.word	0xffffffff


	//   ....[60]....
        /*087c*/ 	.word	0xffffffff


	//   ....[61]....
        /*0880*/ 	.word	0xffffffff


	//   ....[62]....
        /*0884*/ 	.word	0xffffffff


	//   ....[63]....
        /*0888*/ 	.word	0xffffffff


	//   ....[64]....
        /*088c*/ 	.word	0xffffffff


	//   ....[65]....
        /*0890*/ 	.word	0xffffffff


	//   ....[66]....
        /*0894*/ 	.word	0xffffffff


	//   ....[67]....
        /*0898*/ 	.word	0xffffffff


	//   ....[68]....
        /*089c*/ 	.word	0xffffffff


	//   ....[69]....
        /*08a0*/ 	.word	0xffffffff


	//   ....[70]....
        /*08a4*/ 	.word	0xffffffff


	//   ....[71]....
        /*08a8*/ 	.word	0xffffffff


	//   ....[72]....
        /*08ac*/ 	.word	0xffffffff


	//   ....[73]....
        /*08b0*/ 	.word	0xffffffff


	//   ....[74]....
        /*08b4*/ 	.word	0xffffffff


	//   ....[75]....
        /*08b8*/ 	.word	0xffffffff


	//   ....[76]....
        /*08bc*/ 	.word	0xffffffff


	//   ....[77]....
        /*08c0*/ 	.word	0xffffffff


	//   ....[78]....
        /*08c4*/ 	.word	0xffffffff


	//   ....[79]....
        /*08c8*/ 	.word	0xffffffff


	//   ....[80]....
        /*08cc*/ 	.word	0xffffffff


	//   ....[81]....
        /*08d0*/ 	.word	0xffffffff


	//   ....[82]....
        /*08d4*/ 	.word	0xffffffff


	//   ....[83]....
        /*08d8*/ 	.word	0xffffffff


	//   ....[84]....
        /*08dc*/ 	.word	0xffffffff


	//   ....[85]....
        /*08e0*/ 	.word	0xffffffff


	//   ....[86]....
        /*08e4*/ 	.word	0xffffffff


	//   ....[87]....
        /*08e8*/ 	.word	0xffffffff


	//   ....[88]....
        /*08ec*/ 	.word	0xffffffff


	//   ....[89]....
        /*08f0*/ 	.word	0xffffffff


	//   ....[90]....
        /*08f4*/ 	.word	0xffffffff


	//   ....[91]....
        /*08f8*/ 	.word	0xffffffff


	//   ....[92]....
        /*08fc*/ 	.word	0xffffffff


	//   ....[93]....
        /*0900*/ 	.word	0xffffffff


	//   ....[94]....
        /*0904*/ 	.word	0xffffffff


	//   ....[95]....
        /*0908*/ 	.word	0xffffffff


	//   ....[96]....
        /*090c*/ 	.word	0xffffffff


	//   ....[97]....
        /*0910*/ 	.word	0xffffffff


	//   ....[98]....
        /*0914*/ 	.word	0xffffffff


	//   ....[99]....
        /*0918*/ 	.word	0xffffffff


	//   ....[100]....
        /*091c*/ 	.word	0xffffffff


	//   ....[101]....
        /*0920*/ 	.word	0xffffffff


	//   ....[102]....
        /*0924*/ 	.word	0xffffffff


	//   ....[103]....
        /*0928*/ 	.word	0xffffffff


	//   ....[104]....
        /*092c*/ 	.word	0xffffffff


	//   ....[105]....
        /*0930*/ 	.word	0xffffffff


	//   ....[106]....
        /*0934*/ 	.word	0xffffffff


	//   ....[107]....
        /*0938*/ 	.word	0xffffffff


	//   ....[108]....
        /*093c*/ 	.word	0xffffffff


	//   ....[109]....
        /*0940*/ 	.word	0xffffffff


	//   ....[110]....
        /*0944*/ 	.word	0xffffffff


	//   ....[111]....
        /*0948*/ 	.word	0xffffffff


	//   ....[112]....
        /*094c*/ 	.word	0xffffffff


	//   ....[113]....
        /*0950*/ 	.word	0xffffffff


	//   ....[114]....
        /*0954*/ 	.word	0xffffffff


	//   ....[115]....
        /*0958*/ 	.word	0xffffffff


	//   ....[116]....
        /*095c*/ 	.word	0xffffffff


	//   ....[117]....
        /*0960*/ 	.word	0xffffffff


	//   ....[118]....
        /*0964*/ 	.word	0xffffffff


	//   ....[119]....
        /*0968*/ 	.word	0xffffffff


	//   ....[120]....
        /*096c*/ 	.word	0xffffffff


	//   ....[121]....
        /*0970*/ 	.word	0xffffffff


	//   ....[122]....
        /*0974*/ 	.word	0xffffffff


	//   ....[123]....
        /*0978*/ 	.word	0xffffffff


	//   ....[124]....
        /*097c*/ 	.word	0xffffffff


	//   ....[125]....
        /*0980*/ 	.word	0xffffffff


	//   ....[126]....
        /*0984*/ 	.word	0xffffffff


	//   ....[127]....
        /*0988*/ 	.word	0xffffffff


	//   ....[128]....
        /*098c*/ 	.word	0xffffffff


	//   ....[129]....
        /*0990*/ 	.word	0xffffffff


	//   ....[130]....
        /*0994*/ 	.word	0xffffffff


	//   ....[131]....
        /*0998*/ 	.word	0xffffffff


	//   ....[132]....
        /*099c*/ 	.word	0xffffffff


	//   ....[133]....
        /*09a0*/ 	.word	0xffffffff


	//   ....[134]....
        /*09a4*/ 	.word	0xffffffff


	//   ....[135]....
        /*09a8*/ 	.word	0xffffffff


	//   ....[136]....
        /*09ac*/ 	.word	0xffffffff


	//   ....[137]....
        /*09b0*/ 	.word	0xffffffff


	//   ....[138]....
        /*09b4*/ 	.word	0xffffffff


	//   ....[139]....
        /*09b8*/ 	.word	0xffffffff


	//   ....[140]....
        /*09bc*/ 	.word	0xffffffff


	//   ....[141]....
        /*09c0*/ 	.word	0xffffffff


	//   ....[142]....
        /*09c4*/ 	.word	0xffffffff


	//   ....[143]....
        /*09c8*/ 	.word	0xffffffff


	//   ....[144]....
        /*09cc*/ 	.word	0xffffffff


	//   ....[145]....
        /*09d0*/ 	.word	0xffffffff


	//   ....[146]....
        /*09d4*/ 	.word	0xffffffff


	//   ....[147]....
        /*09d8*/ 	.word	0xffffffff


	//   ....[148]....
        /*09dc*/ 	.word	0xffffffff


	//   ....[149]....
        /*09e0*/ 	.word	0xffffffff


	//   ....[150]....
        /*09e4*/ 	.word	0xffffffff


	//   ....[151]....
        /*09e8*/ 	.word	0xffffffff


	//   ....[152]....
        /*09ec*/ 	.word	0xffffffff


	//   ....[153]....
        /*09f0*/ 	.word	0xffffffff


	//   ....[154]....
        /*09f4*/ 	.word	0xffffffff


	//   ....[155]....
        /*09f8*/ 	.word	0xffffffff


	//   ....[156]....
        /*09fc*/ 	.word	0xffffffff


	//   ....[157]....
        /*0a00*/ 	.word	0xffffffff


	//   ....[158]....
        /*0a04*/ 	.word	0xffffffff


	//   ....[159]....
        /*0a08*/ 	.word	0xffffffff


	//   ....[160]....
        /*0a0c*/ 	.word	0xffffffff


	//   ....[161]....
        /*0a10*/ 	.word	0xffffffff


	//   ....[162]....
        /*0a14*/ 	.word	0xffffffff


	//   ....[163]....
        /*0a18*/ 	.word	0xffffffff


	//   ....[164]....
        /*0a1c*/ 	.word	0xffffffff


	//   ....[165]....
        /*0a20*/ 	.word	0xffffffff


	//   ....[166]....
        /*0a24*/ 	.word	0xffffffff


	//   ....[167]....
        /*0a28*/ 	.word	0xffffffff


	//   ....[168]....
        /*0a2c*/ 	.word	0xffffffff


	//   ....[169]....
        /*0a30*/ 	.word	0xffffffff


	//   ....[170]....
        /*0a34*/ 	.word	0xffffffff


	//   ....[171]....
        /*0a38*/ 	.word	0xffffffff


	//   ....[172]....
        /*0a3c*/ 	.word	0xffffffff


	//   ....[173]....
        /*0a40*/ 	.word	0xffffffff


	//   ....[174]....
        /*0a44*/ 	.word	0xffffffff


	//   ....[175]....
        /*0a48*/ 	.word	0xffffffff


	//   ....[176]....
        /*0a4c*/ 	.word	0xffffffff


	//   ....[177]....
        /*0a50*/ 	.word	0xffffffff


	//   ....[178]....
        /*0a54*/ 	.word	0xffffffff


	//   ....[179]....
        /*0a58*/ 	.word	0xffffffff


	//   ....[180]....
        /*0a5c*/ 	.word	0xffffffff


	//   ....[181]....
        /*0a60*/ 	.word	0xffffffff


	//   ....[182]....
        /*0a64*/ 	.word	0xffffffff


	//   ....[183]....
        /*0a68*/ 	.word	0xffffffff


	//   ....[184]....
        /*0a6c*/ 	.word	0xffffffff


	//   ....[185]....
        /*0a70*/ 	.word	0xffffffff


	//   ....[186]....
        /*0a74*/ 	.word	0xffffffff


	//   ....[187]....
        /*0a78*/ 	.word	0xffffffff


	//   ....[188]....
        /*0a7c*/ 	.word	0xffffffff


	//   ....[189]....
        /*0a80*/ 	.word	0xffffffff


	//   ....[190]....
        /*0a84*/ 	.word	0xffffffff


	//   ....[191]....
        /*0a88*/ 	.word	0xffffffff


	//   ....[192]....
        /*0a8c*/ 	.word	0xffffffff


	//   ....[193]....
        /*0a90*/ 	.word	0xffffffff


	//   ....[194]....
        /*0a94*/ 	.word	0xffffffff


	//   ....[195]....
        /*0a98*/ 	.word	0xffffffff


	//   ....[196]....
        /*0a9c*/ 	.word	0xffffffff


	//   ....[197]....
        /*0aa0*/ 	.word	0xffffffff


	//   ....[198]....
        /*0aa4*/ 	.word	0xffffffff


	//   ....[199]....
        /*0aa8*/ 	.word	0xffffffff


	//   ....[200]....
        /*0aac*/ 	.word	0xffffffff


	//   ....[201]....
        /*0ab0*/ 	.word	0xffffffff


	//   ....[202]....
        /*0ab4*/ 	.word	0xffffffff


	//   ....[203]....
        /*0ab8*/ 	.word	0xffffffff


	//   ....[204]....
        /*0abc*/ 	.word	0xffffffff


	//   ....[205]....
        /*0ac0*/ 	.word	0xffffffff


	//   ....[206]....
        /*0ac4*/ 	.word	0xffffffff


	//   ....[207]....
        /*0ac8*/ 	.word	0xffffffff


	//   ....[208]....
        /*0acc*/ 	.word	0xffffffff


	//   ....[209]....
        /*0ad0*/ 	.word	0xffffffff


	//   ....[210]....
        /*0ad4*/ 	.word	0xffffffff


	//   ....[211]....
        /*0ad8*/ 	.word	0xffffffff


	//   ....[212]....
        /*0adc*/ 	.word	0xffffffff


	//   ....[213]....
        /*0ae0*/ 	.word	0xffffffff


	//   ....[214]....
        /*0ae4*/ 	.word	0xffffffff


	//   ....[215]....
        /*0ae8*/ 	.word	0xffffffff


	//   ....[216]....
        /*0aec*/ 	.word	0xffffffff


	//   ....[217]....
        /*0af0*/ 	.word	0xffffffff


	//   ....[218]....
        /*0af4*/ 	.word	0xffffffff


	//   ....[219]....
        /*0af8*/ 	.word	0xffffffff


	//   ....[220]....
        /*0afc*/ 	.word	0xffffffff


	//   ....[221]....
        /*0b00*/ 	.word	0xffffffff


	//   ....[222]....
        /*0b04*/ 	.word	0xffffffff


	//   ....[223]....
        /*0b08*/ 	.word	0xffffffff


	//   ....[224]....
        /*0b0c*/ 	.word	0xffffffff


	//   ....[225]....
        /*0b10*/ 	.word	0xffffffff


	//   ....[226]....
        /*0b14*/ 	.word	0xffffffff


	//   ....[227]....
        /*0b18*/ 	.word	0xffffffff


	//   ....[228]....
        /*0b1c*/ 	.word	0xffffffff


	//   ....[229]....
        /*0b20*/ 	.word	0xffffffff


	//   ....[230]....
        /*0b24*/ 	.word	0xffffffff


	//   ....[231]....
        /*0b28*/ 	.word	0xffffffff


	//   ....[232]....
        /*0b2c*/ 	.word	0xffffffff


	//   ....[233]....
        /*0b30*/ 	.word	0xffffffff


	//   ....[234]....
        /*0b34*/ 	.word	0xffffffff


	//   ....[235]....
        /*0b38*/ 	.word	0xffffffff


	//   ....[236]....
        /*0b3c*/ 	.word	0xffffffff


	//   ....[237]....
        /*0b40*/ 	.word	0xffffffff


	//   ....[238]....
        /*0b44*/ 	.word	0xffffffff


	//   ....[239]....
        /*0b48*/ 	.word	0xffffffff


	//   ....[240]....
        /*0b4c*/ 	.word	0xffffffff


	//   ....[241]....
        /*0b50*/ 	.word	0xffffffff


	//   ....[242]....
        /*0b54*/ 	.word	0xffffffff


	//   ....[243]....
        /*0b58*/ 	.word	0xffffffff


	//   ....[244]....
        /*0b5c*/ 	.word	0xffffffff


	//   ....[245]....
        /*0b60*/ 	.word	0xffffffff


	//   ....[246]....
        /*0b64*/ 	.word	0xffffffff


	//   ....[247]....
        /*0b68*/ 	.word	0xffffffff


	//   ....[248]....
        /*0b6c*/ 	.word	0xffffffff


	//   ....[249]....
        /*0b70*/ 	.word	0xffffffff


	//   ....[250]....
        /*0b74*/ 	.word	0xffffffff


	//   ....[251]....
        /*0b78*/ 	.word	0xffffffff


	//   ....[252]....
        /*0b7c*/ 	.word	0xffffffff


	//   ....[253]....
        /*0b80*/ 	.word	0xffffffff


	//   ....[254]....
        /*0b84*/ 	.word	0xffffffff


	//   ....[255]....
        /*0b88*/ 	.word	0xffffffff


	//   ....[0]....
        /*0b8c*/ 	.word	0xffffffff


	//   ....[1]....
        /*0b90*/ 	.word	0xffffffff


	//   ....[2]....
        /*0b94*/ 	.word	0xffffffff


	//   ....[3]....
        /*0b98*/ 	.word	0xffffffff


	//   ....[4]....
        /*0b9c*/ 	.word	0xffffffff


	//   ....[5]....
        /*0ba0*/ 	.word	0xffffffff


	//   ....[6]....
        /*0ba4*/ 	.word	0xffffffff


	//   ....[7]....
        /*0ba8*/ 	.word	0xffffffff


	//   ....[8]....
        /*0bac*/ 	.word	0xffffffff


	//   ....[9]....
        /*0bb0*/ 	.word	0xffffffff


	//   ....[10]....
        /*0bb4*/ 	.word	0xffffffff


	//   ....[11]....
        /*0bb8*/ 	.word	0xffffffff


	//   ....[12]....
        /*0bbc*/ 	.word	0xffffffff


	//   ....[13]....
        /*0bc0*/ 	.word	0xffffffff


	//   ....[14]....
        /*0bc4*/ 	.word	0xffffffff


	//   ....[15]....
        /*0bc8*/ 	.word	0xffffffff


	//   ....[16]....
        /*0bcc*/ 	.word	0xffffffff


	//   ....[17]....
        /*0bd0*/ 	.word	0xffffffff


	//   ....[18]....
        /*0bd4*/ 	.word	0xffffffff


	//   ....[19]....
        /*0bd8*/ 	.word	0xffffffff


	//   ....[20]....
        /*0bdc*/ 	.word	0xffffffff


	//   ....[21]....
        /*0be0*/ 	.word	0xffffffff


	//   ....[22]....
        /*0be4*/ 	.word	0xffffffff


	//   ....[23]....
        /*0be8*/ 	.word	0xffffffff


	//   ....[24]....
        /*0bec*/ 	.word	0xffffffff


	//   ....[25]....
        /*0bf0*/ 	.word	0xffffffff


	//   ....[26]....
        /*0bf4*/ 	.word	0xffffffff


	//   ....[27]....
        /*0bf8*/ 	.word	0xffffffff


	//   ....[28]....
        /*0bfc*/ 	.word	0xffffffff


	//   ....[29]....
        /*0c00*/ 	.word	0xffffffff


	//   ....[30]....
        /*0c04*/ 	.word	0xffffffff


	//   ....[31]....
        /*0c08*/ 	.word	0xffffffff


	//   ....[32]....
        /*0c0c*/ 	.word	0xffffffff


	//   ....[33]....
        /*0c10*/ 	.word	0xffffffff


	//   ....[34]....
        /*0c14*/ 	.word	0xffffffff


	//   ....[35]....
        /*0c18*/ 	.word	0xffffffff


	//   ....[36]....
        /*0c1c*/ 	.word	0xffffffff


	//   ....[37]....
        /*0c20*/ 	.word	0xffffffff


	//   ....[38]....
        /*0c24*/ 	.word	0xffffffff


	//   ....[39]....
        /*0c28*/ 	.word	0xffffffff


	//   ....[40]....
        /*0c2c*/ 	.word	0xffffffff


	//   ....[41]....
        /*0c30*/ 	.word	0xffffffff


	//   ....[42]....
        /*0c34*/ 	.word	0xffffffff


	//   ....[43]....
        /*0c38*/ 	.word	0xffffffff


	//   ....[44]....
        /*0c3c*/ 	.word	0xffffffff


	//   ....[45]....
        /*0c40*/ 	.word	0xffffffff


	//   ....[46]....
        /*0c44*/ 	.word	0xffffffff


	//   ....[47]....
        /*0c48*/ 	.word	0xffffffff


	//   ....[48]....
        /*0c4c*/ 	.word	0xffffffff


	//   ....[49]....
        /*0c50*/ 	.word	0xffffffff


	//   ....[50]....
        /*0c54*/ 	.word	0xffffffff


	//   ....[51]....
        /*0c58*/ 	.word	0xffffffff


	//   ....[52]....
        /*0c5c*/ 	.word	0xffffffff


	//   ....[53]....
        /*0c60*/ 	.word	0xffffffff


	//   ....[54]....
        /*0c64*/ 	.word	0xffffffff


	//   ....[55]....
        /*0c68*/ 	.word	0xffffffff


	//   ....[56]....
        /*0c6c*/ 	.word	0xffffffff


	//   ....[57]....
        /*0c70*/ 	.word	0xffffffff


	//   ....[58]....
        /*0c74*/ 	.word	0xffffffff


	//   ....[59]....
        /*0c78*/ 	.word	0xffffffff


	//   ....[60]....
        /*0c7c*/ 	.word	0xffffffff


	//   ....[61]....
        /*0c80*/ 	.word	0xffffffff


	//   ....[62]....
        /*0c84*/ 	.word	0xffffffff


	//   ....[63]....
        /*0c88*/ 	.word	0xffffffff


	//   ....[64]....
        /*0c8c*/ 	.word	0xffffffff


	//   ....[65]....
        /*0c90*/ 	.word	0xffffffff


	//   ....[66]....
        /*0c94*/ 	.word	0xffffffff


	//   ....[67]....
        /*0c98*/ 	.word	0xffffffff


	//   ....[68]....
        /*0c9c*/ 	.word	0xffffffff


	//   ....[69]....
        /*0ca0*/ 	.word	0xffffffff


	//   ....[70]....
        /*0ca4*/ 	.word	0xffffffff


	//   ....[71]....
        /*0ca8*/ 	.word	0xffffffff


	//   ....[72]....
        /*0cac*/ 	.word	0xffffffff


	//   ....[73]....
        /*0cb0*/ 	.word	0xffffffff


	//   ....[74]....
        /*0cb4*/ 	.word	0xffffffff


	//   ....[75]....
        /*0cb8*/ 	.word	0xffffffff


	//   ....[76]....
        /*0cbc*/ 	.word	0xffffffff


	//   ....[77]....
        /*0cc0*/ 	.word	0xffffffff


	//   ....[78]....
        /*0cc4*/ 	.word	0xffffffff


	//   ....[79]....
        /*0cc8*/ 	.word	0xffffffff


	//   ....[80]....
        /*0ccc*/ 	.word	0xffffffff


	//   ....[81]....
        /*0cd0*/ 	.word	0xffffffff


	//   ....[82]....
        /*0cd4*/ 	.word	0xffffffff


	//   ....[83]....
        /*0cd8*/ 	.word	0xffffffff


	//   ....[84]....
        /*0cdc*/ 	.word	0xffffffff


	//   ....[85]....
        /*0ce0*/ 	.word	0xffffffff


	//   ....[86]....
        /*0ce4*/ 	.word	0xffffffff


	//   ....[87]....
        /*0ce8*/ 	.word	0xffffffff


	//   ....[88]....
        /*0cec*/ 	.word	0xffffffff


	//   ....[89]....
        /*0cf0*/ 	.word	0xffffffff


	//   ....[90]....
        /*0cf4*/ 	.word	0xffffffff


	//   ....[91]....
        /*0cf8*/ 	.word	0xffffffff


	//   ....[92]....
        /*0cfc*/ 	.word	0xffffffff


	//   ....[93]....
        /*0d00*/ 	.word	0xffffffff


	//   ....[94]....
        /*0d04*/ 	.word	0xffffffff


	//   ....[95]....
        /*0d08*/ 	.word	0xffffffff


	//   ....[96]....
        /*0d0c*/ 	.word	0xffffffff


	//   ....[97]....
        /*0d10*/ 	.word	0xffffffff


	//   ....[98]....
        /*0d14*/ 	.word	0xffffffff


	//   ....[99]....
        /*0d18*/ 	.word	0xffffffff


	//   ....[100]....
        /*0d1c*/ 	.word	0xffffffff


	//   ....[101]....
        /*0d20*/ 	.word	0xffffffff


	//   ....[102]....
        /*0d24*/ 	.word	0xffffffff


	//   ....[103]....
        /*0d28*/ 	.word	0xffffffff


	//   ....[104]....
        /*0d2c*/ 	.word	0xffffffff


	//   ....[105]....
        /*0d30*/ 	.word	0xffffffff


	//   ....[106]....
        /*0d34*/ 	.word	0xffffffff


	//   ....[107]....
        /*0d38*/ 	.word	0xffffffff


	//   ....[108]....
        /*0d3c*/ 	.word	0xffffffff


	//   ....[109]....
        /*0d40*/ 	.word	0xffffffff


	//   ....[110]....
        /*0d44*/ 	.word	0xffffffff


	//   ....[111]....
        /*0d48*/ 	.word	0xffffffff


	//   ....[112]....
        /*0d4c*/ 	.word	0xffffffff


	//   ....[113]....
        /*0d50*/ 	.word	0xffffffff


	//   ....[114]....
        /*0d54*/ 	.word	0xffffffff


	//   ....[115]....
        /*0d58*/ 	.word	0xffffffff


	//   ....[116]....
        /*0d5c*/ 	.word	0xffffffff


	//   ....[117]....
        /*0d60*/ 	.word	0xffffffff


	//   ....[118]....
        /*0d64*/ 	.word	0xffffffff


	//   ....[119]....
        /*0d68*/ 	.word	0xffffffff


	//   ....[120]....
        /*0d6c*/ 	.word	0xffffffff


	//   ....[121]....
        /*0d70*/ 	.word	0xffffffff


	//   ....[122]....
        /*0d74*/ 	.word	0xffffffff


	//   ....[123]....
        /*0d78*/ 	.word	0xffffffff


	//   ....[124]....
        /*0d7c*/ 	.word	0xffffffff


	//   ....[125]....
        /*0d80*/ 	.word	0xffffffff


	//   ....[126]....
        /*0d84*/ 	.word	0xffffffff


	//   ....[127]....
        /*0d88*/ 	.word	0xffffffff


	//   ....[128]....
        /*0d8c*/ 	.word	0xffffffff


	//   ....[129]....
        /*0d90*/ 	.word	0xffffffff


	//   ....[130]....
        /*0d94*/ 	.word	0xffffffff


	//   ....[131]....
        /*0d98*/ 	.word	0xffffffff


	//   ....[132]....
        /*0d9c*/ 	.word	0xffffffff


	//   ....[133]....
        /*0da0*/ 	.word	0xffffffff


	//   ....[134]....
        /*0da4*/ 	.word	0xffffffff


	//   ....[135]....
        /*0da8*/ 	.word	0xffffffff


	//   ....[136]....
        /*0dac*/ 	.word	0xffffffff


	//   ....[137]....
        /*0db0*/ 	.word	0xffffffff


	//   ....[138]....
        /*0db4*/ 	.word	0xffffffff


	//   ....[139]....
        /*0db8*/ 	.word	0xffffffff


	//   ....[140]....
        /*0dbc*/ 	.word	0xffffffff


	//   ....[141]....
        /*0dc0*/ 	.word	0xffffffff


	//   ....[142]....
        /*0dc4*/ 	.word	0xffffffff


	//   ....[143]....
        /*0dc8*/ 	.word	0xffffffff


	//   ....[144]....
        /*0dcc*/ 	.word	0xffffffff


	//   ....[145]....
        /*0dd0*/ 	.word	0xffffffff


	//   ....[146]....
        /*0dd4*/ 	.word	0xffffffff


	//   ....[147]....
        /*0dd8*/ 	.word	0xffffffff


	//   ....[148]....
        /*0ddc*/ 	.word	0xffffffff


	//   ....[149]....
        /*0de0*/ 	.word	0xffffffff


	//   ....[150]....
        /*0de4*/ 	.word	0xffffffff


	//   ....[151]....
        /*0de8*/ 	.word	0xffffffff


	//   ....[152]....
        /*0dec*/ 	.word	0xffffffff


	//   ....[153]....
        /*0df0*/ 	.word	0xffffffff


	//   ....[154]....
        /*0df4*/ 	.word	0xffffffff


	//   ....[155]....
        /*0df8*/ 	.word	0xffffffff


	//   ....[156]....
        /*0dfc*/ 	.word	0xffffffff


	//   ....[157]....
        /*0e00*/ 	.word	0xffffffff


	//   ....[158]....
        /*0e04*/ 	.word	0xffffffff


	//   ....[159]....
        /*0e08*/ 	.word	0xffffffff


	//   ....[160]....
        /*0e0c*/ 	.word	0xffffffff


	//   ....[161]....
        /*0e10*/ 	.word	0xffffffff


	//   ....[162]....
        /*0e14*/ 	.word	0xffffffff


	//   ....[163]....
        /*0e18*/ 	.word	0xffffffff


	//   ....[164]....
        /*0e1c*/ 	.word	0xffffffff


	//   ....[165]....
        /*0e20*/ 	.word	0xffffffff


	//   ....[166]....
        /*0e24*/ 	.word	0xffffffff


	//   ....[167]....
        /*0e28*/ 	.word	0xffffffff


	//   ....[168]....
        /*0e2c*/ 	.word	0xffffffff


	//   ....[169]....
        /*0e30*/ 	.word	0xffffffff


	//   ....[170]....
        /*0e34*/ 	.word	0xffffffff


	//   ....[171]....
        /*0e38*/ 	.word	0xffffffff


	//   ....[172]....
        /*0e3c*/ 	.word	0xffffffff


	//   ....[173]....
        /*0e40*/ 	.word	0xffffffff


	//   ....[174]....
        /*0e44*/ 	.word	0xffffffff


	//   ....[175]....
        /*0e48*/ 	.word	0xffffffff


	//   ....[176]....
        /*0e4c*/ 	.word	0xffffffff


	//   ....[177]....
        /*0e50*/ 	.word	0xffffffff


	//   ....[178]....
        /*0e54*/ 	.word	0xffffffff


	//   ....[179]....
        /*0e58*/ 	.word	0xffffffff


	//   ....[180]....
        /*0e5c*/ 	.word	0xffffffff


	//   ....[181]....
        /*0e60*/ 	.word	0xffffffff


	//   ....[182]....
        /*0e64*/ 	.word	0xffffffff


	//   ....[183]....
        /*0e68*/ 	.word	0xffffffff


	//   ....[184]....
        /*0e6c*/ 	.word	0xffffffff


	//   ....[185]....
        /*0e70*/ 	.word	0xffffffff


	//   ....[186]....
        /*0e74*/ 	.word	0xffffffff


	//   ....[187]....
        /*0e78*/ 	.word	0xffffffff


	//   ....[188]....
        /*0e7c*/ 	.word	0xffffffff


	//   ....[189]....
        /*0e80*/ 	.word	0xffffffff


	//   ....[190]....
        /*0e84*/ 	.word	0xffffffff


	//   ....[191]....
        /*0e88*/ 	.word	0xffffffff


	//   ....[192]....
        /*0e8c*/ 	.word	0xffffffff


	//   ....[193]....
        /*0e90*/ 	.word	0xffffffff


	//   ....[194]....
        /*0e94*/ 	.word	0xffffffff


	//   ....[195]....
        /*0e98*/ 	.word	0xffffffff


	//   ....[196]....
        /*0e9c*/ 	.word	0xffffffff


	//   ....[197]....
        /*0ea0*/ 	.word	0xffffffff


	//   ....[198]....
        /*0ea4*/ 	.word	0xffffffff


	//   ....[199]....
        /*0ea8*/ 	.word	0xffffffff


	//   ....[200]....
        /*0eac*/ 	.word	0xffffffff


	//   ....[201]....
        /*0eb0*/ 	.word	0xffffffff


	//   ....[202]....
        /*0eb4*/ 	.word	0xffffffff


	//   ....[203]....
        /*0eb8*/ 	.word	0xffffffff


	//   ....[204]....
        /*0ebc*/ 	.word	0xffffffff


	//   ....[205]....
        /*0ec0*/ 	.word	0xffffffff


	//   ....[206]....
        /*0ec4*/ 	.word	0xffffffff


	//   ....[207]....
        /*0ec8*/ 	.word	0xffffffff


	//   ....[208]....
        /*0ecc*/ 	.word	0xffffffff


	//   ....[209]....
        /*0ed0*/ 	.word	0xffffffff


	//   ....[210]....
        /*0ed4*/ 	.word	0xffffffff


	//   ....[211]....
        /*0ed8*/ 	.word	0xffffffff


	//   ....[212]....
        /*0edc*/ 	.word	0xffffffff


	//   ....[213]....
        /*0ee0*/ 	.word	0xffffffff


	//   ....[214]....
        /*0ee4*/ 	.word	0xffffffff


	//   ....[215]....
        /*0ee8*/ 	.word	0xffffffff


	//   ....[216]....
        /*0eec*/ 	.word	0xffffffff


	//   ....[217]....
        /*0ef0*/ 	.word	0xffffffff


	//   ....[218]....
        /*0ef4*/ 	.word	0xffffffff


	//   ....[219]....
        /*0ef8*/ 	.word	0xffffffff


	//   ....[220]....
        /*0efc*/ 	.word	0xffffffff


	//   ....[221]....
        /*0f00*/ 	.word	0xffffffff


	//   ....[222]....
        /*0f04*/ 	.word	0xffffffff


	//   ....[223]....
        /*0f08*/ 	.word	0xffffffff


	//   ....[224]....
        /*0f0c*/ 	.word	0xffffffff


	//   ....[225]....
        /*0f10*/ 	.word	0xffffffff


	//   ....[226]....
        /*0f14*/ 	.word	0xffffffff


	//   ....[227]....
        /*0f18*/ 	.word	0xffffffff


	//   ....[228]....
        /*0f1c*/ 	.word	0xffffffff


	//   ....[229]....
        /*0f20*/ 	.word	0xffffffff


	//   ....[230]....
        /*0f24*/ 	.word	0xffffffff


	//   ....[231]....
        /*0f28*/ 	.word	0xffffffff


	//   ....[232]....
        /*0f2c*/ 	.word	0xffffffff


	//   ....[233]....
        /*0f30*/ 	.word	0xffffffff


	//   ....[234]....
        /*0f34*/ 	.word	0xffffffff


	//   ....[235]....
        /*0f38*/ 	.word	0xffffffff


	//   ....[236]....
        /*0f3c*/ 	.word	0xffffffff


	//   ....[237]....
        /*0f40*/ 	.word	0xffffffff


	//   ....[238]....
        /*0f44*/ 	.word	0xffffffff


	//   ....[239]....
        /*0f48*/ 	.word	0xffffffff


	//   ....[240]....
        /*0f4c*/ 	.word	0xffffffff


	//   ....[241]....
        /*0f50*/ 	.word	0xffffffff


	//   ....[242]....
        /*0f54*/ 	.word	0xffffffff


	//   ....[243]....
        /*0f58*/ 	.word	0xffffffff


	//   ....[244]....
        /*0f5c*/ 	.word	0xffffffff


	//   ....[245]....
        /*0f60*/ 	.word	0xffffffff


	//   ....[246]....
        /*0f64*/ 	.word	0xffffffff


	//   ....[247]....
        /*0f68*/ 	.word	0xffffffff


	//   ....[248]....
        /*0f6c*/ 	.word	0xffffffff


	//   ....[249]....
        /*0f70*/ 	.word	0xffffffff


	//   ....[250]....
        /*0f74*/ 	.word	0xffffffff


	//   ....[251]....
        /*0f78*/ 	.word	0xffffffff


	//   ....[252]....
        /*0f7c*/ 	.word	0xffffffff


	//   ....[253]....
        /*0f80*/ 	.word	0xffffffff


	//   ....[254]....
        /*0f84*/ 	.word	0xffffffff


	//   ....[255]....
        /*0f88*/ 	.word	0xffffffff


	//   ....[0]....
        /*0f8c*/ 	.word	0xffffffff


	//   ....[1]....
        /*0f90*/ 	.word	0xffffffff


	//   ....[2]....
        /*0f94*/ 	.word	0xffffffff


	//   ....[3]....
        /*0f98*/ 	.word	0xffffffff


	//   ....[4]....
        /*0f9c*/ 	.word	0xffffffff


	//   ....[5]....
        /*0fa0*/ 	.word	0xffffffff


	//   ....[6]....
        /*0fa4*/ 	.word	0xffffffff


	//   ....[7]....
        /*0fa8*/ 	.word	0xffffffff


	//   ....[8]....
        /*0fac*/ 	.word	0xffffffff


	//   ....[9]....
        /*0fb0*/ 	.word	0xffffffff


	//   ....[10]....
        /*0fb4*/ 	.word	0xffffffff


	//   ....[11]....
        /*0fb8*/ 	.word	0xffffffff


	//   ....[12]....
        /*0fbc*/ 	.word	0xffffffff


	//   ....[13]....
        /*0fc0*/ 	.word	0xffffffff


	//   ....[14]....
        /*0fc4*/ 	.word	0xffffffff


	//   ....[15]....
        /*0fc8*/ 	.word	0xffffffff


	//   ....[16]....
        /*0fcc*/ 	.word	0xffffffff


	//   ....[17]....
        /*0fd0*/ 	.word	0xffffffff


	//   ....[18]....
        /*0fd4*/ 	.word	0xffffffff


	//   ....[19]....
        /*0fd8*/ 	.word	0xffffffff


	//   ....[20]....
        /*0fdc*/ 	.word	0xffffffff


	//   ....[21]....
        /*0fe0*/ 	.word	0xffffffff


	//   ....[22]....
        /*0fe4*/ 	.word	0xffffffff


	//   ....[23]....
        /*0fe8*/ 	.word	0xffffffff


	//   ....[24]....
        /*0fec*/ 	.word	0xffffffff


	//   ....[25]....
        /*0ff0*/ 	.word	0xffffffff


	//   ....[26]....
        /*0ff4*/ 	.word	0xffffffff


	//   ....[27]....
        /*0ff8*/ 	.word	0xffffffff


	//   ....[28]....
        /*0ffc*/ 	.word	0xffffffff


	//   ....[29]....
        /*1000*/ 	.word	0xffffffff


	//   ....[30]....
        /*1004*/ 	.word	0xffffffff


	//   ....[31]....
        /*1008*/ 	.word	0xffffffff


	//   ....[32]....
        /*100c*/ 	.word	0xffffffff


	//   ....[33]....
        /*1010*/ 	.word	0xffffffff


	//   ....[34]....
        /*1014*/ 	.word	0xffffffff


	//   ....[35]....
        /*1018*/ 	.word	0xffffffff


	//   ....[36]....
        /*101c*/ 	.word	0xffffffff


	//   ....[37]....
        /*1020*/ 	.word	0xffffffff


	//   ....[38]....
        /*1024*/ 	.word	0xffffffff


	//   ....[39]....
        /*1028*/ 	.word	0xffffffff


	//   ....[40]....
        /*102c*/ 	.word	0xffffffff


	//   ....[41]....
        /*1030*/ 	.word	0xffffffff


	//   ....[42]....
        /*1034*/ 	.word	0xffffffff


	//   ....[43]....
        /*1038*/ 	.word	0xffffffff


	//   ....[44]....
        /*103c*/ 	.word	0xffffffff


	//   ....[45]....
        /*1040*/ 	.word	0xffffffff


	//   ....[46]....
        /*1044*/ 	.word	0xffffffff


	//   ....[47]....
        /*1048*/ 	.word	0xffffffff


	//   ....[48]....
        /*104c*/ 	.word	0xffffffff


	//   ....[49]....
        /*1050*/ 	.word	0xffffffff


	//   ....[50]....
        /*1054*/ 	.word	0xffffffff


	//   ....[51]....
        /*1058*/ 	.word	0xffffffff


	//   ....[52]....
        /*105c*/ 	.word	0xffffffff


	//   ....[53]....
        /*1060*/ 	.word	0xffffffff


	//   ....[54]....
        /*1064*/ 	.word	0xffffffff


	//   ....[55]....
        /*1068*/ 	.word	0xffffffff


	//   ....[56]....
        /*106c*/ 	.word	0xffffffff


	//   ....[57]....
        /*1070*/ 	.word	0xffffffff


	//   ....[58]....
        /*1074*/ 	.word	0xffffffff


	//   ....[59]....
        /*1078*/ 	.word	0xffffffff


	//   ....[60]....
        /*107c*/ 	.word	0xffffffff


	//   ....[61]....
        /*1080*/ 	.word	0xffffffff


	//   ....[62]....
        /*1084*/ 	.word	0xffffffff


	//   ....[63]....
        /*1088*/ 	.word	0xffffffff


	//   ....[64]....
        /*108c*/ 	.word	0xffffffff


	//   ....[65]....
        /*1090*/ 	.word	0xffffffff


	//   ....[66]....
        /*1094*/ 	.word	0xffffffff


	//   ....[67]....
        /*1098*/ 	.word	0xffffffff


	//   ....[68]....
        /*109c*/ 	.word	0xffffffff


	//   ....[69]....
        /*10a0*/ 	.word	0xffffffff


	//   ....[70]....
        /*10a4*/ 	.word	0xffffffff


	//   ....[71]....
        /*10a8*/ 	.word	0xffffffff


	//   ....[72]....
        /*10ac*/ 	.word	0xffffffff


	//   ....[73]....
        /*10b0*/ 	.word	0xffffffff


	//   ....[74]....
        /*10b4*/ 	.word	0xffffffff


	//   ....[75]....
        /*10b8*/ 	.word	0xffffffff


	//   ....[76]....
        /*10bc*/ 	.word	0xffffffff


	//   ....[77]....
        /*10c0*/ 	.word	0xffffffff


	//   ....[78]....
        /*10c4*/ 	.word	0xffffffff


	//   ....[79]....
        /*10c8*/ 	.word	0xffffffff


	//   ....[80]....
        /*10cc*/ 	.word	0xffffffff


	//   ....[81]....
        /*10d0*/ 	.word	0xffffffff


	//   ....[82]....
        /*10d4*/ 	.word	0xffffffff


	//   ....[83]....
        /*10d8*/ 	.word	0xffffffff


	//   ....[84]....
        /*10dc*/ 	.word	0xffffffff


	//   ....[85]....
        /*10e0*/ 	.word	0xffffffff


	//   ....[86]....
        /*10e4*/ 	.word	0xffffffff


	//   ....[87]....
        /*10e8*/ 	.word	0xffffffff


	//   ....[88]....
        /*10ec*/ 	.word	0xffffffff


	//   ....[89]....
        /*10f0*/ 	.word	0xffffffff


	//   ....[90]....
        /*10f4*/ 	.word	0xffffffff


	//   ....[91]....
        /*10f8*/ 	.word	0xffffffff


	//   ....[92]....
        /*10fc*/ 	.word	0xffffffff


	//   ....[93]....
        /*1100*/ 	.word	0xffffffff


	//   ....[94]....
        /*1104*/ 	.word	0xffffffff


	//   ....[95]....
        /*1108*/ 	.word	0xffffffff


	//   ....[96]....
        /*110c*/ 	.word	0xffffffff


	//   ....[97]....
        /*1110*/ 	.word	0xffffffff


	//   ....[98]....
        /*1114*/ 	.word	0xffffffff


	//   ....[99]....
        /*1118*/ 	.word	0xffffffff


	//   ....[100]....
        /*111c*/ 	.word	0xffffffff


	//   ....[101]....
        /*1120*/ 	.word	0xffffffff


	//   ....[102]....
        /*1124*/ 	.word	0xffffffff


	//   ....[103]....
        /*1128*/ 	.word	0xffffffff


	//   ....[104]....
        /*112c*/ 	.word	0xffffffff


	//   ....[105]....
        /*1130*/ 	.word	0xffffffff


	//   ....[106]....
        /*1134*/ 	.word	0xffffffff


	//   ....[107]....
        /*1138*/ 	.word	0xffffffff


	//   ....[108]....
        /*113c*/ 	.word	0xffffffff


	//   ....[109]....
        /*1140*/ 	.word	0xffffffff


	//   ....[110]....
        /*1144*/ 	.word	0xffffffff


	//   ....[111]....
        /*1148*/ 	.word	0xffffffff


	//   ....[112]....
        /*114c*/ 	.word	0xffffffff


	//   ....[113]....
        /*1150*/ 	.word	0xffffffff


	//   ....[114]....
        /*1154*/ 	.word	0xffffffff


	//   ....[115]....
        /*1158*/ 	.word	0xffffffff


	//   ....[116]....
        /*115c*/ 	.word	0xffffffff


	//   ....[117]....
        /*1160*/ 	.word	0xffffffff


	//   ....[118]....
        /*1164*/ 	.word	0xffffffff


	//   ....[119]....
        /*1168*/ 	.word	0xffffffff


	//   ....[120]....
        /*116c*/ 	.word	0xffffffff


	//   ....[121]....
        /*1170*/ 	.word	0xffffffff


	//   ....[122]....
        /*1174*/ 	.word	0xffffffff


	//   ....[123]....
        /*1178*/ 	.word	0xffffffff


	//   ....[124]....
        /*117c*/ 	.word	0xffffffff


	//   ....[125]....
        /*1180*/ 	.word	0xffffffff


	//   ....[126]....
        /*1184*/ 	.word	0xffffffff


	//   ....[127]....
        /*1188*/ 	.word	0xffffffff


	//   ....[128]....
        /*118c*/ 	.word	0xffffffff


	//   ....[129]....
        /*1190*/ 	.word	0xffffffff


	//   ....[130]....
        /*1194*/ 	.word	0xffffffff


	//   ....[131]....
        /*1198*/ 	.word	0xffffffff


	//   ....[132]....
        /*119c*/ 	.word	0xffffffff


	//   ....[133]....
        /*11a0*/ 	.word	0xffffffff


	//   ....[134]....
        /*11a4*/ 	.word	0xffffffff


	//   ....[135]....
        /*11a8*/ 	.word	0xffffffff


	//   ....[136]....
        /*11ac*/ 	.word	0xffffffff


	//   ....[137]....
        /*11b0*/ 	.word	0xffffffff


	//   ....[138]....
        /*11b4*/ 	.word	0xffffffff


	//   ....[139]....
        /*11b8*/ 	.word	0xffffffff


	//   ....[140]....
        /*11bc*/ 	.word	0xffffffff


	//   ....[141]....
        /*11c0*/ 	.word	0xffffffff


	//   ....[142]....
        /*11c4*/ 	.word	0xffffffff


	//   ....[143]....
        /*11c8*/ 	.word	0xffffffff


	//   ....[144]....
        /*11cc*/ 	.word	0xffffffff


	//   ....[145]....
        /*11d0*/ 	.word	0xffffffff


	//   ....[146]....
        /*11d4*/ 	.word	0xffffffff


	//   ....[147]....
        /*11d8*/ 	.word	0xffffffff


	//   ....[148]....
        /*11dc*/ 	.word	0xffffffff


	//   ....[149]....
        /*11e0*/ 	.word	0xffffffff


	//   ....[150]....
        /*11e4*/ 	.word	0xffffffff


	//   ....[151]....
        /*11e8*/ 	.word	0xffffffff


	//   ....[152]....
        /*11ec*/ 	.word	0xffffffff


	//   ....[153]....
        /*11f0*/ 	.word	0xffffffff


	//   ....[154]....
        /*11f4*/ 	.word	0xffffffff


	//   ....[155]....
        /*11f8*/ 	.word	0xffffffff


	//   ....[156]....
        /*11fc*/ 	.word	0xffffffff


	//   ....[157]....
        /*1200*/ 	.word	0xffffffff


	//   ....[158]....
        /*1204*/ 	.word	0xffffffff


	//   ....[159]....
        /*1208*/ 	.word	0xffffffff


	//   ....[160]....
        /*120c*/ 	.word	0xffffffff


	//   ....[161]....
        /*1210*/ 	.word	0xffffffff


	//   ....[162]....
        /*1214*/ 	.word	0xffffffff


	//   ....[163]....
        /*1218*/ 	.word	0xffffffff


	//   ....[164]....
        /*121c*/ 	.word	0xffffffff


	//   ....[165]....
        /*1220*/ 	.word	0xffffffff


	//   ....[166]....
        /*1224*/ 	.word	0xffffffff


	//   ....[167]....
        /*1228*/ 	.word	0xffffffff


	//   ....[168]....
        /*122c*/ 	.word	0xffffffff


	//   ....[169]....
        /*1230*/ 	.word	0xffffffff


	//   ....[170]....
        /*1234*/ 	.word	0xffffffff


	//   ....[171]....
        /*1238*/ 	.word	0xffffffff


	//   ....[172]....
        /*123c*/ 	.word	0xffffffff


	//   ....[173]....
        /*1240*/ 	.word	0xffffffff


	//   ....[174]....
        /*1244*/ 	.word	0xffffffff


	//   ....[175]....
        /*1248*/ 	.word	0xffffffff


	//   ....[176]....
        /*124c*/ 	.word	0xffffffff


	//   ....[177]....
        /*1250*/ 	.word	0xffffffff


	//   ....[178]....
        /*1254*/ 	.word	0xffffffff


	//   ....[179]....
        /*1258*/ 	.word	0xffffffff


	//   ....[180]....
        /*125c*/ 	.word	0xffffffff


	//   ....[181]....
        /*1260*/ 	.word	0xffffffff


	//   ....[182]....
        /*1264*/ 	.word	0xffffffff


	//   ....[183]....
        /*1268*/ 	.word	0xffffffff


	//   ....[184]....
        /*126c*/ 	.word	0xffffffff


	//   ....[185]....
        /*1270*/ 	.word	0xffffffff


	//   ....[186]....
        /*1274*/ 	.word	0xffffffff


	//   ....[187]....
        /*1278*/ 	.word	0xffffffff


	//   ....[188]....
        /*127c*/ 	.word	0xffffffff


	//   ....[189]....
        /*1280*/ 	.word	0xffffffff


	//   ....[190]....
        /*1284*/ 	.word	0xffffffff


	//   ....[191]....
        /*1288*/ 	.word	0xffffffff


	//   ....[192]....
        /*128c*/ 	.word	0xffffffff


	//   ....[193]....
        /*1290*/ 	.word	0xffffffff


	//   ....[194]....
        /*1294*/ 	.word	0xffffffff


	//   ....[195]....
        /*1298*/ 	.word	0xffffffff


	//   ....[196]....
        /*129c*/ 	.word	0xffffffff


	//   ....[197]....
        /*12a0*/ 	.word	0xffffffff


	//   ....[198]....
        /*12a4*/ 	.word	0xffffffff


	//   ....[199]....
        /*12a8*/ 	.word	0xffffffff


	//   ....[200]....
        /*12ac*/ 	.word	0xffffffff


	//   ....[201]....
        /*12b0*/ 	.word	0xffffffff


	//   ....[202]....
        /*12b4*/ 	.word	0xffffffff


	//   ....[203]....
        /*12b8*/ 	.word	0xffffffff


	//   ....[204]....
        /*12bc*/ 	.word	0xffffffff


	//   ....[205]....
        /*12c0*/ 	.word	0xffffffff


	//   ....[206]....
        /*12c4*/ 	.word	0xffffffff


	//   ....[207]....
        /*12c8*/ 	.word	0xffffffff


	//   ....[208]....
        /*12cc*/ 	.word	0xffffffff


	//   ....[209]....
        /*12d0*/ 	.word	0xffffffff


	//   ....[210]....
        /*12d4*/ 	.word	0xffffffff


	//   ....[211]....
        /*12d8*/ 	.word	0xffffffff


	//   ....[212]....
        /*12dc*/ 	.word	0xffffffff


	//   ....[213]....
        /*12e0*/ 	.word	0xffffffff


	//   ....[214]....
        /*12e4*/ 	.word	0xffffffff


	//   ....[215]....
        /*12e8*/ 	.word	0xffffffff


	//   ....[216]....
        /*12ec*/ 	.word	0xffffffff


	//   ....[217]....
        /*12f0*/ 	.word	0xffffffff


	//   ....[218]....
        /*12f4*/ 	.word	0xffffffff


	//   ....[219]....
        /*12f8*/ 	.word	0xffffffff


	//   ....[220]....
        /*12fc*/ 	.word	0xffffffff


	//   ....[221]....
        /*1300*/ 	.word	0xffffffff


	//   ....[222]....
        /*1304*/ 	.word	0xffffffff


	//   ....[223]....
        /*1308*/ 	.word	0xffffffff


	//   ....[224]....
        /*130c*/ 	.word	0xffffffff


	//   ....[225]....
        /*1310*/ 	.word	0xffffffff


	//   ....[226]....
        /*1314*/ 	.word	0xffffffff


	//   ....[227]....
        /*1318*/ 	.word	0xffffffff


	//   ....[228]....
        /*131c*/ 	.word	0xffffffff


	//   ....[229]....
        /*1320*/ 	.word	0xffffffff


	//   ....[230]....
        /*1324*/ 	.word	0xffffffff


	//   ....[231]....
        /*1328*/ 	.word	0xffffffff


	//   ....[232]....
        /*132c*/ 	.word	0xffffffff


	//   ....[233]....
        /*1330*/ 	.word	0xffffffff


	//   ....[234]....
        /*1334*/ 	.word	0xffffffff


	//   ....[235]....
        /*1338*/ 	.word	0xffffffff


	//   ....[236]....
        /*133c*/ 	.word	0xffffffff


	//   ....[237]....
        /*1340*/ 	.word	0xffffffff


	//   ....[238]....
        /*1344*/ 	.word	0xffffffff


	//   ....[239]....
        /*1348*/ 	.word	0xffffffff


	//   ....[240]....
        /*134c*/ 	.word	0xffffffff


	//   ....[241]....
        /*1350*/ 	.word	0xffffffff


	//   ....[242]....
        /*1354*/ 	.word	0xffffffff


	//   ....[243]....
        /*1358*/ 	.word	0xffffffff


	//   ....[244]....
        /*135c*/ 	.word	0xffffffff


	//   ....[245]....
        /*1360*/ 	.word	0xffffffff


	//   ....[246]....
        /*1364*/ 	.word	0xffffffff


	//   ....[247]....
        /*1368*/ 	.word	0xffffffff


	//   ....[248]....
        /*136c*/ 	.word	0xffffffff


	//   ....[249]....
        /*1370*/ 	.word	0xffffffff


	//   ....[250]....
        /*1374*/ 	.word	0xffffffff


	//   ....[251]....
        /*1378*/ 	.word	0xffffffff


	//   ....[252]....
        /*137c*/ 	.word	0xffffffff


	//   ....[253]....
        /*1380*/ 	.word	0xffffffff


	//   ....[254]....
        /*1384*/ 	.word	0xffffffff


	//   ....[255]....
        /*1388*/ 	.word	0xffffffff


	//----- nvinfo : EIATTR_COOP_GROUP_INSTR_OFFSETS
	.align		4
.L_41:
        /*138c*/ 	.byte	0x04, 0x28
        /*138e*/ 	.short	(.L_43 - .L_42)


	//   ....[0]....
.L_42:
        /*1390*/ 	.word	0x000034b0


	//   ....[1]....
        /*1394*/ 	.word	0x000034c0


	//   ....[2]....
        /*1398*/ 	.word	0x000034d0


	//   ....[3]....
        /*139c*/ 	.word	0x000034e0


	//   ....[4]....
        /*13a0*/ 	.word	0x000034f0


	//   ....[5]....
        /*13a4*/ 	.word	0x00003500


	//   ....[6]....
        /*13a8*/ 	.word	0x00003510


	//   ....[7]....
        /*13ac*/ 	.word	0x00003520


	//   ....[8]....
        /*13b0*/ 	.word	0x00003540


	//   ....[9]....
        /*13b4*/ 	.word	0x00003550


	//   ....[10]....
        /*13b8*/ 	.word	0x00003580


	//   ....[11]....
        /*13bc*/ 	.word	0x00003590


	//   ....[12]....
        /*13c0*/ 	.word	0x000035b0


	//   ....[13]....
        /*13c4*/ 	.word	0x000035c0


	//   ....[14]....
        /*13c8*/ 	.word	0x000035e0


	//   ....[15]....
        /*13cc*/ 	.word	0x000035f0


	//   ....[16]....
        /*13d0*/ 	.word	0x00003610


	//   ....[17]....
        /*13d4*/ 	.word	0x00003620


	//   ....[18]....
        /*13d8*/ 	.word	0x00003640


	//   ....[19]....
        /*13dc*/ 	.word	0x00003650


	//   ....[20]....
        /*13e0*/ 	.word	0x00003670


	//   ....[21]....
        /*13e4*/ 	.word	0x00003680


	//   ....[22]....
        /*13e8*/ 	.word	0x000036a0


	//   ....[23]....
        /*13ec*/ 	.word	0x000036b0


	//   ....[24]....
        /*13f0*/ 	.word	0x000036e0


	//   ....[25]....
        /*13f4*/ 	.word	0x000036f0


	//   ....[26]....
        /*13f8*/ 	.word	0x00003710


	//   ....[27]....
        /*13fc*/ 	.word	0x00003720


	//   ....[28]....
        /*1400*/ 	.word	0x00003740


	//   ....[29]....
        /*1404*/ 	.word	0x00003750


	//   ....[30]....
        /*1408*/ 	.word	0x00003770


	//   ....[31]....
        /*140c*/ 	.word	0x00003780


	//   ....[32]....
        /*1410*/ 	.word	0x000037a0


	//   ....[33]....
        /*1414*/ 	.word	0x000037b0


	//   ....[34]....
        /*1418*/ 	.word	0x000037d0


	//   ....[35]....
        /*141c*/ 	.word	0x000037e0


	//   ....[36]....
        /*1420*/ 	.word	0x00003800


	//   ....[37]....
        /*1424*/ 	.word	0x00003810


	//   ....[38]....
        /*1428*/ 	.word	0x00003830


	//   ....[39]....
        /*142c*/ 	.word	0x00003840


	//   ....[40]....
        /*1430*/ 	.word	0x00003860


	//   ....[41]....
        /*1434*/ 	.word	0x00003870


	//   ....[42]....
        /*1438*/ 	.word	0x00003890


	//   ....[43]....
        /*143c*/ 	.word	0x000038a0


	//   ....[44]....
        /*1440*/ 	.word	0x000038c0


	//   ....[45]....
        /*1444*/ 	.word	0x000038d0


	//   ....[46]....
        /*1448*/ 	.word	0x000038f0


	//   ....[47]....
        /*144c*/ 	.word	0x00003900


	//   ....[48]....
        /*1450*/ 	.word	0x00003920


	//   ....[49]....
        /*1454*/ 	.word	0x00003930


	//   ....[50]....
        /*1458*/ 	.word	0x00003950


	//   ....[51]....
        /*145c*/ 	.word	0x00003960


	//   ....[52]....
        /*1460*/ 	.word	0x00003990


	//   ....[53]....
        /*1464*/ 	.word	0x000039a0


	//   ....[54]....
        /*1468*/ 	.word	0x000039c0


	//   ....[55]....
        /*146c*/ 	.word	0x000039d0


	//   ....[56]....
        /*1470*/ 	.word	0x000039f0


	//   ....[57]....
        /*1474*/ 	.word	0x00003a00


	//   ....[58]....
        /*1478*/ 	.word	0x00003a20


	//   ....[59]....
        /*147c*/ 	.word	0x00003a30


	//   ....[60]....
        /*1480*/ 	.word	0x00003a50


	//   ....[61]....
        /*1484*/ 	.word	0x00003a60


	//   ....[62]....
        /*1488*/ 	.word	0x00003a80


	//   ....[63]....
        /*148c*/ 	.word	0x00003a90


	//   ....[64]....
        /*1490*/ 	.word	0x00003ab0


	//   ....[65]....
        /*1494*/ 	.word	0x00003ac0


	//   ....[66]....
        /*1498*/ 	.word	0x00003ae0


	//   ....[67]....
        /*149c*/ 	.word	0x00003af0


	//   ....[68]....
        /*14a0*/ 	.word	0x00003b20


	//   ....[69]....
        /*14a4*/ 	.word	0x00003b30


	//   ....[70]....
        /*14a8*/ 	.word	0x00003b50


	//   ....[71]....
        /*14ac*/ 	.word	0x00003b60


	//   ....[72]....
        /*14b0*/ 	.word	0x00003b80


	//   ....[73]....
        /*14b4*/ 	.word	0x00003b90


	//   ....[74]....
        /*14b8*/ 	.word	0x00003bb0


	//   ....[75]....
        /*14bc*/ 	.word	0x00003bc0


	//   ....[76]....
        /*14c0*/ 	.word	0x00003be0


	//   ....[77]....
        /*14c4*/ 	.word	0x00003bf0


	//   ....[78]....
        /*14c8*/ 	.word	0x00003c10


	//   ....[79]....
        /*14cc*/ 	.word	0x00003c20


	//   ....[80]....
        /*14d0*/ 	.word	0x00003c40


	//   ....[81]....
        /*14d4*/ 	.word	0x00003c50


	//   ....[82]....
        /*14d8*/ 	.word	0x00003c70


	//   ....[83]....
        /*14dc*/ 	.word	0x00003c80


	//   ....[84]....
        /*14e0*/ 	.word	0x00003cb0


	//   ....[85]....
        /*14e4*/ 	.word	0x00003cc0


	//   ....[86]....
        /*14e8*/ 	.word	0x00003ce0


	//   ....[87]....
        /*14ec*/ 	.word	0x00003cf0


	//   ....[88]....
        /*14f0*/ 	.word	0x00003d10


	//   ....[89]....
        /*14f4*/ 	.word	0x00003d20


	//   ....[90]....
        /*14f8*/ 	.word	0x00003d40


	//   ....[91]....
        /*14fc*/ 	.word	0x00003d50


	//   ....[92]....
        /*1500*/ 	.word	0x00003d70


	//   ....[93]....
        /*1504*/ 	.word	0x00003d80


	//   ....[94]....
        /*1508*/ 	.word	0x00003da0


	//   ....[95]....
        /*150c*/ 	.word	0x00003db0


	//   ....[96]....
        /*1510*/ 	.word	0x00003dd0


	//   ....[97]....
        /*1514*/ 	.word	0x00003de0


	//   ....[98]....
        /*1518*/ 	.word	0x00003e00


	//   ....[99]....
        /*151c*/ 	.word	0x00003e10


	//   ....[100]....
        /*1520*/ 	.word	0x00003e40


	//   ....[101]....
        /*1524*/ 	.word	0x00003e50


	//   ....[102]....
        /*1528*/ 	.word	0x00003e70


	//   ....[103]....
        /*152c*/ 	.word	0x00003e80


	//   ....[104]....
        /*1530*/ 	.word	0x00003ea0


	//   ....[105]....
        /*1534*/ 	.word	0x00003eb0


	//   ....[106]....
        /*1538*/ 	.word	0x00003ed0


	//   ....[107]....
        /*153c*/ 	.word	0x00003ee0


	//   ....[108]....
        /*1540*/ 	.word	0x00003f00


	//   ....[109]....
        /*1544*/ 	.word	0x00003f10


	//   ....[110]....
        /*1548*/ 	.word	0x00003f30


	//   ....[111]....
        /*154c*/ 	.word	0x00003f40


	//   ....[112]....
        /*1550*/ 	.word	0x00003f60


	//   ....[113]....
        /*1554*/ 	.word	0x00003f70


	//   ....[114]....
        /*1558*/ 	.word	0x00003f90


	//   ....[115]....
        /*155c*/ 	.word	0x00003fa0


	//   ....[116]....
        /*1560*/ 	.word	0x00003fd0


	//   ....[117]....
        /*1564*/ 	.word	0x00003fe0


	//   ....[118]....
        /*1568*/ 	.word	0x00004000


	//   ....[119]....
        /*156c*/ 	.word	0x00004010


	//   ....[120]....
        /*1570*/ 	.word	0x00004030


	//   ....[121]....
        /*1574*/ 	.word	0x00004040


	//   ....[122]....
        /*1578*/ 	.word	0x00004060


	//   ....[123]....
        /*157c*/ 	.word	0x00004070


	//   ....[124]....
        /*1580*/ 	.word	0x00004090


	//   ....[125]....
        /*1584*/ 	.word	0x000040a0


	//   ....[126]....
        /*1588*/ 	.word	0x000040c0


	//   ....[127]....
        /*158c*/ 	.word	0x000040d0


	//   ....[128]....
        /*1590*/ 	.word	0x000040f0


	//   ....[129]....
        /*1594*/ 	.word	0x00004100


	//   ....[130]....
        /*1598*/ 	.word	0x00004120


	//   ....[131]....
        /*159c*/ 	.word	0x00004130


	//   ....[132]....
        /*15a0*/ 	.word	0x00004160


	//   ....[133]....
        /*15a4*/ 	.word	0x00004170


	//   ....[134]....
        /*15a8*/ 	.word	0x00004190


	//   ....[135]....
        /*15ac*/ 	.word	0x000041a0


	//   ....[136]....
        /*15b0*/ 	.word	0x000041c0


	//   ....[137]....
        /*15b4*/ 	.word	0x000041d0


	//   ....[138]....
        /*15b8*/ 	.word	0x000041f0


	//   ....[139]....
        /*15bc*/ 	.word	0x00004200


	//   ....[140]....
        /*15c0*/ 	.word	0x00004220


	//   ....[141]....
        /*15c4*/ 	.word	0x00004230


	//   ....[142]....
        /*15c8*/ 	.word	0x00004250


	//   ....[143]....
        /*15cc*/ 	.word	0x00004260


	//   ....[144]....
        /*15d0*/ 	.word	0x00004280


	//   ....[145]....
        /*15d4*/ 	.word	0x00004290


	//   ....[146]....
        /*15d8*/ 	.word	0x000042b0


	//   ....[147]....
        /*15dc*/ 	.word	0x000042c0


	//   ....[148]....
        /*15e0*/ 	.word	0x000042f0


	//   ....[149]....
        /*15e4*/ 	.word	0x00004300


	//   ....[150]....
        /*15e8*/ 	.word	0x00004320


	//   ....[151]....
        /*15ec*/ 	.word	0x00004330


	//   ....[152]....
        /*15f0*/ 	.word	0x00004350


	//   ....[153]....
        /*15f4*/ 	.word	0x00004360


	//   ....[154]....
        /*15f8*/ 	.word	0x00004380


	//   ....[155]....
        /*15fc*/ 	.word	0x00004390


	//   ....[156]....
        /*1600*/ 	.word	0x000043b0


	//   ....[157]....
        /*1604*/ 	.word	0x000043c0


	//   ....[158]....
        /*1608*/ 	.word	0x000043e0


	//   ....[159]....
        /*160c*/ 	.word	0x000043f0


	//   ....[160]....
        /*1610*/ 	.word	0x00004410


	//   ....[161]....
        /*1614*/ 	.word	0x00004420


	//   ....[162]....
        /*1618*/ 	.word	0x00004440


	//   ....[163]....
        /*161c*/ 	.word	0x00004450


	//   ....[164]....
        /*1620*/ 	.word	0x00004480


	//   ....[165]....
        /*1624*/ 	.word	0x00004490


	//   ....[166]....
        /*1628*/ 	.word	0x000044b0


	//   ....[167]....
        /*162c*/ 	.word	0x000044c0


	//   ....[168]....
        /*1630*/ 	.word	0x000044e0


	//   ....[169]....
        /*1634*/ 	.word	0x000044f0


	//   ....[170]....
        /*1638*/ 	.word	0x00004510


	//   ....[171]....
        /*163c*/ 	.word	0x00004520


	//   ....[172]....
        /*1640*/ 	.word	0x00004540


	//   ....[173]....
        /*1644*/ 	.word	0x00004550


	//   ....[174]....
        /*1648*/ 	.word	0x00004570


	//   ....[175]....
        /*164c*/ 	.word	0x00004580


	//   ....[176]....
        /*1650*/ 	.word	0x000045a0


	//   ....[177]....
        /*1654*/ 	.word	0x000045b0


	//   ....[178]....
        /*1658*/ 	.word	0x000045d0


	//   ....[179]....
        /*165c*/ 	.word	0x000045e0


	//   ....[180]....
        /*1660*/ 	.word	0x00004610


	//   ....[181]....
        /*1664*/ 	.word	0x00004620


	//   ....[182]....
        /*1668*/ 	.word	0x00004640


	//   ....[183]....
        /*166c*/ 	.word	0x00004650


	//   ....[184]....
        /*1670*/ 	.word	0x00004670


	//   ....[185]....
        /*1674*/ 	.word	0x00004680


	//   ....[186]....
        /*1678*/ 	.word	0x000046a0


	//   ....[187]....
        /*167c*/ 	.word	0x000046b0


	//   ....[188]....
        /*1680*/ 	.word	0x000046d0


	//   ....[189]....
        /*1684*/ 	.word	0x000046e0


	//   ....[190]....
        /*1688*/ 	.word	0x00004700


	//   ....[191]....
        /*168c*/ 	.word	0x00004710


	//   ....[192]....
        /*1690*/ 	.word	0x00004730


	//   ....[193]....
        /*1694*/ 	.word	0x00004740


	//   ....[194]....
        /*1698*/ 	.word	0x00004760


	//   ....[195]....
        /*169c*/ 	.word	0x00004770


	//   ....[196]....
        /*16a0*/ 	.word	0x000047a0


	//   ....[197]....
        /*16a4*/ 	.word	0x000047b0


	//   ....[198]....
        /*16a8*/ 	.word	0x000047d0


	//   ....[199]....
        /*16ac*/ 	.word	0x000047e0


	//   ....[200]....
        /*16b0*/ 	.word	0x00004800


	//   ....[201]....
        /*16b4*/ 	.word	0x00004810


	//   ....[202]....
        /*16b8*/ 	.word	0x00004830


	//   ....[203]....
        /*16bc*/ 	.word	0x00004840


	//   ....[204]....
        /*16c0*/ 	.word	0x00004860


	//   ....[205]....
        /*16c4*/ 	.word	0x00004870


	//   ....[206]....
        /*16c8*/ 	.word	0x00004890


	//   ....[207]....
        /*16cc*/ 	.word	0x000048a0


	//   ....[208]....
        /*16d0*/ 	.word	0x000048c0


	//   ....[209]....
        /*16d4*/ 	.word	0x000048d0


	//   ....[210]....
        /*16d8*/ 	.word	0x000048f0


	//   ....[211]....
        /*16dc*/ 	.word	0x00004900


	//   ....[212]....
        /*16e0*/ 	.word	0x00004930


	//   ....[213]....
        /*16e4*/ 	.word	0x00004940


	//   ....[214]....
        /*16e8*/ 	.word	0x00004960


	//   ....[215]....
        /*16ec*/ 	.word	0x00004970


	//   ....[216]....
        /*16f0*/ 	.word	0x00004990


	//   ....[217]....
        /*16f4*/ 	.word	0x000049a0


	//   ....[218]....
        /*16f8*/ 	.word	0x000049c0


	//   ....[219]....
        /*16fc*/ 	.word	0x000049d0


	//   ....[220]....
        /*1700*/ 	.word	0x000049f0


	//   ....[221]....
        /*1704*/ 	.word	0x00004a00


	//   ....[222]....
        /*1708*/ 	.word	0x00004a20


	//   ....[223]....
        /*170c*/ 	.word	0x00004a30


	//   ....[224]....
        /*1710*/ 	.word	0x00004a50


	//   ....[225]....
        /*1714*/ 	.word	0x00004a60


	//   ....[226]....
        /*1718*/ 	.word	0x00004a80


	//   ....[227]....
        /*171c*/ 	.word	0x00004a90


	//   ....[228]....
        /*1720*/ 	.word	0x00004ac0


	//   ....[229]....
        /*1724*/ 	.word	0x00004ad0


	//   ....[230]....
        /*1728*/ 	.word	0x00004af0


	//   ....[231]....
        /*172c*/ 	.word	0x00004b00


	//   ....[232]....
        /*1730*/ 	.word	0x00004b20


	//   ....[233]....
        /*1734*/ 	.word	0x00004b30


	//   ....[234]....
        /*1738*/ 	.word	0x00004b50


	//   ....[235]....
        /*173c*/ 	.word	0x00004b60


	//   ....[236]....
        /*1740*/ 	.word	0x00004b80


	//   ....[237]....
        /*1744*/ 	.word	0x00004b90


	//   ....[238]....
        /*1748*/ 	.word	0x00004bb0


	//   ....[239]....
        /*174c*/ 	.word	0x00004bc0


	//   ....[240]....
        /*1750*/ 	.word	0x00004be0


	//   ....[241]....
        /*1754*/ 	.word	0x00004bf0


	//   ....[242]....
        /*1758*/ 	.word	0x00004c10


	//   ....[243]....
        /*175c*/ 	.word	0x00004c20


	//   ....[244]....
        /*1760*/ 	.word	0x00004c50


	//   ....[245]....
        /*1764*/ 	.word	0x00004c60


	//   ....[246]....
        /*1768*/ 	.word	0x00004c80


	//   ....[247]....
        /*176c*/ 	.word	0x00004c90


	//   ....[248]....
        /*1770*/ 	.word	0x00004cb0


	//   ....[249]....
        /*1774*/ 	.word	0x00004cc0


	//   ....[250]....
        /*1778*/ 	.word	0x00004ce0


	//   ....[251]....
        /*177c*/ 	.word	0x00004cf0


	//   ....[252]....
        /*1780*/ 	.word	0x00004d10


	//   ....[253]....
        /*1784*/ 	.word	0x00004d20


	//   ....[254]....
        /*1788*/ 	.word	0x00004d40


	//   ....[255]....
        /*178c*/ 	.word	0x00004d50


	//   ....[0]....
        /*1790*/ 	.word	0x00004d70


	//   ....[1]....
        /*1794*/ 	.word	0x00004d80


	//   ....[2]....
        /*1798*/ 	.word	0x00004da0


	//   ....[3]....
        /*179c*/ 	.word	0x00004db0


	//   ....[4]....
        /*17a0*/ 	.word	0x00004de0


	//   ....[5]....
        /*17a4*/ 	.word	0x00004df0


	//   ....[6]....
        /*17a8*/ 	.word	0x00004e10


	//   ....[7]....
        /*17ac*/ 	.word	0x00004e20


	//   ....[8]....
        /*17b0*/ 	.word	0x00004e40


	//   ....[9]....
        /*17b4*/ 	.word	0x00004e50


	//   ....[10]....
        /*17b8*/ 	.word	0x00004e70


	//   ....[11]....
        /*17bc*/ 	.word	0x00004e80


	//   ....[12]....
        /*17c0*/ 	.word	0x00004ea0


	//   ....[13]....
        /*17c4*/ 	.word	0x00004eb0


	//   ....[14]....
        /*17c8*/ 	.word	0x00004ed0


	//   ....[15]....
        /*17cc*/ 	.word	0x00004ee0


	//   ....[16]....
        /*17d0*/ 	.word	0x00004f00


	//   ....[17]....
        /*17d4*/ 	.word	0x00004f10


	//   ....[18]....
        /*17d8*/ 	.word	0x00004f30


	//   ....[19]....
        /*17dc*/ 	.word	0x00004f40


	//   ....[20]....
        /*17e0*/ 	.word	0x00004f70


	//   ....[21]....
        /*17e4*/ 	.word	0x00004f80


	//   ....[22]....
        /*17e8*/ 	.word	0x00004fa0


	//   ....[23]....
        /*17ec*/ 	.word	0x00004fb0


	//   ....[24]....
        /*17f0*/ 	.word	0x00004fd0


	//   ....[25]....
        /*17f4*/ 	.word	0x00004fe0


	//   ....[26]....
        /*17f8*/ 	.word	0x00005000


	//   ....[27]....
        /*17fc*/ 	.word	0x00005010


	//   ....[28]....
        /*1800*/ 	.word	0x00005030


	//   ....[29]....
        /*1804*/ 	.word	0x00005040


	//   ....[30]....
        /*1808*/ 	.word	0x00005060


	//   ....[31]....
        /*180c*/ 	.word	0x00005070


	//   ....[32]....
        /*1810*/ 	.word	0x00005090


	//   ....[33]....
        /*1814*/ 	.word	0x000050a0


	//   ....[34]....
        /*1818*/ 	.word	0x000050c0


	//   ....[35]....
        /*181c*/ 	.word	0x000050d0


	//   ....[36]....
        /*1820*/ 	.word	0x00005100


	//   ....[37]....
        /*1824*/ 	.word	0x00005110


	//   ....[38]....
        /*1828*/ 	.word	0x00005130


	//   ....[39]....
        /*182c*/ 	.word	0x00005140


	//   ....[40]....
        /*1830*/ 	.word	0x00005160


	//   ....[41]....
        /*1834*/ 	.word	0x00005170


	//   ....[42]....
        /*1838*/ 	.word	0x00005190


	//   ....[43]....
        /*183c*/ 	.word	0x000051a0


	//   ....[44]....
        /*1840*/ 	.word	0x000051c0


	//   ....[45]....
        /*1844*/ 	.word	0x000051d0


	//   ....[46]....
        /*1848*/ 	.word	0x000051f0


	//   ....[47]....
        /*184c*/ 	.word	0x00005200


	//   ....[48]....
        /*1850*/ 	.word	0x00005220


	//   ....[49]....
        /*1854*/ 	.word	0x00005230


	//   ....[50]....
        /*1858*/ 	.word	0x00005250


	//   ....[51]....
        /*185c*/ 	.word	0x00005260


	//   ....[52]....
        /*1860*/ 	.word	0x00005290


	//   ....[53]....
        /*1864*/ 	.word	0x000052a0


	//   ....[54]....
        /*1868*/ 	.word	0x000052c0


	//   ....[55]....
        /*186c*/ 	.word	0x000052d0


	//   ....[56]....
        /*1870*/ 	.word	0x000052f0


	//   ....[57]....
        /*1874*/ 	.word	0x00005300


	//   ....[58]....
        /*1878*/ 	.word	0x00005320


	//   ....[59]....
        /*187c*/ 	.word	0x00005330


	//   ....[60]....
        /*1880*/ 	.word	0x00005350


	//   ....[61]....
        /*1884*/ 	.word	0x00005360


	//   ....[62]....
        /*1888*/ 	.word	0x00005380


	//   ....[63]....
        /*188c*/ 	.word	0x00005390


	//   ....[64]....
        /*1890*/ 	.word	0x000053b0


	//   ....[65]....
        /*1894*/ 	.word	0x000053c0


	//   ....[66]....
        /*1898*/ 	.word	0x000053e0


	//   ....[67]....
        /*189c*/ 	.word	0x000053f0


	//   ....[68]....
        /*18a0*/ 	.word	0x00005420


	//   ....[69]....
        /*18a4*/ 	.word	0x00005430


	//   ....[70]....
        /*18a8*/ 	.word	0x00005450


	//   ....[71]....
        /*18ac*/ 	.word	0x00005460


	//   ....[72]....
        /*18b0*/ 	.word	0x00005480


	//   ....[73]....
        /*18b4*/ 	.word	0x00005490


	//   ....[74]....
        /*18b8*/ 	.word	0x000054b0


	//   ....[75]....
        /*18bc*/ 	.word	0x000054c0


	//   ....[76]....
        /*18c0*/ 	.word	0x000054e0


	//   ....[77]....
        /*18c4*/ 	.word	0x000054f0


	//   ....[78]....
        /*18c8*/ 	.word	0x00005510


	//   ....[79]....
        /*18cc*/ 	.word	0x00005520


	//   ....[80]....
        /*18d0*/ 	.word	0x00005540


	//   ....[81]....
        /*18d4*/ 	.word	0x00005550


	//   ....[82]....
        /*18d8*/ 	.word	0x00005570


	//   ....[83]....
        /*18dc*/ 	.word	0x00005580


	//   ....[84]....
        /*18e0*/ 	.word	0x000055b0


	//   ....[85]....
        /*18e4*/ 	.word	0x000055c0


	//   ....[86]....
        /*18e8*/ 	.word	0x000055e0


	//   ....[87]....
        /*18ec*/ 	.word	0x000055f0


	//   ....[88]....
        /*18f0*/ 	.word	0x00005610


	//   ....[89]....
        /*18f4*/ 	.word	0x00005620


	//   ....[90]....
        /*18f8*/ 	.word	0x00005640


	//   ....[91]....
        /*18fc*/ 	.word	0x00005650


	//   ....[92]....
        /*1900*/ 	.word	0x00005670


	//   ....[93]....
        /*1904*/ 	.word	0x00005680


	//   ....[94]....
        /*1908*/ 	.word	0x000056a0


	//   ....[95]....
        /*190c*/ 	.word	0x000056b0


	//   ....[96]....
        /*1910*/ 	.word	0x000056d0


	//   ....[97]....
        /*1914*/ 	.word	0x000056e0


	//   ....[98]....
        /*1918*/ 	.word	0x00005700


	//   ....[99]....
        /*191c*/ 	.word	0x00005710


	//   ....[100]....
        /*1920*/ 	.word	0x00005740


	//   ....[101]....
        /*1924*/ 	.word	0x00005750


	//   ....[102]....
        /*1928*/ 	.word	0x00005770


	//   ....[103]....
        /*192c*/ 	.word	0x00005780


	//   ....[104]....
        /*1930*/ 	.word	0x000057a0


	//   ....[105]....
        /*1934*/ 	.word	0x000057b0


	//   ....[106]....
        /*1938*/ 	.word	0x000057d0


	//   ....[107]....
        /*193c*/ 	.word	0x000057e0


	//   ....[108]....
        /*1940*/ 	.word	0x00005800


	//   ....[109]....
        /*1944*/ 	.word	0x00005810


	//   ....[110]....
        /*1948*/ 	.word	0x00005830


	//   ....[111]....
        /*194c*/ 	.word	0x00005840


	//   ....[112]....
        /*1950*/ 	.word	0x00005860


	//   ....[113]....
        /*1954*/ 	.word	0x00005870


	//   ....[114]....
        /*1958*/ 	.word	0x00005890


	//   ....[115]....
        /*195c*/ 	.word	0x000058a0


	//   ....[116]....
        /*1960*/ 	.word	0x000058d0


	//   ....[117]....
        /*1964*/ 	.word	0x000058e0


	//   ....[118]....
        /*1968*/ 	.word	0x00005900


	//   ....[119]....
        /*196c*/ 	.word	0x00005910


	//   ....[120]....
        /*1970*/ 	.word	0x00005930


	//   ....[121]....
        /*1974*/ 	.word	0x00005940


	//   ....[122]....
        /*1978*/ 	.word	0x00005960


	//   ....[123]....
        /*197c*/ 	.word	0x00005970


	//   ....[124]....
        /*1980*/ 	.word	0x00005990


	//   ....[125]....
        /*1984*/ 	.word	0x000059a0


	//   ....[126]....
        /*1988*/ 	.word	0x000059c0


	//   ....[127]....
        /*198c*/ 	.word	0x000059d0


	//   ....[128]....
        /*1990*/ 	.word	0x000059f0


	//   ....[129]....
        /*1994*/ 	.word	0x00005a00


	//   ....[130]....
        /*1998*/ 	.word	0x00005a20


	//   ....[131]....
        /*199c*/ 	.word	0x00005a30


	//   ....[132]....
        /*19a0*/ 	.word	0x00005a60


	//   ....[133]....
        /*19a4*/ 	.word	0x00005a70


	//   ....[134]....
        /*19a8*/ 	.word	0x00005a90


	//   ....[135]....
        /*19ac*/ 	.word	0x00005aa0


	//   ....[136]....
        /*19b0*/ 	.word	0x00005ac0


	//   ....[137]....
        /*19b4*/ 	.word	0x00005ad0


	//   ....[138]....
        /*19b8*/ 	.word	0x00005af0


	//   ....[139]....
        /*19bc*/ 	.word	0x00005b00


	//   ....[140]....
        /*19c0*/ 	.word	0x00005b20


	//   ....[141]....
        /*19c4*/ 	.word	0x00005b30


	//   ....[142]....
        /*19c8*/ 	.word	0x00005b50


	//   ....[143]....
        /*19cc*/ 	.word	0x00005b60


	//   ....[144]....
        /*19d0*/ 	.word	0x00005b80


	//   ....[145]....
        /*19d4*/ 	.word	0x00005b90


	//   ....[146]....
        /*19d8*/ 	.word	0x00005bb0


	//   ....[147]....
        /*19dc*/ 	.word	0x00005bc0


	//   ....[148]....
        /*19e0*/ 	.word	0x00005bf0


	//   ....[149]....
        /*19e4*/ 	.word	0x00005c00


	//   ....[150]....
        /*19e8*/ 	.word	0x00005c20


	//   ....[151]....
        /*19ec*/ 	.word	0x00005c30


	//   ....[152]....
        /*19f0*/ 	.word	0x00005c50


	//   ....[153]....
        /*19f4*/ 	.word	0x00005c60


	//   ....[154]....
        /*19f8*/ 	.word	0x00005c80


	//   ....[155]....
        /*19fc*/ 	.word	0x00005c90


	//   ....[156]....
        /*1a00*/ 	.word	0x00005cb0


	//   ....[157]....
        /*1a04*/ 	.word	0x00005cc0


	//   ....[158]....
        /*1a08*/ 	.word	0x00005ce0


	//   ....[159]....
        /*1a0c*/ 	.word	0x00005cf0


	//   ....[160]....
        /*1a10*/ 	.word	0x00005d10


	//   ....[161]....
        /*1a14*/ 	.word	0x00005d20


	//   ....[162]....
        /*1a18*/ 	.word	0x00005d40


	//   ....[163]....
        /*1a1c*/ 	.word	0x00005d50


	//   ....[164]....
        /*1a20*/ 	.word	0x00005d80


	//   ....[165]....
        /*1a24*/ 	.word	0x00005d90


	//   ....[166]....
        /*1a28*/ 	.word	0x00005db0


	//   ....[167]....
        /*1a2c*/ 	.word	0x00005dc0


	//   ....[168]....
        /*1a30*/ 	.word	0x00005de0


	//   ....[169]....
        /*1a34*/ 	.word	0x00005df0


	//   ....[170]....
        /*1a38*/ 	.word	0x00005e10


	//   ....[171]....
        /*1a3c*/ 	.word	0x00005e20


	//   ....[172]....
        /*1a40*/ 	.word	0x00005e40


	//   ....[173]....
        /*1a44*/ 	.word	0x00005e50


	//   ....[174]....
        /*1a48*/ 	.word	0x00005e70


	//   ....[175]....
        /*1a4c*/ 	.word	0x00005e80


	//   ....[176]....
        /*1a50*/ 	.word	0x00005ea0


	//   ....[177]....
        /*1a54*/ 	.word	0x00005eb0


	//   ....[178]....
        /*1a58*/ 	.word	0x00005ed0


	//   ....[179]....
        /*1a5c*/ 	.word	0x00005ee0


	//   ....[180]....
        /*1a60*/ 	.word	0x00005f10


	//   ....[181]....
        /*1a64*/ 	.word	0x00005f20


	//   ....[182]....
        /*1a68*/ 	.word	0x00005f40


	//   ....[183]....
        /*1a6c*/ 	.word	0x00005f50


	//   ....[184]....
        /*1a70*/ 	.word	0x00005f70


	//   ....[185]....
        /*1a74*/ 	.word	0x00005f80


	//   ....[186]....
        /*1a78*/ 	.word	0x00005fa0


	//   ....[187]....
        /*1a7c*/ 	.word	0x00005fb0


	//   ....[188]....
        /*1a80*/ 	.word	0x00005fd0


	//   ....[189]....
        /*1a84*/ 	.word	0x00005fe0


	//   ....[190]....
        /*1a88*/ 	.word	0x00006000


	//   ....[191]....
        /*1a8c*/ 	.word	0x00006010


	//   ....[192]....
        /*1a90*/ 	.word	0x00006030


	//   ....[193]....
        /*1a94*/ 	.word	0x00006040


	//   ....[194]....
        /*1a98*/ 	.word	0x00006060


	//   ....[195]....
        /*1a9c*/ 	.word	0x00006070


	//   ....[196]....
        /*1aa0*/ 	.word	0x000060a0


	//   ....[197]....
        /*1aa4*/ 	.word	0x000060b0


	//   ....[198]....
        /*1aa8*/ 	.word	0x000060d0


	//   ....[199]....
        /*1aac*/ 	.word	0x000060e0


	//   ....[200]....
        /*1ab0*/ 	.word	0x00006100


	//   ....[201]....
        /*1ab4*/ 	.word	0x00006110


	//   ....[202]....
        /*1ab8*/ 	.word	0x00006130


	//   ....[203]....
        /*1abc*/ 	.word	0x00006140


	//   ....[204]....
        /*1ac0*/ 	.word	0x00006160


	//   ....[205]....
        /*1ac4*/ 	.word	0x00006170


	//   ....[206]....
        /*1ac8*/ 	.word	0x00006190


	//   ....[207]....
        /*1acc*/ 	.word	0x000061a0


	//   ....[208]....
        /*1ad0*/ 	.word	0x000061c0


	//   ....[209]....
        /*1ad4*/ 	.word	0x000061d0


	//   ....[210]....
        /*1ad8*/ 	.word	0x000061f0


	//   ....[211]....
        /*1adc*/ 	.word	0x00006200


	//   ....[212]....
        /*1ae0*/ 	.word	0x00006230


	//   ....[213]....
        /*1ae4*/ 	.word	0x00006240


	//   ....[214]....
        /*1ae8*/ 	.word	0x00006260


	//   ....[215]....
        /*1aec*/ 	.word	0x00006270


	//   ....[216]....
        /*1af0*/ 	.word	0x00006290


	//   ....[217]....
        /*1af4*/ 	.word	0x000062a0


	//   ....[218]....
        /*1af8*/ 	.word	0x000062c0


	//   ....[219]....
        /*1afc*/ 	.word	0x000062d0


	//   ....[220]....
        /*1b00*/ 	.word	0x000062f0


	//   ....[221]....
        /*1b04*/ 	.word	0x00006300


	//   ....[222]....
        /*1b08*/ 	.word	0x00006320


	//   ....[223]....
        /*1b0c*/ 	.word	0x00006330


	//   ....[224]....
        /*1b10*/ 	.word	0x00006350


	//   ....[225]....
        /*1b14*/ 	.word	0x00006360


	//   ....[226]....
        /*1b18*/ 	.word	0x00006380


	//   ....[227]....
        /*1b1c*/ 	.word	0x00006390


	//   ....[228]....
        /*1b20*/ 	.word	0x000063c0


	//   ....[229]....
        /*1b24*/ 	.word	0x000063d0


	//   ....[230]....
        /*1b28*/ 	.word	0x000063f0


	//   ....[231]....
        /*1b2c*/ 	.word	0x00006400


	//   ....[232]....
        /*1b30*/ 	.word	0x00006420


	//   ....[233]....
        /*1b34*/ 	.word	0x00006430


	//   ....[234]....
        /*1b38*/ 	.word	0x00006450


	//   ....[235]....
        /*1b3c*/ 	.word	0x00006460


	//   ....[236]....
        /*1b40*/ 	.word	0x00006480


	//   ....[237]....
        /*1b44*/ 	.word	0x00006490


	//   ....[238]....
        /*1b48*/ 	.word	0x000064b0


	//   ....[239]....
        /*1b4c*/ 	.word	0x000064c0


	//   ....[240]....
        /*1b50*/ 	.word	0x000064e0


	//   ....[241]....
        /*1b54*/ 	.word	0x000064f0


	//   ....[242]....
        /*1b58*/ 	.word	0x00006510


	//   ....[243]....
        /*1b5c*/ 	.word	0x00006520


	//   ....[244]....
        /*1b60*/ 	.word	0x00006550


	//   ....[245]....
        /*1b64*/ 	.word	0x00006580


	//   ....[246]....
        /*1b68*/ 	.word	0x00006590


	//   ....[247]....
        /*1b6c*/ 	.word	0x000065a0


	//   ....[248]....
        /*1b70*/ 	.word	0x000065c0


	//   ....[249]....
        /*1b74*/ 	.word	0x000065d0


	//   ....[250]....
        /*1b78*/ 	.word	0x000065f0


	//   ....[251]....
        /*1b7c*/ 	.word	0x00006600


	//   ....[252]....
        /*1b80*/ 	.word	0x00006630


	//   ....[253]....
        /*1b84*/ 	.word	0x00006640


	//   ....[254]....
        /*1b88*/ 	.word	0x00006660


	//   ....[255]....
        /*1b8c*/ 	.word	0x00006670


	//   ....[0]....
        /*1b90*/ 	.word	0x00006690


	//   ....[1]....
        /*1b94*/ 	.word	0x000066a0


	//   ....[2]....
        /*1b98*/ 	.word	0x000066c0


	//   ....[3]....
        /*1b9c*/ 	.word	0x000066d0


	//   ....[4]....
        /*1ba0*/ 	.word	0x000066f0


	//   ....[5]....
        /*1ba4*/ 	.word	0x00006700


	//   ....[6]....
        /*1ba8*/ 	.word	0x00006720


	//   ....[7]....
        /*1bac*/ 	.word	0x00006730


	//   ....[8]....
        /*1bb0*/ 	.word	0x00006750


	//   ....[9]....
        /*1bb4*/ 	.word	0x00006760


	//   ....[10]....
        /*1bb8*/ 	.word	0x00006780


	//   ....[11]....
        /*1bbc*/ 	.word	0x00006790


	//   ....[12]....
        /*1bc0*/ 	.word	0x000067b0


	//   ....[13]....
        /*1bc4*/ 	.word	0x000067c0


	//   ....[14]....
        /*1bc8*/ 	.word	0x000067e0


	//   ....[15]....
        /*1bcc*/ 	.word	0x000067f0


	//   ....[16]....
        /*1bd0*/ 	.word	0x00006820


	//   ....[17]....
        /*1bd4*/ 	.word	0x00006830


	//   ....[18]....
        /*1bd8*/ 	.word	0x00006850


	//   ....[19]....
        /*1bdc*/ 	.word	0x00006860


	//   ....[20]....
        /*1be0*/ 	.word	0x00006890


	//   ....[21]....
        /*1be4*/ 	.word	0x000068a0


	//   ....[22]....
        /*1be8*/ 	.word	0x000068c0


	//   ....[23]....
        /*1bec*/ 	.word	0x000068d0


	//   ....[24]....
        /*1bf0*/ 	.word	0x000068f0


	//   ....[25]....
        /*1bf4*/ 	.word	0x00006900


	//   ....[26]....
        /*1bf8*/ 	.word	0x00006920


	//   ....[27]....
        /*1bfc*/ 	.word	0x00006930


	//   ....[28]....
        /*1c00*/ 	.word	0x00006950


	//   ....[29]....
        /*1c04*/ 	.word	0x00006960


	//   ....[30]....
        /*1c08*/ 	.word	0x00006980


	//   ....[31]....
        /*1c0c*/ 	.word	0x00006990


	//   ....[32]....
        /*1c10*/ 	.word	0x000069c0


	//   ....[33]....
        /*1c14*/ 	.word	0x000069d0


	//   ....[34]....
        /*1c18*/ 	.word	0x000069f0


	//   ....[35]....
        /*1c1c*/ 	.word	0x00006a00


	//   ....[36]....
        /*1c20*/ 	.word	0x00006a30


	//   ....[37]....
        /*1c24*/ 	.word	0x00006a40


	//   ....[38]....
        /*1c28*/ 	.word	0x00006a60


	//   ....[39]....
        /*1c2c*/ 	.word	0x00006a70


	//   ....[40]....
        /*1c30*/ 	.word	0x00006a90


	//   ....[41]....
        /*1c34*/ 	.word	0x00006aa0


	//   ....[42]....
        /*1c38*/ 	.word	0x00006ac0


	//   ....[43]....
        /*1c3c*/ 	.word	0x00006ad0


	//   ....[44]....
        /*1c40*/ 	.word	0x00006af0


	//   ....[45]....
        /*1c44*/ 	.word	0x00006b00


	//   ....[46]....
        /*1c48*/ 	.word	0x00006b20


	//   ....[47]....
        /*1c4c*/ 	.word	0x00006b30


	//   ....[48]....
        /*1c50*/ 	.word	0x00006b60


	//   ....[49]....
        /*1c54*/ 	.word	0x00006b70


	//   ....[50]....
        /*1c58*/ 	.word	0x00006b90


	//   ....[51]....
        /*1c5c*/ 	.word	0x00006ba0


	//   ....[52]....
        /*1c60*/ 	.word	0x00006bd0


	//   ....[53]....
        /*1c64*/ 	.word	0x00006be0


	//   ....[54]....
        /*1c68*/ 	.word	0x00006c00


	//   ....[55]....
        /*1c6c*/ 	.word	0x00006c10


	//   ....[56]....
        /*1c70*/ 	.word	0x00006c30


	//   ....[57]....
        /*1c74*/ 	.word	0x00006c40


	//   ....[58]....
        /*1c78*/ 	.word	0x00006c60


	//   ....[59]....
        /*1c7c*/ 	.word	0x00006c70


	//   ....[60]....
        /*1c80*/ 	.word	0x00006c90


	//   ....[61]....
        /*1c84*/ 	.word	0x00006ca0


	//   ....[62]....
        /*1c88*/ 	.word	0x00006cc0


	//   ....[63]....
        /*1c8c*/ 	.word	0x00006cd0


	//   ....[64]....
        /*1c90*/ 	.word	0x00006d00


	//   ....[65]....
        /*1c94*/ 	.word	0x00006d10


	//   ....[66]....
        /*1c98*/ 	.word	0x00006d30


	//   ....[67]....
        /*1c9c*/ 	.word	0x00006d40


	//   ....[68]....
        /*1ca0*/ 	.word	0x00006d70


	//   ....[69]....
        /*1ca4*/ 	.word	0x00006d80


	//   ....[70]....
        /*1ca8*/ 	.word	0x00006da0


	//   ....[71]....
        /*1cac*/ 	.word	0x00006db0


	//   ....[72]....
        /*1cb0*/ 	.word	0x00006dd0


	//   ....[73]....
        /*1cb4*/ 	.word	0x00006de0


	//   ....[74]....
        /*1cb8*/ 	.word	0x00006e00


	//   ....[75]....
        /*1cbc*/ 	.word	0x00006e10


	//   ....[76]....
        /*1cc0*/ 	.word	0x00006e30


	//   ....[77]....
        /*1cc4*/ 	.word	0x00006e40


	//   ....[78]....
        /*1cc8*/ 	.word	0x00006e60


	//   ....[79]....
        /*1ccc*/ 	.word	0x00006e70


	//   ....[80]....
        /*1cd0*/ 	.word	0x00006ea0


	//   ....[81]....
        /*1cd4*/ 	.word	0x00006eb0


	//   ....[82]....
        /*1cd8*/ 	.word	0x00006ed0


	//   ....[83]....
        /*1cdc*/ 	.word	0x00006ee0


	//   ....[84]....
        /*1ce0*/ 	.word	0x00006f10


	//   ....[85]....
        /*1ce4*/ 	.word	0x00006f20


	//   ....[86]....
        /*1ce8*/ 	.word	0x00006f40


	//   ....[87]....
        /*1cec*/ 	.word	0x00006f50


	//   ....[88]....
        /*1cf0*/ 	.word	0x00006f70


	//   ....[89]....
        /*1cf4*/ 	.word	0x00006f80


	//   ....[90]....
        /*1cf8*/ 	.word	0x00006fa0


	//   ....[91]....
        /*1cfc*/ 	.word	0x00006fb0


	//   ....[92]....
        /*1d00*/ 	.word	0x00006fd0


	//   ....[93]....
        /*1d04*/ 	.word	0x00006fe0


	//   ....[94]....
        /*1d08*/ 	.word	0x00007000


	//   ....[95]....
        /*1d0c*/ 	.word	0x00007010


	//   ....[96]....
        /*1d10*/ 	.word	0x00007040


	//   ....[97]....
        /*1d14*/ 	.word	0x00007050


	//   ....[98]....
        /*1d18*/ 	.word	0x00007070


	//   ....[99]....
        /*1d1c*/ 	.word	0x00007080


	//   ....[100]....
        /*1d20*/ 	.word	0x000070b0


	//   ....[101]....
        /*1d24*/ 	.word	0x000070c0


	//   ....[102]....
        /*1d28*/ 	.word	0x000070e0


	//   ....[103]....
        /*1d2c*/ 	.word	0x000070f0


	//   ....[104]....
        /*1d30*/ 	.word	0x00007110


	//   ....[105]....
        /*1d34*/ 	.word	0x00007120


	//   ....[106]....
        /*1d38*/ 	.word	0x00007140


	//   ....[107]....
        /*1d3c*/ 	.word	0x00007150


	//   ....[108]....
        /*1d40*/ 	.word	0x00007170


	//   ....[109]....
        /*1d44*/ 	.word	0x00007180


	//   ....[110]....
        /*1d48*/ 	.word	0x000071a0


	//   ....[111]....
        /*1d4c*/ 	.word	0x000071b0


	//   ....[112]....
        /*1d50*/ 	.word	0x000071e0


	//   ....[113]....
        /*1d54*/ 	.word	0x000071f0


	//   ....[114]....
        /*1d58*/ 	.word	0x00007210


	//   ....[115]....
        /*1d5c*/ 	.word	0x00007220


	//   ....[116]....
        /*1d60*/ 	.word	0x00007250


	//   ....[117]....
        /*1d64*/ 	.word	0x00007260


	//   ....[118]....
        /*1d68*/ 	.word	0x00007280


	//   ....[119]....
        /*1d6c*/ 	.word	0x00007290


	//   ....[120]....
        /*1d70*/ 	.word	0x000072b0


	//   ....[121]....
        /*1d74*/ 	.word	0x000072c0


	//   ....[122]....
        /*1d78*/ 	.word	0x000072e0


	//   ....[123]....
        /*1d7c*/ 	.word	0x000072f0


	//   ....[124]....
        /*1d80*/ 	.word	0x00007310


	//   ....[125]....
        /*1d84*/ 	.word	0x00007320


	//   ....[126]....
        /*1d88*/ 	.word	0x00007340


	//   ....[127]....
        /*1d8c*/ 	.word	0x00007350


	//   ....[128]....
        /*1d90*/ 	.word	0x00007380


	//   ....[129]....
        /*1d94*/ 	.word	0x00007390


	//   ....[130]....
        /*1d98*/ 	.word	0x000073b0


	//   ....[131]....
        /*1d9c*/ 	.word	0x000073c0


	//   ....[132]....
        /*1da0*/ 	.word	0x000073f0


	//   ....[133]....
        /*1da4*/ 	.word	0x00007400


	//   ....[134]....
        /*1da8*/ 	.word	0x00007420


	//   ....[135]....
        /*1dac*/ 	.word	0x00007430


	//   ....[136]....
        /*1db0*/ 	.word	0x00007450


	//   ....[137]....
        /*1db4*/ 	.word	0x00007460


	//   ....[138]....
        /*1db8*/ 	.word	0x00007480


	//   ....[139]....
        /*1dbc*/ 	.word	0x00007490


	//   ....[140]....
        /*1dc0*/ 	.word	0x000074b0


	//   ....[141]....
        /*1dc4*/ 	.word	0x000074c0


	//   ....[142]....
        /*1dc8*/ 	.word	0x000074e0


	//   ....[143]....
        /*1dcc*/ 	.word	0x000074f0


	//   ....[144]....
        /*1dd0*/ 	.word	0x00007520


	//   ....[145]....
        /*1dd4*/ 	.word	0x00007530


	//   ....[146]....
        /*1dd8*/ 	.word	0x00007550


	//   ....[147]....
        /*1ddc*/ 	.word	0x00007560


	//   ....[148]....
        /*1de0*/ 	.word	0x00007590


	//   ....[149]....
        /*1de4*/ 	.word	0x000075a0


	//   ....[150]....
        /*1de8*/ 	.word	0x000075c0


	//   ....[151]....
        /*1dec*/ 	.word	0x000075d0


	//   ....[152]....
        /*1df0*/ 	.word	0x000075f0


	//   ....[153]....
        /*1df4*/ 	.word	0x00007600


	//   ....[154]....
        /*1df8*/ 	.word	0x00007620


	//   ....[155]....
        /*1dfc*/ 	.word	0x00007630


	//   ....[156]....
        /*1e00*/ 	.word	0x00007650


	//   ....[157]....
        /*1e04*/ 	.word	0x00007660


	//   ....[158]....
        /*1e08*/ 	.word	0x00007680


	//   ....[159]....
        /*1e0c*/ 	.word	0x00007690


	//   ....[160]....
        /*1e10*/ 	.word	0x000076c0


	//   ....[161]....
        /*1e14*/ 	.word	0x000076d0


	//   ....[162]....
        /*1e18*/ 	.word	0x000076f0


	//   ....[163]....
        /*1e1c*/ 	.word	0x00007700


	//   ....[164]....
        /*1e20*/ 	.word	0x00007730


	//   ....[165]....
        /*1e24*/ 	.word	0x00007740


	//   ....[166]....
        /*1e28*/ 	.word	0x00007760


	//   ....[167]....
        /*1e2c*/ 	.word	0x00007770


	//   ....[168]....
        /*1e30*/ 	.word	0x00007790


	//   ....[169]....
        /*1e34*/ 	.word	0x000077a0


	//   ....[170]....
        /*1e38*/ 	.word	0x000077c0


	//   ....[171]....
        /*1e3c*/ 	.word	0x000077d0


	//   ....[172]....
        /*1e40*/ 	.word	0x000077f0


	//   ....[173]....
        /*1e44*/ 	.word	0x00007800


	//   ....[174]....
        /*1e48*/ 	.word	0x00007820


	//   ....[175]....
        /*1e4c*/ 	.word	0x00007830


	//   ....[176]....
        /*1e50*/ 	.word	0x00007860


	//   ....[177]....
        /*1e54*/ 	.word	0x00007870


	//   ....[178]....
        /*1e58*/ 	.word	0x00007890


	//   ....[179]....
        /*1e5c*/ 	.word	0x000078a0


	//   ....[180]....
        /*1e60*/ 	.word	0x000078d0


	//   ....[181]....
        /*1e64*/ 	.word	0x000078e0


	//   ....[182]....
        /*1e68*/ 	.word	0x00007900


	//   ....[183]....
        /*1e6c*/ 	.word	0x00007910


	//   ....[184]....
        /*1e70*/ 	.word	0x00007930


	//   ....[185]....
        /*1e74*/ 	.word	0x00007940


	//   ....[186]....
        /*1e78*/ 	.word	0x00007960


	//   ....[187]....
        /*1e7c*/ 	.word	0x00007970


	//   ....[188]....
        /*1e80*/ 	.word	0x00007990


	//   ....[189]....
        /*1e84*/ 	.word	0x000079a0


	//   ....[190]....
        /*1e88*/ 	.word	0x000079c0


	//   ....[191]....
        /*1e8c*/ 	.word	0x000079d0


	//   ....[192]....
        /*1e90*/ 	.word	0x00007a00


	//   ....[193]....
        /*1e94*/ 	.word	0x00007a10


	//   ....[194]....
        /*1e98*/ 	.word	0x00007a30


	//   ....[195]....
        /*1e9c*/ 	.word	0x00007a40


	//   ....[196]....
        /*1ea0*/ 	.word	0x00007a70


	//   ....[197]....
        /*1ea4*/ 	.word	0x00007a80


	//   ....[198]....
        /*1ea8*/ 	.word	0x00007aa0


	//   ....[199]....
        /*1eac*/ 	.word	0x00007ab0


	//   ....[200]....
        /*1eb0*/ 	.word	0x00007ad0


	//   ....[201]....
        /*1eb4*/ 	.word	0x00007ae0


	//   ....[202]....
        /*1eb8*/ 	.word	0x00007b00


	//   ....[203]....
        /*1ebc*/ 	.word	0x00007b10


	//   ....[204]....
        /*1ec0*/ 	.word	0x00007b30


	//   ....[205]....
        /*1ec4*/ 	.word	0x00007b40


	//   ....[206]....
        /*1ec8*/ 	.word	0x00007b60


	//   ....[207]....
        /*1ecc*/ 	.word	0x00007b70


	//   ....[208]....
        /*1ed0*/ 	.word	0x00007ba0


	//   ....[209]....
        /*1ed4*/ 	.word	0x00007bb0


	//   ....[210]....
        /*1ed8*/ 	.word	0x00007bd0


	//   ....[211]....
        /*1edc*/ 	.word	0x00007be0


	//   ....[212]....
        /*1ee0*/ 	.word	0x00007c10


	//   ....[213]....
        /*1ee4*/ 	.word	0x00007c20


	//   ....[214]....
        /*1ee8*/ 	.word	0x00007c40


	//   ....[215]....
        /*1eec*/ 	.word	0x00007c50


	//   ....[216]....
        /*1ef0*/ 	.word	0x00007c70


	//   ....[217]....
        /*1ef4*/ 	.word	0x00007c80


	//   ....[218]....
        /*1ef8*/ 	.word	0x00007ca0


	//   ....[219]....
        /*1efc*/ 	.word	0x00007cb0


	//   ....[220]....
        /*1f00*/ 	.word	0x00007cd0


	//   ....[221]....
        /*1f04*/ 	.word	0x00007ce0


	//   ....[222]....
        /*1f08*/ 	.word	0x00007d00


	//   ....[223]....
        /*1f0c*/ 	.word	0x00007d10


	//   ....[224]....
        /*1f10*/ 	.word	0x00007d40


	//   ....[225]....
        /*1f14*/ 	.word	0x00007d50


	//   ....[226]....
        /*1f18*/ 	.word	0x00007d70


	//   ....[227]....
        /*1f1c*/ 	.word	0x00007d80


	//   ....[228]....
        /*1f20*/ 	.word	0x00007db0


	//   ....[229]....
        /*1f24*/ 	.word	0x00007dc0


	//   ....[230]....
        /*1f28*/ 	.word	0x00007de0


	//   ....[231]....
        /*1f2c*/ 	.word	0x00007df0


	//   ....[232]....
        /*1f30*/ 	.word	0x00007e10


	//   ....[233]....
        /*1f34*/ 	.word	0x00007e20


	//   ....[234]....
        /*1f38*/ 	.word	0x00007e40


	//   ....[235]....
        /*1f3c*/ 	.word	0x00007e50


	//   ....[236]....
        /*1f40*/ 	.word	0x00007e70


	//   ....[237]....
        /*1f44*/ 	.word	0x00007e80


	//   ....[238]....
        /*1f48*/ 	.word	0x00007ea0


	//   ....[239]....
        /*1f4c*/ 	.word	0x00007eb0


	//   ....[240]....
        /*1f50*/ 	.word	0x00007ee0


	//   ....[241]....
        /*1f54*/ 	.word	0x00007ef0


	//   ....[242]....
        /*1f58*/ 	.word	0x00007f10


	//   ....[243]....
        /*1f5c*/ 	.word	0x00007f20


	//   ....[244]....
        /*1f60*/ 	.word	0x00007f50


	//   ....[245]....
        /*1f64*/ 	.word	0x00007f60


	//   ....[246]....
        /*1f68*/ 	.word	0x00007f80


	//   ....[247]....
        /*1f6c*/ 	.word	0x00007f90


	//   ....[248]....
        /*1f70*/ 	.word	0x00007fb0


	//   ....[249]....
        /*1f74*/ 	.word	0x00007fc0


	//   ....[250]....
        /*1f78*/ 	.word	0x00007fe0


	//   ....[251]....
        /*1f7c*/ 	.word	0x00007ff0


	//   ....[252]....
        /*1f80*/ 	.word	0x00008010


	//   ....[253]....
        /*1f84*/ 	.word	0x00008020


	//   ....[254]....
        /*1f88*/ 	.word	0x00008040


	//   ....[255]....
        /*1f8c*/ 	.word	0x00008050


	//   ....[0]....
        /*1f90*/ 	.word	0x00008080


	//   ....[1]....
        /*1f94*/ 	.word	0x00008090


	//   ....[2]....
        /*1f98*/ 	.word	0x000080b0


	//   ....[3]....
        /*1f9c*/ 	.word	0x000080c0


	//   ....[4]....
        /*1fa0*/ 	.word	0x000080f0


	//   ....[5]....
        /*1fa4*/ 	.word	0x00008100


	//   ....[6]....
        /*1fa8*/ 	.word	0x00008120


	//   ....[7]....
        /*1fac*/ 	.word	0x00008130


	//   ....[8]....
        /*1fb0*/ 	.word	0x00008150


	//   ....[9]....
        /*1fb4*/ 	.word	0x00008160


	//   ....[10]....
        /*1fb8*/ 	.word	0x00008180


	//   ....[11]....
        /*1fbc*/ 	.word	0x00008190


	//   ....[12]....
        /*1fc0*/ 	.word	0x000081b0


	//   ....[13]....
        /*1fc4*/ 	.word	0x000081c0


	//   ....[14]....
        /*1fc8*/ 	.word	0x000081e0


	//   ....[15]....
        /*1fcc*/ 	.word	0x000081f0


	//   ....[16]....
        /*1fd0*/ 	.word	0x00008220


	//   ....[17]....
        /*1fd4*/ 	.word	0x00008230


	//   ....[18]....
        /*1fd8*/ 	.word	0x00008250


	//   ....[19]....
        /*1fdc*/ 	.word	0x00008260


	//   ....[20]....
        /*1fe0*/ 	.word	0x00008290


	//   ....[21]....
        /*1fe4*/ 	.word	0x000082a0


	//   ....[22]....
        /*1fe8*/ 	.word	0x000082c0


	//   ....[23]....
        /*1fec*/ 	.word	0x000082d0


	//   ....[24]....
        /*1ff0*/ 	.word	0x000082f0


	//   ....[25]....
        /*1ff4*/ 	.word	0x00008300


	//   ....[26]....
        /*1ff8*/ 	.word	0x00008320


	//   ....[27]....
        /*1ffc*/ 	.word	0x00008330


	//   ....[28]....
        /*2000*/ 	.word	0x00008350


	//   ....[29]....
        /*2004*/ 	.word	0x00008360


	//   ....[30]....
        /*2008*/ 	.word	0x00008380


	//   ....[31]....
        /*200c*/ 	.word	0x00008390


	//   ....[32]....
        /*2010*/ 	.word	0x000083c0


	//   ....[33]....
        /*2014*/ 	.word	0x000083d0


	//   ....[34]....
        /*2018*/ 	.word	0x000083f0


	//   ....[35]....
        /*201c*/ 	.word	0x00008400


	//   ....[36]....
        /*2020*/ 	.word	0x00008430


	//   ....[37]....
        /*2024*/ 	.word	0x00008440


	//   ....[38]....
        /*2028*/ 	.word	0x00008460


	//   ....[39]....
        /*202c*/ 	.word	0x00008470


	//   ....[40]....
        /*2030*/ 	.word	0x00008490


	//   ....[41]....
        /*2034*/ 	.word	0x000084a0


	//   ....[42]....
        /*2038*/ 	.word	0x000084c0


	//   ....[43]....
        /*203c*/ 	.word	0x000084d0


	//   ....[44]....
        /*2040*/ 	.word	0x000084f0


	//   ....[45]....
        /*2044*/ 	.word	0x00008500


	//   ....[46]....
        /*2048*/ 	.word	0x00008520


	//   ....[47]....
        /*204c*/ 	.word	0x00008530


	//   ....[48]....
        /*2050*/ 	.word	0x00008560


	//   ....[49]....
        /*2054*/ 	.word	0x00008570


	//   ....[50]....
        /*2058*/ 	.word	0x00008590


	//   ....[51]....
        /*205c*/ 	.word	0x000085a0


	//   ....[52]....
        /*2060*/ 	.word	0x000085d0


	//   ....[53]....
        /*2064*/ 	.word	0x000085e0


	//   ....[54]....
        /*2068*/ 	.word	0x00008600


	//   ....[55]....
        /*206c*/ 	.word	0x00008610


	//   ....[56]....
        /*2070*/ 	.word	0x00008630


	//   ....[57]....
        /*2074*/ 	.word	0x00008640


	//   ....[58]....
        /*2078*/ 	.word	0x00008660


	//   ....[59]....
        /*207c*/ 	.word	0x00008670


	//   ....[60]....
        /*2080*/ 	.word	0x00008690


	//   ....[61]....
        /*2084*/ 	.word	0x000086a0


	//   ....[62]....
        /*2088*/ 	.word	0x000086c0


	//   ....[63]....
        /*208c*/ 	.word	0x000086d0


	//   ....[64]....
        /*2090*/ 	.word	0x00008700


	//   ....[65]....
        /*2094*/ 	.word	0x00008710


	//   ....[66]....
        /*2098*/ 	.word	0x00008730


	//   ....[67]....
        /*209c*/ 	.word	0x00008740


	//   ....[68]....
        /*20a0*/ 	.word	0x00008770


	//   ....[69]....
        /*20a4*/ 	.word	0x00008780


	//   ....[70]....
        /*20a8*/ 	.word	0x000087a0


	//   ....[71]....
        /*20ac*/ 	.word	0x000087b0


	//   ....[72]....
        /*20b0*/ 	.word	0x000087d0


	//   ....[73]....
        /*20b4*/ 	.word	0x000087e0


	//   ....[74]....
        /*20b8*/ 	.word	0x00008800


	//   ....[75]....
        /*20bc*/ 	.word	0x00008810


	//   ....[76]....
        /*20c0*/ 	.word	0x00008830


	//   ....[77]....
        /*20c4*/ 	.word	0x00008840


	//   ....[78]....
        /*20c8*/ 	.word	0x00008860


	//   ....[79]....
        /*20cc*/ 	.word	0x00008870


	//   ....[80]....
        /*20d0*/ 	.word	0x000088a0


	//   ....[81]....
        /*20d4*/ 	.word	0x000088b0


	//   ....[82]....
        /*20d8*/ 	.word	0x000088d0


	//   ....[83]....
        /*20dc*/ 	.word	0x000088e0


	//   ....[84]....
        /*20e0*/ 	.word	0x00008910


	//   ....[85]....
        /*20e4*/ 	.word	0x00008920


	//   ....[86]....
        /*20e8*/ 	.word	0x00008940


	//   ....[87]....
        /*20ec*/ 	.word	0x00008950


	//   ....[88]....
        /*20f0*/ 	.word	0x00008970


	//   ....[89]....
        /*20f4*/ 	.word	0x00008980


	//   ....[90]....
        /*20f8*/ 	.word	0x000089a0


	//   ....[91]....
        /*20fc*/ 	.word	0x000089b0


	//   ....[92]....
        /*2100*/ 	.word	0x000089d0


	//   ....[93]....
        /*2104*/ 	.word	0x000089e0


	//   ....[94]....
        /*2108*/ 	.word	0x00008a00


	//   ....[95]....
        /*210c*/ 	.word	0x00008a10


	//   ....[96]....
        /*2110*/ 	.word	0x00008a40


	//   ....[97]....
        /*2114*/ 	.word	0x00008a50


	//   ....[98]....
        /*2118*/ 	.word	0x00008a70


	//   ....[99]....
        /*211c*/ 	.word	0x00008a80


	//   ....[100]....
        /*2120*/ 	.word	0x00008ab0


	//   ....[101]....
        /*2124*/ 	.word	0x00008ac0


	//   ....[102]....
        /*2128*/ 	.word	0x00008ae0


	//   ....[103]....
        /*212c*/ 	.word	0x00008af0


	//   ....[104]....
        /*2130*/ 	.word	0x00008b10


	//   ....[105]....
        /*2134*/ 	.word	0x00008b20


	//   ....[106]....
        /*2138*/ 	.word	0x00008b40


	//   ....[107]....
        /*213c*/ 	.word	0x00008b50


	//   ....[108]....
        /*2140*/ 	.word	0x00008b70


	//   ....[109]....
        /*2144*/ 	.word	0x00008b80


	//   ....[110]....
        /*2148*/ 	.word	0x00008ba0


	//   ....[111]....
        /*214c*/ 	.word	0x00008bb0


	//   ....[112]....
        /*2150*/ 	.word	0x00008be0


	//   ....[113]....
        /*2154*/ 	.word	0x00008bf0


	//   ....[114]....
        /*2158*/ 	.word	0x00008c10


	//   ....[115]....
        /*215c*/ 	.word	0x00008c20


	//   ....[116]....
        /*2160*/ 	.word	0x00008c50


	//   ....[117]....
        /*2164*/ 	.word	0x00008c60


	//   ....[118]....
        /*2168*/ 	.word	0x00008c80


	//   ....[119]....
        /*216c*/ 	.word	0x00008c90


	//   ....[120]....
        /*2170*/ 	.word	0x00008cb0


	//   ....[121]....
        /*2174*/ 	.word	0x00008cc0


	//   ....[122]....
        /*2178*/ 	.word	0x00008ce0


	//   ....[123]....
        /*217c*/ 	.word	0x00008cf0


	//   ....[124]....
        /*2180*/ 	.word	0x00008d10


	//   ....[125]....
        /*2184*/ 	.word	0x00008d20


	//   ....[126]....
        /*2188*/ 	.word	0x00008d40


	//   ....[127]....
        /*218c*/ 	.word	0x00008d50


	//   ....[128]....
        /*2190*/ 	.word	0x00008d80


	//   ....[129]....
        /*2194*/ 	.word	0x00008d90


	//   ....[130]....
        /*2198*/ 	.word	0x00008db0


	//   ....[131]....
        /*219c*/ 	.word	0x00008dc0


	//   ....[132]....
        /*21a0*/ 	.word	0x00008df0


	//   ....[133]....
        /*21a4*/ 	.word	0x00008e00


	//   ....[134]....
        /*21a8*/ 	.word	0x00008e20


	//   ....[135]....
        /*21ac*/ 	.word	0x00008e30


	//   ....[136]....
        /*21b0*/ 	.word	0x00008e50


	//   ....[137]....
        /*21b4*/ 	.word	0x00008e60


	//   ....[138]....
        /*21b8*/ 	.word	0x00008e80


	//   ....[139]....
        /*21bc*/ 	.word	0x00008e90


	//   ....[140]....
        /*21c0*/ 	.word	0x00008eb0


	//   ....[141]....
        /*21c4*/ 	.word	0x00008ec0


	//   ....[142]....
        /*21c8*/ 	.word	0x00008ee0


	//   ....[143]....
        /*21cc*/ 	.word	0x00008ef0


	//   ....[144]....
        /*21d0*/ 	.word	0x00008f20


	//   ....[145]....
        /*21d4*/ 	.word	0x00008f30


	//   ....[146]....
        /*21d8*/ 	.word	0x00008f50


	//   ....[147]....
        /*21dc*/ 	.word	0x00008f60


	//   ....[148]....
        /*21e0*/ 	.word	0x00008f90


	//   ....[149]....
        /*21e4*/ 	.word	0x00008fa0


	//   ....[150]....
        /*21e8*/ 	.word	0x00008fc0


	//   ....[151]....
        /*21ec*/ 	.word	0x00008fd0


	//   ....[152]....
        /*21f0*/ 	.word	0x00008ff0


	//   ....[153]....
        /*21f4*/ 	.word	0x00009000


	//   ....[154]....
        /*21f8*/ 	.word	0x00009020


	//   ....[155]....
        /*21fc*/ 	.word	0x00009030


	//   ....[156]....
        /*2200*/ 	.word	0x00009050


	//   ....[157]....
        /*2204*/ 	.word	0x00009060


	//   ....[158]....
        /*2208*/ 	.word	0x00009080


	//   ....[159]....
        /*220c*/ 	.word	0x00009090


	//   ....[160]....
        /*2210*/ 	.word	0x000090c0


	//   ....[161]....
        /*2214*/ 	.word	0x000090d0


	//   ....[162]....
        /*2218*/ 	.word	0x000090f0


	//   ....[163]....
        /*221c*/ 	.word	0x00009100


	//   ....[164]....
        /*2220*/ 	.word	0x00009130


	//   ....[165]....
        /*2224*/ 	.word	0x00009140


	//   ....[166]....
        /*2228*/ 	.word	0x00009160


	//   ....[167]....
        /*222c*/ 	.word	0x00009170


	//   ....[168]....
        /*2230*/ 	.word	0x00009190


	//   ....[169]....
        /*2234*/ 	.word	0x000091a0


	//   ....[170]....
        /*2238*/ 	.word	0x000091c0


	//   ....[171]....
        /*223c*/ 	.word	0x000091d0


	//   ....[172]....
        /*2240*/ 	.word	0x000091f0


	//   ....[173]....
        /*2244*/ 	.word	0x00009200


	//   ....[174]....
        /*2248*/ 	.word	0x00009220


	//   ....[175]....
        /*224c*/ 	.word	0x00009230


	//   ....[176]....
        /*2250*/ 	.word	0x00009260


	//   ....[177]....
        /*2254*/ 	.word	0x00009270


	//   ....[178]....
        /*2258*/ 	.word	0x00009290


	//   ....[179]....
        /*225c*/ 	.word	0x000092a0


	//   ....[180]....
        /*2260*/ 	.word	0x000092d0


	//   ....[181]....
        /*2264*/ 	.word	0x000092e0


	//   ....[182]....
        /*2268*/ 	.word	0x00009300


	//   ....[183]....
        /*226c*/ 	.word	0x00009310


	//   ....[184]....
        /*2270*/ 	.word	0x00009330


	//   ....[185]....
        /*2274*/ 	.word	0x00009340


	//   ....[186]....
        /*2278*/ 	.word	0x00009360


	//   ....[187]....
        /*227c*/ 	.word	0x00009370


	//   ....[188]....
        /*2280*/ 	.word	0x00009390


	//   ....[189]....
        /*2284*/ 	.word	0x000093a0


	//   ....[190]....
        /*2288*/ 	.word	0x000093c0


	//   ....[191]....
        /*228c*/ 	.word	0x000093d0


	//   ....[192]....
        /*2290*/ 	.word	0x00009400


	//   ....[193]....
        /*2294*/ 	.word	0x00009410


	//   ....[194]....
        /*2298*/ 	.word	0x00009430


	//   ....[195]....
        /*229c*/ 	.word	0x00009440


	//   ....[196]....
        /*22a0*/ 	.word	0x00009470


	//   ....[197]....
        /*22a4*/ 	.word	0x00009480


	//   ....[198]....
        /*22a8*/ 	.word	0x000094a0


	//   ....[199]....
        /*22ac*/ 	.word	0x000094b0


	//   ....[200]....
        /*22b0*/ 	.word	0x000094d0


	//   ....[201]....
        /*22b4*/ 	.word	0x000094e0


	//   ....[202]....
        /*22b8*/ 	.word	0x00009500


	//   ....[203]....
        /*22bc*/ 	.word	0x00009510


	//   ....[204]....
        /*22c0*/ 	.word	0x00009530


	//   ....[205]....
        /*22c4*/ 	.word	0x00009540


	//   ....[206]....
        /*22c8*/ 	.word	0x00009560


	//   ....[207]....
        /*22cc*/ 	.word	0x00009570


	//   ....[208]....
        /*22d0*/ 	.word	0x000095a0


	//   ....[209]....
        /*22d4*/ 	.word	0x000095b0


	//   ....[210]....
        /*22d8*/ 	.word	0x000095d0


	//   ....[211]....
        /*22dc*/ 	.word	0x000095e0


	//   ....[212]....
        /*22e0*/ 	.word	0x00009610


	//   ....[213]....
        /*22e4*/ 	.word	0x00009620


	//   ....[214]....
        /*22e8*/ 	.word	0x00009640


	//   ....[215]....
        /*22ec*/ 	.word	0x00009650


	//   ....[216]....
        /*22f0*/ 	.word	0x00009670


	//   ....[217]....
        /*22f4*/ 	.word	0x00009680


	//   ....[218]....
        /*22f8*/ 	.word	0x000096a0


	//   ....[219]....
        /*22fc*/ 	.word	0x000096b0


	//   ....[220]....
        /*2300*/ 	.word	0x000096d0


	//   ....[221]....
        /*2304*/ 	.word	0x000096e0


	//   ....[222]....
        /*2308*/ 	.word	0x00009700


	//   ....[223]....
        /*230c*/ 	.word	0x00009710


	//   ....[224]....
        /*2310*/ 	.word	0x00009740


	//   ....[225]....
        /*2314*/ 	.word	0x00009750


	//   ....[226]....
        /*2318*/ 	.word	0x00009770


	//   ....[227]....
        /*231c*/ 	.word	0x00009780


	//   ....[228]....
        /*2320*/ 	.word	0x000097b0


	//   ....[229]....
        /*2324*/ 	.word	0x000097c0


	//   ....[230]....
        /*2328*/ 	.word	0x000097e0


	//   ....[231]....
        /*232c*/ 	.word	0x000097f0


	//   ....[232]....
        /*2330*/ 	.word	0x00009810


	//   ....[233]....
        /*2334*/ 	.word	0x00009820


	//   ....[234]....
        /*2338*/ 	.word	0x00009840


	//   ....[235]....
        /*233c*/ 	.word	0x00009850


	//   ....[236]....
        /*2340*/ 	.word	0x00009870


	//   ....[237]....
        /*2344*/ 	.word	0x00009880


	//   ....[238]....
        /*2348*/ 	.word	0x000098a0


	//   ....[239]....
        /*234c*/ 	.word	0x000098b0


	//   ....[240]....
        /*2350*/ 	.word	0x000098f0


	//   ....[241]....
        /*2354*/ 	.word	0x00009900


	//   ....[242]....
        /*2358*/ 	.word	0x00009920


	//   ....[243]....
        /*235c*/ 	.word	0x00009930


	//   ....[244]....
        /*2360*/ 	.word	0x00009950


	//   ....[245]....
        /*2364*/ 	.word	0x00009960


	//   ....[246]....
        /*2368*/ 	.word	0x00009980


	//   ....[247]....
        /*236c*/ 	.word	0x00009990


	//   ....[248]....
        /*2370*/ 	.word	0x000099a0


	//   ....[249]....
        /*2374*/ 	.word	0x000099b0


	//   ....[250]....
        /*2378*/ 	.word	0x000099d0


	//   ....[251]....
        /*237c*/ 	.word	0x000099e0


	//   ....[252]....
        /*2380*/ 	.word	0x00009a00


	//   ....[253]....
        /*2384*/ 	.word	0x00009a10


	//   ....[254]....
        /*2388*/ 	.word	0x00009a40


	//   ....[255]....
        /*238c*/ 	.word	0x00009a50


	//----- nvinfo : EIATTR_VRC_CTA_INIT_COUNT
	.align		4
.L_43:
        /*2390*/ 	.byte	0x02, 0x4a
	.zero		1
	.zero		1


	//----- nvinfo : EIATTR_EXIT_INSTR_OFFSETS
	.align		4
        /*2394*/ 	.byte	0x04, 0x1c
        /*2396*/ 	.short	(.L_45 - .L_44)


	//   ....[0]....
.L_44:
        /*2398*/ 	.word	0x00000050


	//   ....[1]....
        /*239c*/ 	.word	0x000000c0


	//   ....[2]....
        /*23a0*/ 	.word	0x0000ae20


	//   ....[3]....
        /*23a4*/ 	.word	0x0000ae80


	//----- nvinfo : EIATTR_CBANK_PARAM_SIZE
	.align		4
.L_45:
        /*23a8*/ 	.byte	0x03, 0x19
        /*23aa*/ 	.short	0x0060


	//----- nvinfo : EIATTR_PARAM_CBANK
	.align		4
        /*23ac*/ 	.byte	0x04, 0x0a
        /*23ae*/ 	.short	(.L_47 - .L_46)
	.align		4
.L_46:
        /*23b0*/ 	.word	index@(.nv.constant0._Z36kernel_syrk_U_LN_registers_Mfix_NmulIdPdLb1ELi64ELi8EEviiiT_T0_iiilS1_S2_iiil)
        /*23b4*/ 	.short	0x0380
        /*23b6*/ 	.short	0x0060


	//----- nvinfo : EIATTR_SW_WAR
	.align		4
.L_47:
        /*23b8*/ 	.byte	0x04, 0x36
        /*23ba*/ 	.short	(.L_49 - .L_48)
.L_48:
        /*23bc*/ 	.word	0x00000008
.L_49:


//--------------------- .nv.callgraph             --------------------------
	.section	.nv.callgraph,"",@"SHT_CUDA_CALLGRAPH"
	.align	4
	.sectionentsize	8
	.align		4
        /*0000*/ 	.word	0x00000000
	.align		4
        /*0004*/ 	.word	0xffffffff
	.align		4
        /*0008*/ 	.word	0x00000000
	.align		4
        /*000c*/ 	.word	0xfffffffe
	.align		4
        /*0010*/ 	.word	0x00000000
	.align		4
        /*0014*/ 	.word	0xfffffffd
	.align		4
        /*0018*/ 	.word	0x00000000
	.align		4
        /*001c*/ 	.word	0xfffffffc


//--------------------- .text._Z36kernel_syrk_U_LN_registers_Mfix_NmulIdPdLb1ELi64ELi8EEviiiT_T0_iiilS1_S2_iiil --------------------------
	.section	.text._Z36kernel_syrk_U_LN_registers_Mfix_NmulIdPdLb1ELi64ELi8EEviiiT_T0_iiilS1_S2_iiil,"ax",@progbits
	.align	128
        .global         _Z36kernel_syrk_U_LN_registers_Mfix_NmulIdPdLb1ELi64ELi8EEviiiT_T0_iiilS1_S2_iiil
        .type           _Z36kernel_syrk_U_LN_registers_Mfix_NmulIdPdLb1ELi64ELi8EEviiiT_T0_iiilS1_S2_iiil,@function
        .size           _Z36kernel_syrk_U_LN_registers_Mfix_NmulIdPdLb1ELi64ELi8EEviiiT_T0_iiilS1_S2_iiil,(.L_x_3 - _Z36kernel_syrk_U_LN_registers_Mfix_NmulIdPdLb1ELi64ELi8EEviiiT_T0_iiilS1_S2_iiil)
        .other          _Z36kernel_syrk_U_LN_registers_Mfix_NmulIdPdLb1ELi64ELi8EEviiiT_T0_iiilS1_S2_iiil,@"STO_CUDA_ENTRY STV_DEFAULT"
_Z36kernel_syrk_U_LN_registers_Mfix_NmulIdPdLb1ELi64ELi8EEviiiT_T0_iiilS1_S2_iiil:
.text._Z36kernel_syrk_U_LN_registers_Mfix_NmulIdPdLb1ELi64ELi8EEviiiT_T0_iiilS1_S2_iiil:
[----:B------:R-:W0:Y:S08]  /*0000*/  LDC R1, c[0x0][0x37c] ;  /* 0x0000df00ff017b82 */ /* 0x000e300000000800 */
[----:B------:R-:W1:Y:S01]  /*0010*/  LDC.64 R38, c[0x0][0x380] ;  /* 0x0000e000ff267b82 */ /* 0x000e620000000a00 */
[----:B0-----:R-:W-:Y:S01]  /*0020*/  VIADD R1, R1, 0xffffff60 ;  /* 0xffffff6001017836 */ /* 0x001fe20000000000 */
[----:B-1----:R-:W-:-:S04]  /*0030*/  LOP3.LUT P0, RZ, R39, 0x7, RZ, 0xc0, !PT ;  /* 0x0000000727ff7812 */ /* 0x002fc8000780c0ff */
[----:B------:R-:W-:-:S13]  /*0040*/  ISETP.NE.OR P0, PT, R38, 0x40, P0 ;  /* 0x000000402600780c */ /* 0x000fda0000705670 */
[----:B------:R-:W-:Y:S05]  /*0050*/  @P0 EXIT ;  /* 0x000000000000094d */ /* 0x000fea0003800000 */
[----:B------:R-:W0:Y:S01]  /*0060*/  S2R R0, SR_TID.Y ;  /* 0x0000000000007919 */ /* 0x000e220000002200 */
[----:B------:R-:W0:Y:S01]  /*0070*/  S2UR UR4, SR_CTAID.X ;  /* 0x00000000000479c3 */ /* 0x000e220000002500 */
[----:B------:R-:W1:Y:S07]  /*0080*/  LDCU UR5, c[0x0][0x388] ;  /* 0x00007100ff0577ac */ /* 0x000e6e0008000800 */
[----:B------:R-:W0:Y:S02]  /*0090*/  LDC R51, c[0x0][0x364] ;  /* 0x0000d900ff337b82 */ /* 0x000e240000000800 */
[----:B0-----:R-:W-:-:S05]  /*00a0*/  IMAD R51, R51, UR4, R0 ;  /* 0x0000000433337c24 */ /* 0x001fca000f8e0200 */
[----:B-1----:R-:W-:-:S13]  /*00b0*/  ISETP.GE.U32.AND P0, PT, R51, UR5, PT ;  /* 0x0000000533007c0c */ /* 0x002fda000bf06070 */
[----:B------:R-:W-:Y:S05]  /*00c0*/  @P0 EXIT ;  /* 0x000000000000094d */ /* 0x000fea0003800000 */
[----:B------:R-:W0:Y:S01]  /*00d0*/  S2R R52, SR_TID.X ;  /* 0x0000000000347919 */ /* 0x000e220000002100 */
[----:B------:R-:W0:Y:S01]  /*00e0*/  LDCU UR5, c[0x0][0x3d0] ;  /* 0x00007a00ff0577ac */ /* 0x000e220008000800 */
[----:B------:R-:W-:Y:S02]  /*00f0*/  IMAD.MOV.U32 R53, RZ, RZ, RZ ;  /* 0x000000ffff357224 */ /* 0x000fe400078e00ff */
[----:B------:R-:W-:Y:S01]  /*0100*/  IMAD.MOV.U32 R5, RZ, RZ, RZ ;  /* 0x000000ffff057224 */ /* 0x000fe200078e00ff */
[----:B------:R-:W1:Y:S01]  /*0110*/  LDCU.64 UR8, c[0x0][0x3d8] ;  /* 0x00007b00ff0877ac */ /* 0x000e620008000a00 */
[----:B------:R-:W-:Y:S02]  /*0120*/  IMAD.MOV.U32 R7, RZ, RZ, RZ ;  /* 0x000000ffff077224 */ /* 0x000fe400078e00ff */
[----:B------:R-:W-:Y:S01]  /*0130*/  IMAD.MOV.U32 R9, RZ, RZ, RZ ;  /* 0x000000ffff097224 */ /* 0x000fe200078e00ff */
[----:B------:R-:W2:Y:S01]  /*0140*/  LDCU.64 UR6, c[0x0][0x3c0] ;  /* 0x00007800ff0677ac */ /* 0x000ea20008000a00 */
[----:B------:R-:W-:-:S02]  /*0150*/  IMAD.MOV.U32 R11, RZ, RZ, RZ ;  /* 0x000000ffff0b7224 */ /* 0x000fc400078e00ff */
[----:B------:R-:W-:Y:S01]  /*0160*/  IMAD.MOV.U32 R13, RZ, RZ, RZ ;  /* 0x000000ffff0d7224 */ /* 0x000fe200078e00ff */
[----:B------:R-:W3:Y:S01]  /*0170*/  LDCU UR10, c[0x0][0x3d8] ;  /* 0x00007b00ff0a77ac */ /* 0x000ee20008000800 */
[----:B------:R-:W-:Y:S02]  /*0180*/  IMAD.MOV.U32 R15, RZ, RZ, RZ ;  /* 0x000000ffff0f7224 */ /* 0x000fe400078e00ff */
[----:B------:R-:W-:Y:S01]  /*0190*/  IMAD.MOV.U32 R17, RZ, RZ, RZ ;  /* 0x000000ffff117224 */ /* 0x000fe200078e00ff */
[----:B------:R-:W4:Y:S01]  /*01a0*/  LDCU UR11, c[0x0][0x3d0] ;  /* 0x00007a00ff0b77ac */ /* 0x000f220008000800 */
[----:B------:R-:W-:Y:S02]  /*01b0*/  IMAD.MOV.U32 R19, RZ, RZ, RZ ;  /* 0x000000ffff137224 */ /* 0x000fe400078e00ff */
[----:B------:R-:W-:Y:S01]  /*01c0*/  IMAD.MOV.U32 R21, RZ, RZ, RZ ;  /* 0x000000ffff157224 */ /* 0x000fe200078e00ff */
[----:B------:R-:W5:Y:S01]  /*01d0*/  LDCU UR13, c[0x0][0x3d0] ;  /* 0x00007a00ff0d77ac */ /* 0x000f620008000800 */
[----:B------:R-:W-:-:S02]  /*01e0*/  IMAD.MOV.U32 R23, RZ, RZ, RZ ;  /* 0x000000ffff177224 */ /* 0x000fc400078e00ff */
[C---:B-1----:R-:W-:Y:S01]  /*01f0*/  IMAD R47, R51.reuse, UR9, RZ ;  /* 0x00000009332f7c24 */ /* 0x042fe2000f8e02ff */
[----:B------:R-:W1:Y:S01]  /*0200*/  LDCU UR9, c[0x0][0x3d0] ;  /* 0x00007a00ff0977ac */ /* 0x000e620008000800 */
[----:B------:R-:W-:Y:S02]  /*0210*/  IMAD.MOV.U32 R25, RZ, RZ, RZ ;  /* 0x000000ffff197224 */ /* 0x000fe400078e00ff */
[----:B------:R-:W-:Y:S01]  /*0220*/  IMAD.MOV.U32 R27, RZ, RZ, RZ ;  /* 0x000000ffff1b7224 */ /* 0x000fe200078e00ff */
[----:B------:R-:W5:Y:S01]  /*0230*/  LDCU UR12, c[0x0][0x3d8] ;  /* 0x00007b00ff0c77ac */ /* 0x000f620008000800 */
[----:B------:R-:W-:Y:S02]  /*0240*/  IMAD.MOV.U32 R29, RZ, RZ, RZ ;  /* 0x000000ffff1d7224 */ /* 0x000fe400078e00ff */
[----:B0-----:R-:W-:Y:S01]  /*0250*/  VIADD R4, R52, UR5 ;  /* 0x0000000534047c36 */ /* 0x001fe20008000000 */
[----:B------:R-:W0:Y:S01]  /*0260*/  LDCU UR14, c[0x0][0x3d8] ;  /* 0x00007b00ff0e77ac */ /* 0x000e220008000800 */
[----:B------:R-:W-:Y:S01]  /*0270*/  IMAD.WIDE.U32 R2, R51, UR8, R52 ;  /* 0x0000000833027c25 */ /* 0x000fe2000f8e0034 */
[----:B------:R-:W0:Y:S03]  /*0280*/  LDCU UR15, c[0x0][0x3d0] ;  /* 0x00007a00ff0f77ac */ /* 0x000e260008000800 */
[----:B------:R-:W-:Y:S01]  /*0290*/  VIADD R6, R4, UR5 ;  /* 0x0000000504067c36 */ /* 0x000fe20008000000 */
[----:B--2---:R-:W-:Y:S01]  /*02a0*/  LEA R54, P0, R2, UR6, 0x3 ;  /* 0x0000000602367c11 */ /* 0x004fe2000f8018ff */
[----:B------:R-:W-:Y:S01]  /*02b0*/  IMAD.IADD R3, R3, 0x1, R47 ;  /* 0x0000000103037824 */ /* 0x000fe200078e022f */
[----:B------:R-:W2:Y:S01]  /*02c0*/  LDCU UR17, c[0x0][0x3d0] ;  /* 0x00007a00ff1177ac */ /* 0x000ea20008000800 */
[----:B------:R-:W-:-:S02]  /*02d0*/  VIADD R8, R6, UR5 ;  /* 0x0000000506087c36 */ /* 0x000fc40008000000 */
[C---:B------:R-:W-:Y:S01]  /*02e0*/  IMAD.WIDE.U32 R4, R51.reuse, UR8, R4 ;  /* 0x0000000833047c25 */ /* 0x040fe2000f8e0004 */
[----:B------:R-:W-:Y:S01]  /*02f0*/  LEA.HI.X R55, R2, UR7, R3, 0x3, P0 ;  /* 0x0000000702377c11 */ /* 0x000fe200080f1c03 */
[----:B------:R-:W2:Y:S02]  /*0300*/  LDCU UR16, c[0x0][0x3d8] ;  /* 0x00007b00ff1077ac */ /* 0x000ea40008000800 */
[----:B------:R-:W-:Y:S02]  /*0310*/  VIADD R10, R8, UR5 ;  /* 0x00000005080a7c36 */ /* 0x000fe40008000000 */
[C---:B------:R-:W-:Y:S01]  /*0320*/  IMAD.WIDE.U32 R6, R51.reuse, UR8, R6 ;  /* 0x0000000833067c25 */ /* 0x040fe2000f8e0006 */
[----:B------:R-:W2:Y:S03]  /*0330*/  LDCU UR18, c[0x0][0x3d8] ;  /* 0x00007b00ff1277ac */ /* 0x000ea60008000800 */
[----:B------:R-:W-:Y:S01]  /*0340*/  VIADD R12, R10, UR5 ;  /* 0x000000050a0c7c36 */ /* 0x000fe20008000000 */
[----:B------:R-:W2:Y:S01]  /*0350*/  LDCU UR19, c[0x0][0x3d0] ;  /* 0x00007a00ff1377ac */ /* 0x000ea20008000800 */
[----:B------:R-:W-:Y:S01]  /*0360*/  IMAD.WIDE.U32 R8, R51, UR8, R8 ;  /* 0x0000000833087c25 */ /* 0x000fe2000f8e0008 */
[----:B------:R-:W2:Y:S03]  /*0370*/  LDCU UR21, c[0x0][0x3d0] ;  /* 0x00007a00ff1577ac */ /* 0x000ea60008000800 */
[----:B------:R-:W-:-:S02]  /*0380*/  VIADD R14, R12, UR5 ;  /* 0x000000050c0e7c36 */ /* 0x000fc40008000000 */
[----:B------:R-:W-:Y:S01]  /*0390*/  IMAD.WIDE.U32 R10, R51, UR8, R10 ;  /* 0x00000008330a7c25 */ /* 0x000fe2000f8e000a */
[----:B------:R-:W2:Y:S03]  /*03a0*/  LDCU UR20, c[0x0][0x3d8] ;  /* 0x00007b00ff1477ac */ /* 0x000ea60008000800 */
[----:B------:R-:W-:Y:S01]  /*03b0*/  VIADD R16, R14, UR5 ;  /* 0x000000050e107c36 */ /* 0x000fe20008000000 */
[----:B------:R-:W2:Y:S01]  /*03c0*/  LDCU UR22, c[0x0][0x3d8] ;  /* 0x00007b00ff1677ac */ /* 0x000ea20008000800 */
[----:B------:R-:W-:Y:S02]  /*03d0*/  IMAD.IADD R3, R47, 0x1, R5 ;  /* 0x000000012f037824 */ /* 0x000fe400078e0205 */
[----:B------:R-:W-:Y:S01]  /*03e0*/  VIADD R18, R16, UR5 ;  /* 0x0000000510127c36 */ /* 0x000fe20008000000 */
[----:B------:R-:W2:Y:S01]  /*03f0*/  LDCU UR23, c[0x0][0x3d0] ;  /* 0x00007a00ff1777ac */ /* 0x000ea20008000800 */
[----:B------:R-:W-:Y:S01]  /*0400*/  IMAD.WIDE.U32 R12, R51, UR8, R12 ;  /* 0x00000008330c7c25 */ /* 0x000fe2000f8e000c */
[----:B------:R-:W-:Y:S01]  /*0410*/  SHF.L.U64.HI R2, R4, 0x3, R3 ;  /* 0x0000000304027819 */ /* 0x000fe20000010203 */
[----:B------:R-:W2:Y:S02]  /*0420*/  LDCU UR25, c[0x0][0x3d0] ;  /* 0x00007a00ff1977ac */ /* 0x000ea40008000800 */
[----:B------:R-:W-:-:S02]  /*0430*/  VIADD R20, R18, UR5 ;  /* 0x0000000512147c36 */ /* 0x000fc40008000000 */
[----:B------:R-:W-:Y:S01]  /*0440*/  IMAD.IADD R5, R47, 0x1, R7 ;  /* 0x000000012f057824 */ /* 0x000fe200078e0207 */
[----:B------:R-:W2:Y:S01]  /*0450*/  LDCU UR24, c[0x0][0x3d8] ;  /* 0x00007b00ff1877ac */ /* 0x000ea20008000800 */
[----:B------:R-:W-:Y:S02]  /*0460*/  VIADD R22, R20, UR5 ;  /* 0x0000000514167c36 */ /* 0x000fe40008000000 */
[----:B------:R-:W-:Y:S01]  /*0470*/  IMAD.WIDE.U32 R14, R51, UR8, R14 ;  /* 0x00000008330e7c25 */ /* 0x000fe2000f8e000e */
[----:B------:R-:W2:Y:S03]  /*0480*/  LDCU UR26, c[0x0][0x3d8] ;  /* 0x00007b00ff1a77ac */ /* 0x000ea60008000800 */
[----:B------:R-:W-:Y:S01]  /*0490*/  VIADD R24, R22, UR5 ;  /* 0x0000000516187c36 */ /* 0x000fe20008000000 */
[----:B------:R-:W2:Y:S01]  /*04a0*/  LDCU UR27, c[0x0][0x3d0] ;  /* 0x00007a00ff1b77ac */ /* 0x000ea20008000800 */
[----:B------:R-:W-:-:S02]  /*04b0*/  IMAD.IADD R7, R47, 0x1, R9 ;  /* 0x000000012f077824 */ /* 0x000fc400078e0209 */
[----:B------:R-:W-:Y:S01]  /*04c0*/  VIADD R26, R24, UR5 ;  /* 0x00000005181a7c36 */ /* 0x000fe20008000000 */
[----:B------:R-:W2:Y:S01]  /*04d0*/  LDCU UR29, c[0x0][0x3d0] ;  /* 0x00007a00ff1d77ac */ /* 0x000ea20008000800 */
[----:B------:R-:W-:Y:S01]  /*04e0*/  IMAD.WIDE.U32 R16, R51, UR8, R16 ;  /* 0x0000000833107c25 */ /* 0x000fe2000f8e0010 */
[----:B------:R-:W2:Y:S03]  /*04f0*/  LDCU UR28, c[0x0][0x3d8] ;  /* 0x00007b00ff1c77ac */ /* 0x000ea60008000800 */
[----:B------:R-:W-:Y:S02]  /*0500*/  VIADD R28, R26, UR5 ;  /* 0x000000051a1c7c36 */ /* 0x000fe40008000000 */
[----:B------:R-:W-:Y:S01]  /*0510*/  IMAD.IADD R9, R47, 0x1, R11 ;  /* 0x000000012f097824 */ /* 0x000fe200078e020b */
[----:B------:R-:W2:Y:S01]  /*0520*/  LDCU UR30, c[0x0][0x3d8] ;  /* 0x00007b00ff1e77ac */ /* 0x000ea20008000800 */
        /* <DEDUP_REMOVED lines=9> */
[----:B------:R-:W2:Y:S03]  /*05c0*/  LDCU UR34, c[0x0][0x3d8] ;  /* 0x00007b00ff2277ac */ /* 0x000ea60008000800 */
[----:B------:R-:W-:-:S02]  /*05d0*/  VIADD R36, R34, UR5 ;  /* 0x0000000522247c36 */ /* 0x000fc40008000000 */
[----:B------:R-:W-:Y:S01]  /*05e0*/  IMAD.SHL.U32 R0, R4, 0x8, RZ ;  /* 0x0000000804007824 */ /* 0x000fe200078e00ff */
[C---:B------:R-:W-:Y:S01]  /*05f0*/  SHF.L.U64.HI R4, R6.reuse, 0x3, R5 ;  /* 0x0000000306047819 */ /* 0x040fe20000010205 */
[----:B------:R-:W-:Y:S01]  /*0600*/  IMAD.IADD R13, R47, 0x1, R15 ;  /* 0x000000012f0d7824 */ /* 0x000fe200078e020f */
[----:B------:R-:W2:Y:S01]  /*0610*/  LDCU UR35, c[0x0][0x3d0] ;  /* 0x00007a00ff2377ac */ /* 0x000ea20008000800 */
[----:B------:R-:W-:Y:S01]  /*0620*/  IMAD.WIDE.U32 R22, R51, UR8, R22 ;  /* 0x0000000833167c25 */ /* 0x000fe2000f8e0016 */
[----:B------:R-:W2:Y:S03]  /*0630*/  LDCU UR37, c[0x0][0x3d0] ;  /* 0x00007a00ff2577ac */ /* 0x000ea60008000800 */
[----:B------:R-:W-:Y:S02]  /*0640*/  IMAD.MOV.U32 R31, RZ, RZ, RZ ;  /* 0x000000ffff1f7224 */ /* 0x000fe400078e00ff */
[----:B------:R-:W-:Y:S01]  /*0650*/  IMAD.SHL.U32 R3, R6, 0x8, RZ ;  /* 0x0000000806037824 */ /* 0x000fe200078e00ff */
[----:B------:R-:W-:Y:S01]  /*0660*/  SHF.L.U64.HI R6, R8, 0x3, R7 ;  /* 0x0000000308067819 */ /* 0x000fe20000010207 */
[----:B------:R-:W-:Y:S01]  /*0670*/  IMAD.IADD R15, R47, 0x1, R17 ;  /* 0x000000012f0f7824 */ /* 0x000fe200078e0211 */
[----:B------:R-:W2:Y:S01]  /*0680*/  LDCU UR36, c[0x0][0x3d8] ;  /* 0x00007b00ff2477ac */ /* 0x000ea20008000800 */
[----:B------:R-:W-:Y:S01]  /*0690*/  IMAD.WIDE.U32 R24, R51, UR8, R24 ;  /* 0x0000000833187c25 */ /* 0x000fe2000f8e0018 */
[----:B------:R-:W-:Y:S01]  /*06a0*/  IADD3 R58, P1, PT, R3, UR6, RZ ;  /* 0x00000006033a7c10 */ /* 0x000fe2000ff3e0ff */
[----:B------:R-:W2:Y:S02]  /*06b0*/  LDCU UR38, c[0x0][0x3d8] ;  /* 0x00007b00ff2677ac */ /* 0x000ea40008000800 */
[----:B------:R-:W-:Y:S01]  /*06c0*/  IMAD.MOV.U32 R33, RZ, RZ, RZ ;  /* 0x000000ffff217224 */ /* 0x000fe200078e00ff */
[----:B------:R-:W-:Y:S01]  /*06d0*/  IADD3.X R59, PT, PT, R4, UR7, RZ, P1, !PT ;  /* 0x00000007043b7c10 */ /* 0x000fe20008ffe4ff */
[----:B------:R-:W-:Y:S01]  /*06e0*/  IMAD.SHL.U32 R5, R8, 0x8, RZ ;  /* 0x0000000808057824 */ /* 0x000fe200078e00ff */
[----:B------:R-:W-:Y:S01]  /*06f0*/  SHF.L.U64.HI R8, R10, 0x3, R9 ;  /* 0x000000030a087819 */ /* 0x000fe20000010209 */
[----:B------:R-:W-:Y:S01]  /*0700*/  IMAD.IADD R17, R47, 0x1, R19 ;  /* 0x000000012f117824 */ /* 0x000fe200078e0213 */
[----:B------:R-:W2:Y:S01]  /*0710*/  LDCU UR39, c[0x0][0x3d0] ;  /* 0x00007a00ff2777ac */ /* 0x000ea20008000800 */
[----:B------:R-:W-:Y:S01]  /*0720*/  IMAD.WIDE.U32 R26, R51, UR8, R26 ;  /* 0x00000008331a7c25 */ /* 0x000fe2000f8e001a */
[----:B------:R-:W2:Y:S03]  /*0730*/  LDCU UR41, c[0x0][0x3d0] ;  /* 0x00007a00ff2977ac */ /* 0x000ea60008000800 */
[----:B------:R-:W-:-:S02]  /*0740*/  IMAD.MOV.U32 R35, RZ, RZ, RZ ;  /* 0x000000ffff237224 */ /* 0x000fc400078e00ff */
[----:B------:R-:W-:Y:S01]  /*0750*/  IMAD.SHL.U32 R7, R10, 0x8, RZ ;  /* 0x000000080a077824 */ /* 0x000fe200078e00ff */
[----:B------:R-:W-:Y:S01]  /*0760*/  SHF.L.U64.HI R10, R12, 0x3, R11 ;  /* 0x000000030c0a7819 */ /* 0x000fe2000001020b */
[----:B------:R-:W-:Y:S01]  /*0770*/  IMAD.IADD R19, R47, 0x1, R21 ;  /* 0x000000012f137824 */ /* 0x000fe200078e0215 */
[----:B------:R-:W2:Y:S01]  /*0780*/  LDCU UR40, c[0x0][0x3d8] ;  /* 0x00007b00ff2877ac */ /* 0x000ea20008000800 */
[----:B------:R-:W-:Y:S01]  /*0790*/  IMAD.WIDE.U32 R28, R51, UR8, R28 ;  /* 0x00000008331c7c25 */ /* 0x000fe2000f8e001c */
[----:B------:R-:W-:Y:S01]  /*07a0*/  IADD3 R62, P1, PT, R7, UR6, RZ ;  /* 0x00000006073e7c10 */ /* 0x000fe2000ff3e0ff */
[----:B------:R-:W2:Y:S02]  /*07b0*/  LDCU UR42, c[0x0][0x3d8] ;  /* 0x00007b00ff2a77ac */ /* 0x000ea40008000800 */
[----:B------:R-:W-:Y:S01]  /*07c0*/  VIADD R40, R36, UR5 ;  /* 0x0000000524287c36 */ /* 0x000fe20008000000 */
[----:B------:R-:W-:Y:S01]  /*07d0*/  IADD3.X R63, PT, PT, R8, UR7, RZ, P1, !PT ;  /* 0x00000007083f7c10 */ /* 0x000fe20008ffe4ff */
[----:B------:R-:W-:Y:S01]  /*07e0*/  IMAD.MOV.U32 R37, RZ, RZ, RZ ;  /* 0x000000ffff257224 */ /* 0x000fe200078e00ff */
[----:B------:R-:W2:Y:S01]  /*07f0*/  LDCU UR43, c[0x0][0x3d0] ;  /* 0x00007a00ff2b77ac */ /* 0x000ea20008000800 */
        /* <DEDUP_REMOVED lines=10> */
[C---:B------:R-:W-:Y:S01]  /*08a0*/  SHF.L.U64.HI R14, R16.reuse, 0x3, R15 ;  /* 0x00000003100e7819 */ /* 0x040fe2000001020f */
[----:B------:R-:W-:Y:S01]  /*08b0*/  IMAD.IADD R23, R47, 0x1, R25 ;  /* 0x000000012f177824 */ /* 0x000fe200078e0219 */
[----:B------:R-:W2:Y:S01]  /*08c0*/  LDCU UR46, c[0x0][0x3d0] ;  /* 0x00007a00ff2e77ac */ /* 0x000ea20008000800 */
[----:B------:R-:W-:Y:S01]  /*08d0*/  IMAD.WIDE.U32 R32, R51, UR8, R32 ;  /* 0x0000000833207c25 */ /* 0x000fe2000f8e0020 */
[----:B------:R-:W-:Y:S01]  /*08e0*/  IADD3 R66, P3, PT, R11, UR6, RZ ;  /* 0x000000060b427c10 */ /* 0x000fe2000ff7e0ff */
[----:B------:R-:W2:Y:S02]  /*08f0*/  LDCU UR48, c[0x0][0x3d0] ;  /* 0x00007a00ff3077ac */ /* 0x000ea40008000800 */
[----:B------:R-:W-:Y:S01]  /*0900*/  IMAD.SHL.U32 R13, R16, 0x8, RZ ;  /* 0x00000008100d7824 */ /* 0x000fe200078e00ff */
[----:B------:R-:W-:Y:S01]  /*0910*/  SHF.L.U64.HI R16, R18, 0x3, R17 ;  /* 0x0000000312107819 */ /* 0x000fe20000010211 */
[----:B------:R-:W-:Y:S01]  /*0920*/  IMAD.IADD R25, R47, 0x1, R27 ;  /* 0x000000012f197824 */ /* 0x000fe200078e021b */
[----:B------:R-:W2:Y:S01]  /*0930*/  LDCU UR47, c[0x0][0x3d8] ;  /* 0x00007b00ff2f77ac */ /* 0x000ea20008000800 */
[----:B------:R-:W-:Y:S01]  /*0940*/  IMAD.WIDE.U32 R34, R51, UR8, R34 ;  /* 0x0000000833227c25 */ /* 0x000fe2000f8e0022 */
[----:B------:R-:W-:Y:S01]  /*0950*/  IADD3.X R67, PT, PT, R12, UR7, RZ, P3, !PT ;  /* 0x000000070c437c10 */ /* 0x000fe20009ffe4ff */
[----:B------:R-:W2:Y:S02]  /*0960*/  LDCU UR50, c[0x0][0x3d0] ;  /* 0x00007a00ff3277ac */ /* 0x000ea40008000800 */
        /* <DEDUP_REMOVED lines=17> */
[C---:B------:R-:W-:Y:S01]  /*0a80*/  SHF.L.U64.HI R22, R24.reuse, 0x3, R23 ;  /* 0x0000000318167819 */ /* 0x040fe20000010217 */
[C---:B------:R-:W-:Y:S01]  /*0a90*/  IMAD.IADD R31, R47.reuse, 0x1, R33 ;  /* 0x000000012f1f7824 */ /* 0x040fe200078e0221 */
[----:B------:R-:W2:Y:S01]  /*0aa0*/  LDCU UR56, c[0x0][0x3d0] ;  /* 0x00007a00ff3877ac */ /* 0x000ea20008000800 */
[----:B------:R-:W-:Y:S01]  /*0ab0*/  IMAD.SHL.U32 R21, R24, 0x8, RZ ;  /* 0x0000000818157824 */ /* 0x000fe200078e00ff */
[C---:B------:R-:W-:Y:S01]  /*0ac0*/  SHF.L.U64.HI R24, R26.reuse, 0x3, R25 ;  /* 0x000000031a187819 */ /* 0x040fe20000010219 */
[----:B------:R-:W-:Y:S01]  /*0ad0*/  IMAD.IADD R33, R47, 0x1, R35 ;  /* 0x000000012f217824 */ /* 0x000fe200078e0223 */
[----:B------:R-:W-:Y:S01]  /*0ae0*/  IADD3 R74, P3, PT, R19, UR6, RZ ;  /* 0x00000006134a7c10 */ /* 0x000fe2000ff7e0ff */
[----:B------:R-:W-:Y:S01]  /*0af0*/  IMAD.SHL.U32 R23, R26, 0x8, RZ ;  /* 0x000000081a177824 */ /* 0x000fe200078e00ff */
[----:B------:R-:W-:Y:S01]  /*0b00*/  SHF.L.U64.HI R26, R28, 0x3, R27 ;  /* 0x000000031c1a7819 */ /* 0x000fe2000001021b */
[C---:B------:R-:W-:Y:S01]  /*0b10*/  IMAD.IADD R35, R47.reuse, 0x1, R37 ;  /* 0x000000012f237824 */ /* 0x040fe200078e0225 */
[----:B------:R-:W-:Y:S01]  /*0b20*/  IADD3.X R73, PT, PT, R18, UR7, RZ, P2, !PT ;  /* 0x0000000712497c10 */ /* 0x000fe200097fe4ff */
[----:B------:R-:W-:Y:S01]  /*0b30*/  IMAD.SHL.U32 R25, R28, 0x8, RZ ;  /* 0x000000081c197824 */ /* 0x000fe200078e00ff */
[C---:B------:R-:W-:Y:S01]  /*0b40*/  SHF.L.U64.HI R28, R30.reuse, 0x3, R29 ;  /* 0x000000031e1c7819 */ /* 0x040fe2000001021d */
[----:B------:R-:W-:Y:S01]  /*0b50*/  IMAD.IADD R37, R47, 0x1, R41 ;  /* 0x000000012f257824 */ /* 0x000fe200078e0229 */
[----:B------:R-:W-:Y:S01]  /*0b60*/  IADD3 R78, P1, PT, R23, UR6, RZ ;  /* 0x00000006174e7c10 */ /* 0x000fe2000ff3e0ff */
[----:B------:R-:W-:Y:S01]  /*0b70*/  IMAD.MOV.U32 R43, RZ, RZ, RZ ;  /* 0x000000ffff2b7224 */ /* 0x000fe200078e00ff */
[----:B------:R-:W-:Y:S01]  /*0b80*/  IADD3 R80, P2, PT, R25, UR6, RZ ;  /* 0x0000000619507c10 */ /* 0x000fe2000ff5e0ff */
[----:B------:R-:W-:Y:S01]  /*0b90*/  IMAD.SHL.U32 R27, R30, 0x8, RZ ;  /* 0x000000081e1b7824 */ /* 0x000fe200078e00ff */
[C---:B------:R-:W-:Y:S01]  /*0ba0*/  SHF.L.U64.HI R30, R32.reuse, 0x3, R31 ;  /* 0x00000003201e7819 */ /* 0x040fe2000001021f */
[----:B------:R-:W-:Y:S01]  /*0bb0*/  IMAD.SHL.U32 R29, R32, 0x8, RZ ;  /* 0x00000008201d7824 */ /* 0x000fe200078e00ff */
[----:B------:R-:W-:Y:S01]  /*0bc0*/  SHF.L.U64.HI R32, R34, 0x3, R33 ;  /* 0x0000000322207819 */ /* 0x000fe20000010221 */
[----:B------:R-:W-:Y:S01]  /*0bd0*/  VIADD R44, R42, UR5 ;  /* 0x000000052a2c7c36 */ /* 0x000fe20008000000 */
[----:B------:R-:W-:Y:S01]  /*0be0*/  IADD3.X R75, PT, PT, R20, UR7, RZ, P3, !PT ;  /* 0x00000007144b7c10 */ /* 0x000fe20009ffe4ff */
[----:B------:R-:W-:Y:S01]  /*0bf0*/  IMAD.MOV.U32 R45, RZ, RZ, RZ ;  /* 0x000000ffff2d7224 */ /* 0x000fe200078e00ff */
[----:B------:R-:W2:Y:S01]  /*0c00*/  LDCU UR53, c[0x0][0x3d8] ;  /* 0x00007b00ff3577ac */ /* 0x000ea20008000800 */
[----:B------:R-:W-:Y:S01]  /*0c10*/  IMAD.SHL.U32 R31, R34, 0x8, RZ ;  /* 0x00000008221f7824 */ /* 0x000fe200078e00ff */
[C---:B------:R-:W-:Y:S01]  /*0c20*/  SHF.L.U64.HI R34, R36.reuse, 0x3, R35 ;  /* 0x0000000324227819 */ /* 0x040fe20000010223 */
[----:B------:R-:W-:Y:S01]  /*0c30*/  IMAD.SHL.U32 R33, R36, 0x8, RZ ;  /* 0x0000000824217824 */ /* 0x000fe200078e00ff */
[----:B------:R-:W-:Y:S01]  /*0c40*/  SHF.L.U64.HI R36, R40, 0x3, R37 ;  /* 0x0000000328247819 */ /* 0x000fe20000010225 */
[----:B------:R-:W-:Y:S01]  /*0c50*/  IMAD.WIDE.U32 R42, R51, UR8, R42 ;  /* 0x00000008332a7c25 */ /* 0x000fe2000f8e002a */
[----:B------:R-:W2:Y:S01]  /*0c60*/  LDCU UR55, c[0x0][0x3d8] ;  /* 0x00007b00ff3777ac */ /* 0x000ea20008000800 */
[----:B------:R-:W-:-:S02]  /*0c70*/  IADD3 R82, P3, PT, R27, UR6, RZ ;  /* 0x000000061b527c10 */ /* 0x000fc4000ff7e0ff */
[----:B------:R-:W-:Y:S01]  /*0c80*/  IMAD.SHL.U32 R35, R40, 0x8, RZ ;  /* 0x0000000828237824 */ /* 0x000fe200078e00ff */
[----:B------:R-:W-:Y:S01]  /*0c90*/  IADD3.X R79, PT, PT, R24, UR7, RZ, P1, !PT ;  /* 0x00000007184f7c10 */ /* 0x000fe20008ffe4ff */
[----:B------:R-:W-:Y:S01]  /*0ca0*/  IMAD.WIDE.U32 R40, R51, UR8, R44 ;  /* 0x0000000833287c25 */ /* 0x000fe2000f8e002c */
[----:B------:R-:W-:Y:S02]  /*0cb0*/  IADD3 R86, P1, PT, R31, UR6, RZ ;  /* 0x000000061f567c10 */ /* 0x000fe4000ff3e0ff */
[----:B------:R-:W-:Y:S01]  /*0cc0*/  IADD3.X R81, PT, PT, R26, UR7, RZ, P2, !PT ;  /* 0x000000071a517c10 */ /* 0x000fe200097fe4ff */
[----:B------:R-:W-:Y:S01]  /*0cd0*/  VIADD R48, R44, UR5 ;  /* 0x000000052c307c36 */ /* 0x000fe20008000000 */
[----:B------:R-:W-:Y:S01]  /*0ce0*/  IADD3 R88, P2, PT, R33, UR6, RZ ;  /* 0x0000000621587c10 */ /* 0x000fe2000ff5e0ff */
[C---:B------:R-:W-:Y:S01]  /*0cf0*/  IMAD.IADD R43, R47.reuse, 0x1, R43 ;  /* 0x000000012f2b7824 */ /* 0x040fe200078e022b */
[----:B------:R-:W-:Y:S01]  /*0d00*/  IADD3.X R83, PT, PT, R28, UR7, RZ, P3, !PT ;  /* 0x000000071c537c10 */ /* 0x000fe20009ffe4ff */
[----:B------:R-:W-:Y:S01]  /*0d10*/  IMAD.IADD R41, R47, 0x1, R41 ;  /* 0x000000012f297824 */ /* 0x000fe200078e0229 */
[----:B------:R-:W-:Y:S01]  /*0d20*/  IADD3 R90, P3, PT, R35, UR6, RZ ;  /* 0x00000006235a7c10 */ /* 0x000fe2000ff7e0ff */
[----:B------:R-:W-:Y:S01]  /*0d30*/  IMAD.MOV.U32 R49, RZ, RZ, RZ ;  /* 0x000000ffff317224 */ /* 0x000fe200078e00ff */
[----:B------:R-:W-:Y:S01]  /*0d40*/  SHF.L.U64.HI R38, R42, 0x3, R43 ;  /* 0x000000032a267819 */ /* 0x000fe2000001022b */
[----:B------:R-:W-:Y:S01]  /*0d50*/  VIADD R44, R48, UR5 ;  /* 0x00000005302c7c36 */ /* 0x000fe20008000000 */
[----:B------:R-:W-:Y:S01]  /*0d60*/  IADD3.X R87, PT, PT, R32, UR7, RZ, P1, !PT ;  /* 0x0000000720577c10 */ /* 0x000fe20008ffe4ff */
[----:B------:R-:W-:Y:S01]  /*0d70*/  IMAD.SHL.U32 R37, R42, 0x8, RZ ;  /* 0x000000082a257824 */ /* 0x000fe200078e00ff */
[----:B------:R-:W-:Y:S01]  /*0d80*/  IADD3.X R89, PT, PT, R34, UR7, RZ, P2, !PT ;  /* 0x0000000722597c10 */ /* 0x000fe200097fe4ff */
[----:B------:R-:W-:Y:S01]  /*0d90*/  IMAD.WIDE.U32 R42, R51, UR8, R48 ;  /* 0x00000008332a7c25 */ /* 0x000fe2000f8e0030 */
[----:B------:R-:W-:-:S02]  /*0da0*/  SHF.L.U64.HI R49, R40, 0x3, R41 ;  /* 0x0000000328317819 */ /* 0x000fc40000010229 */
[----:B------:R-:W-:Y:S01]  /*0db0*/  IADD3.X R91, PT, PT, R36, UR7, RZ, P3, !PT ;  /* 0x00000007245b7c10 */ /* 0x000fe20009ffe4ff */
[----:B------:R-:W-:Y:S02]  /*0dc0*/  IMAD.SHL.U32 R204, R40, 0x8, RZ ;  /* 0x0000000828cc7824 */ /* 0x000fe400078e00ff */
[----:B------:R-:W-:-:S03]  /*0dd0*/  IMAD.WIDE.U32 R40, R51, UR8, R44 ;  /* 0x0000000833287c25 */ /* 0x000fc6000f8e002c */
[----:B------:R-:W-:Y:S01]  /*0de0*/  IADD3 R94, P1, PT, R204, UR6, RZ ;  /* 0x00000006cc5e7c10 */ /* 0x000fe2000ff3e0ff */
[----:B------:R-:W-:Y:S02]  /*0df0*/  VIADD R56, R44, UR5 ;  /* 0x000000052c387c36 */ /* 0x000fe40008000000 */
[----:B------:R-:W-:Y:S01]  /*0e00*/  IMAD.IADD R205, R47, 0x1, R43 ;  /* 0x000000012fcd7824 */ /* 0x000fe200078e022b */
[----:B------:R-:W-:Y:S01]  /*0e10*/  IADD3.X R95, PT, PT, R49, UR7, RZ, P1, !PT ;  /* 0x00000007315f7c10 */ /* 0x000fe20008ffe4ff */
[----:B------:R-:W-:Y:S02]  /*0e20*/  IMAD.IADD R207, R47, 0x1, R41 ;  /* 0x000000012fcf7824 */ /* 0x000fe400078e0229 */
[----:B------:R-:W-:Y:S01]  /*0e30*/  IMAD.MOV.U32 R57, RZ, RZ, RZ ;  /* 0x000000ffff397224 */ /* 0x000fe200078e00ff */
[----:B------:R-:W-:Y:S01]  /*0e40*/  SHF.L.U64.HI R205, R42, 0x3, R205 ;  /* 0x000000032acd7819 */ /* 0x000fe200000102cd */
[----:B------:R-:W-:Y:S01]  /*0e50*/  VIADD R44, R56, UR5 ;  /* 0x00000005382c7c36 */ /* 0x000fe20008000000 */
[----:B------:R-:W-:Y:S01]  /*0e60*/  SHF.L.U64.HI R207, R40, 0x3, R207 ;  /* 0x0000000328cf7819 */ /* 0x000fe200000102cf */
[----:B------:R-:W-:-:S02]  /*0e70*/  IMAD.SHL.U32 R206, R42, 0x8, RZ ;  /* 0x000000082ace7824 */ /* 0x000fc400078e00ff */
[----:B------:R-:W-:-:S03]  /*0e80*/  IMAD.WIDE.U32 R42, R51, UR8, R56 ;  /* 0x00000008332a7c25 */ /* 0x000fc6000f8e0038 */
[----:B------:R-:W-:Y:S01]  /*0e90*/  IADD3 R96, P2, PT, R206, UR6, RZ ;  /* 0x00000006ce607c10 */ /* 0x000fe2000ff5e0ff */
[----:B------:R-:W-:Y:S02]  /*0ea0*/  IMAD.SHL.U32 R208, R40, 0x8, RZ ;  /* 0x0000000828d07824 */ /* 0x000fe400078e00ff */
[----:B------:R-:W-:Y:S01]  /*0eb0*/  IMAD.WIDE.U32 R40, R51, UR8, R44 ;  /* 0x0000000833287c25 */ /* 0x000fe2000f8e002c */
[----:B------:R-:W-:Y:S02]  /*0ec0*/  IADD3.X R97, PT, PT, R205, UR7, RZ, P2, !PT ;  /* 0x00000007cd617c10 */ /* 0x000fe400097fe4ff */
[----:B------:R-:W-:Y:S01]  /*0ed0*/  IADD3 R98, P3, PT, R208, UR6, RZ ;  /* 0x00000006d0627c10 */ /* 0x000fe2000ff7e0ff */
[----:B------:R-:W-:Y:S02]  /*0ee0*/  VIADD R56, R44, UR5 ;  /* 0x000000052c387c36 */ /* 0x000fe40008000000 */
[----:B------:R-:W-:Y:S01]  /*0ef0*/  IMAD.IADD R209, R47, 0x1, R43 ;  /* 0x000000012fd17824 */ /* 0x000fe200078e022b */
[----:B------:R-:W-:Y:S01]  /*0f00*/  IADD3.X R99, PT, PT, R207, UR7, RZ, P3, !PT ;  /* 0x00000007cf637c10 */ /* 0x000fe20009ffe4ff */
[----:B------:R-:W-:-:S02]  /*0f10*/  IMAD.IADD R211, R47, 0x1, R41 ;  /* 0x000000012fd37824 */ /* 0x000fc400078e0229 */
[----:B------:R-:W-:Y:S01]  /*0f20*/  VIADD R44, R56, UR5 ;  /* 0x00000005382c7c36 */ /* 0x000fe20008000000 */
[C---:B------:R-:W-:Y:S01]  /*0f30*/  SHF.L.U64.HI R209, R42.reuse, 0x3, R209 ;  /* 0x000000032ad17819 */ /* 0x040fe200000102d1 */
[----:B------:R-:W-:Y:S01]  /*0f40*/  IMAD.SHL.U32 R210, R42, 0x8, RZ ;  /* 0x000000082ad27824 */ /* 0x000fe200078e00ff */
[----:B------:R-:W-:Y:S01]  /*0f50*/  SHF.L.U64.HI R211, R40, 0x3, R211 ;  /* 0x0000000328d37819 */ /* 0x000fe200000102d3 */
[----:B------:R-:W-:-:S04]  /*0f60*/  IMAD.WIDE.U32 R42, R51, UR8, R56 ;  /* 0x00000008332a7c25 */ /* 0x000fc8000f8e0038 */
[----:B------:R-:W-:Y:S02]  /*0f70*/  IMAD.SHL.U32 R212, R40, 0x8, RZ ;  /* 0x0000000828d47824 */ /* 0x000fe400078e00ff */
[----:B------:R-:W-:-:S03]  /*0f80*/  IMAD.WIDE.U32 R40, R51, UR8, R44 ;  /* 0x0000000833287c25 */ /* 0x000fc6000f8e002c */
[----:B------:R-:W-:Y:S01]  /*0f90*/  IADD3 R102, P1, PT, R212, UR6, RZ ;  /* 0x00000006d4667c10 */ /* 0x000fe2000ff3e0ff */
[----:B------:R-:W-:Y:S02]  /*0fa0*/  VIADD R56, R44, UR5 ;  /* 0x000000052c387c36 */ /* 0x000fe40008000000 */
[----:B------:R-:W-:Y:S01]  /*0fb0*/  IMAD.IADD R213, R47, 0x1, R43 ;  /* 0x000000012fd57824 */ /* 0x000fe200078e022b */
[----:B------:R-:W-:Y:S01]  /*0fc0*/  IADD3.X R103, PT, PT, R211, UR7, RZ, P1, !PT ;  /* 0x00000007d3677c10 */ /* 0x000fe20008ffe4ff */
[----:B------:R-:W-:Y:S02]  /*0fd0*/  IMAD.IADD R215, R47, 0x1, R41 ;  /* 0x000000012fd77824 */ /* 0x000fe400078e0229 */
[----:B------:R-:W-:Y:S01]  /*0fe0*/  VIADD R44, R56, UR5 ;  /* 0x00000005382c7c36 */ /* 0x000fe20008000000 */
[C---:B------:R-:W-:Y:S01]  /*0ff0*/  SHF.L.U64.HI R213, R42.reuse, 0x3, R213 ;  /* 0x000000032ad57819 */ /* 0x040fe200000102d5 */
[----:B------:R-:W-:Y:S01]  /*1000*/  IMAD.SHL.U32 R214, R42, 0x8, RZ ;  /* 0x000000082ad67824 */ /* 0x000fe200078e00ff */
[----:B------:R-:W-:Y:S01]  /*1010*/  SHF.L.U64.HI R215, R40, 0x3, R215 ;  /* 0x0000000328d77819 */ /* 0x000fe200000102d7 */
[----:B------:R-:W-:-:S03]  /*1020*/  IMAD.WIDE.U32 R42, R51, UR8, R56 ;  /* 0x00000008332a7c25 */ /* 0x000fc6000f8e0038 */
[----:B------:R-:W-:Y:S01]  /*1030*/  IADD3 R104, P2, PT, R214, UR6, RZ ;  /* 0x00000006d6687c10 */ /* 0x000fe2000ff5e0ff */
[----:B------:R-:W-:Y:S02]  /*1040*/  IMAD.SHL.U32 R216, R40, 0x8, RZ ;  /* 0x0000000828d87824 */ /* 0x000fe400078e00ff */
[----:B------:R-:W-:Y:S01]  /*1050*/  IMAD.WIDE.U32 R40, R51, UR8, R44 ;  /* 0x0000000833287c25 */ /* 0x000fe2000f8e002c */
[----:B------:R-:W-:Y:S02]  /*1060*/  IADD3.X R105, PT, PT, R213, UR7, RZ, P2, !PT ;  /* 0x00000007d5697c10 */ /* 0x000fe400097fe4ff */
[----:B------:R-:W-:Y:S01]  /*1070*/  IADD3 R50, P3, PT, R216, UR6, RZ ;  /* 0x00000006d8327c10 */ /* 0x000fe2000ff7e0ff */
[----:B------:R-:W-:Y:S02]  /*1080*/  VIADD R56, R44, UR5 ;  /* 0x000000052c387c36 */ /* 0x000fe40008000000 */
[C---:B------:R-:W-:Y:S02]  /*1090*/  IMAD.IADD R217, R47.reuse, 0x1, R43 ;  /* 0x000000012fd97824 */ /* 0x040fe400078e022b */
        /* <DEDUP_REMOVED lines=21> */
[----:B------:R-:W-:-:S03]  /*11f0*/  IADD3.X R107, PT, PT, R221, UR7, RZ, P2, !PT ;  /* 0x00000007dd6b7c10 */ /* 0x000fc600097fe4ff */
[----:B------:R-:W-:Y:S02]  /*1200*/  VIADD R56, R44, UR5 ;  /* 0x000000052c387c36 */ /* 0x000fe40008000000 */
[C---:B------:R-:W-:Y:S02]  /*1210*/  IMAD.IADD R225, R47.reuse, 0x1, R43 ;  /* 0x000000012fe17824 */ /* 0x040fe400078e022b */
[----:B------:R-:W-:Y:S02]  /*1220*/  IMAD.IADD R227, R47, 0x1, R41 ;  /* 0x000000012fe37824 */ /* 0x000fe400078e0229 */
[----:B------:R-:W-:Y:S01]  /*1230*/  VIADD R232, R56, UR5 ;  /* 0x0000000538e87c36 */ /* 0x000fe20008000000 */
[----:B------:R-:W-:Y:S01]  /*1240*/  SHF.L.U64.HI R225, R42, 0x3, R225 ;  /* 0x000000032ae17819 */ /* 0x000fe200000102e1 */
[----:B------:R-:W-:Y:S01]  /*1250*/  IMAD.MOV.U32 R233, RZ, RZ, RZ ;  /* 0x000000ffffe97224 */ /* 0x000fe200078e00ff */
[----:B------:R-:W-:Y:S01]  /*1260*/  SHF.L.U64.HI R227, R40, 0x3, R227 ;  /* 0x0000000328e37819 */ /* 0x000fe200000102e3 */
[----:B------:R-:W-:-:S02]  /*1270*/  IMAD.SHL.U32 R226, R42, 0x8, RZ ;  /* 0x000000082ae27824 */ /* 0x000fc400078e00ff */
[----:B------:R-:W-:-:S04]  /*1280*/  IMAD.WIDE.U32 R42, R51, UR8, R56 ;  /* 0x00000008332a7c25 */ /* 0x000fc8000f8e0038 */
[----:B------:R-:W-:Y:S02]  /*1290*/  IMAD.SHL.U32 R228, R40, 0x8, RZ ;  /* 0x0000000828e47824 */ /* 0x000fe400078e00ff */
[----:B------:R-:W-:Y:S02]  /*12a0*/  VIADD R40, R232, UR5 ;  /* 0x00000005e8287c36 */ /* 0x000fe40008000000 */
[----:B------:R-:W-:Y:S01]  /*12b0*/  IMAD.WIDE.U32 R232, R51, UR8, R232 ;  /* 0x0000000833e87c25 */ /* 0x000fe2000f8e00e8 */
[----:B------:R-:W-:-:S03]  /*12c0*/  IADD3 R116, P1, PT, R228, UR6, RZ ;  /* 0x00000006e4747c10 */ /* 0x000fc6000ff3e0ff */
[----:B------:R-:W-:Y:S01]  /*12d0*/  IMAD.IADD R229, R47, 0x1, R43 ;  /* 0x000000012fe57824 */ /* 0x000fe200078e022b */
[----:B------:R-:W-:Y:S01]  /*12e0*/  IADD3.X R117, PT, PT, R227, UR7, RZ, P1, !PT ;  /* 0x00000007e3757c10 */ /* 0x000fe20008ffe4ff */
[----:B------:R-:W-:Y:S02]  /*12f0*/  IMAD.IADD R43, R47, 0x1, R233 ;  /* 0x000000012f2b7824 */ /* 0x000fe400078e02e9 */
[----:B------:R-:W-:Y:S01]  /*1300*/  IMAD.MOV.U32 R41, RZ, RZ, RZ ;  /* 0x000000ffff297224 */ /* 0x000fe200078e00ff */
[C---:B------:R-:W-:Y:S01]  /*1310*/  SHF.L.U64.HI R229, R42.reuse, 0x3, R229 ;  /* 0x000000032ae57819 */ /* 0x040fe200000102e5 */
[----:B------:R-:W-:Y:S02]  /*1320*/  IMAD.SHL.U32 R230, R42, 0x8, RZ ;  /* 0x000000082ae67824 */ /* 0x000fe400078e00ff */
[----:B------:R-:W-:Y:S02]  /*1330*/  VIADD R42, R40, UR5 ;  /* 0x00000005282a7c36 */ /* 0x000fe40008000000 */
[C---:B------:R-:W-:Y:S01]  /*1340*/  IMAD.SHL.U32 R234, R232.reuse, 0x8, RZ ;  /* 0x00000008e8ea7824 */ /* 0x040fe200078e00ff */
[----:B------:R-:W-:Y:S01]  /*1350*/  SHF.L.U64.HI R232, R232, 0x3, R43 ;  /* 0x00000003e8e87819 */ /* 0x000fe2000001022b */
[----:B------:R-:W-:Y:S01]  /*1360*/  IMAD.WIDE.U32 R40, R51, UR8, R40 ;  /* 0x0000000833287c25 */ /* 0x000fe2000f8e0028 */
[----:B------:R-:W-:-:S03]  /*1370*/  IADD3 R118, P2, PT, R230, UR6, RZ ;  /* 0x00000006e6767c10 */ /* 0x000fc6000ff5e0ff */
[----:B------:R-:W-:Y:S01]  /*1380*/  IMAD.MOV.U32 R43, RZ, RZ, RZ ;  /* 0x000000ffff2b7224 */ /* 0x000fe200078e00ff */
[----:B------:R-:W-:Y:S01]  /*1390*/  IADD3.X R119, PT, PT, R229, UR7, RZ, P2, !PT ;  /* 0x00000007e5777c10 */ /* 0x000fe200097fe4ff */
[----:B------:R-:W-:Y:S02]  /*13a0*/  VIADD R44, R42, UR5 ;  /* 0x000000052a2c7c36 */ /* 0x000fe40008000000 */
[----:B------:R-:W-:Y:S02]  /*13b0*/  IMAD.IADD R235, R47, 0x1, R41 ;  /* 0x000000012feb7824 */ /* 0x000fe400078e0229 */
[----:B------:R-:W-:-:S03]  /*13c0*/  IMAD.WIDE.U32 R42, R51, UR8, R42 ;  /* 0x00000008332a7c25 */ /* 0x000fc6000f8e002a */
[C---:B------:R-:W-:Y:S01]  /*13d0*/  SHF.L.U64.HI R235, R40.reuse, 0x3, R235 ;  /* 0x0000000328eb7819 */ /* 0x040fe200000102eb */
[----:B------:R-:W-:Y:S02]  /*13e0*/  IMAD.SHL.U32 R236, R40, 0x8, RZ ;  /* 0x0000000828ec7824 */ /* 0x000fe400078e00ff */
[----:B------:R-:W-:Y:S02]  /*13f0*/  IMAD.IADD R237, R47, 0x1, R43 ;  /* 0x000000012fed7824 */ /* 0x000fe400078e022b */
[----:B------:R-:W-:-:S03]  /*1400*/  IMAD.WIDE.U32 R40, R51, UR8, R44 ;  /* 0x0000000833287c25 */ /* 0x000fc6000f8e002c */
[----:B------:R-:W-:Y:S01]  /*1410*/  SHF.L.U64.HI R237, R42, 0x3, R237 ;  /* 0x000000032aed7819 */ /* 0x000fe200000102ed */
[----:B------:R-:W-:Y:S01]  /*1420*/  VIADD R56, R44, UR5 ;  /* 0x000000052c387c36 */ /* 0x000fe20008000000 */
[----:B------:R-:W2:Y:S01]  /*1430*/  LDCU UR5, c[0x0][0x3d8] ;  /* 0x00007b00ff0577ac */ /* 0x000ea20008000800 */
[----:B------:R-:W-:Y:S02]  /*1440*/  IMAD.SHL.U32 R238, R42, 0x8, RZ ;  /* 0x000000082aee7824 */ /* 0x000fe400078e00ff */
[----:B------:R-:W-:Y:S02]  /*1450*/  IMAD.IADD R239, R47, 0x1, R41 ;  /* 0x000000012fef7824 */ /* 0x000fe400078e0229 */
[----:B------:R-:W-:Y:S01]  /*1460*/  IMAD.WIDE.U32 R42, R51, UR8, R56 ;  /* 0x00000008332a7c25 */ /* 0x000fe2000f8e0038 */
[----:B------:R-:W-:Y:S02]  /*1470*/  IADD3 R124, P1, PT, R238, UR6, RZ ;  /* 0x00000006ee7c7c10 */ /* 0x000fe4000ff3e0ff */
[----:B------:R-:W-:Y:S01]  /*1480*/  SHF.L.U64.HI R239, R40, 0x3, R239 ;  /* 0x0000000328ef7819 */ /* 0x000fe200000102ef */
[----:B-1----:R-:W-:Y:S01]  /*1490*/  VIADD R56, R56, UR9 ;  /* 0x0000000938387c36 */ /* 0x002fe20008000000 */
[----:B------:R-:W-:Y:S01]  /*14a0*/  IADD3.X R125, PT, PT, R237, UR7, RZ, P1, !PT ;  /* 0x00000007ed7d7c10 */ /* 0x000fe20008ffe4ff */
[----:B------:R-:W-:Y:S01]  /*14b0*/  IMAD.SHL.U32 R240, R40, 0x8, RZ ;  /* 0x0000000828f07824 */ /* 0x000fe200078e00ff */
[----:B------:R-:W1:Y:S01]  /*14c0*/  LDCU.64 UR8, c[0x0][0x358] ;  /* 0x00006b00ff0877ac */ /* 0x000e620008000a00 */
[----:B---3--:R-:W-:-:S03]  /*14d0*/  IMAD.WIDE.U32 R40, R51, UR10, R56 ;  /* 0x0000000a33287c25 */ /* 0x008fc6000f8e0038 */
[----:B------:R-:W-:Y:S01]  /*14e0*/  IADD3 R126, P2, PT, R240, UR6, RZ ;  /* 0x00000006f07e7c10 */ /* 0x000fe2000ff5e0ff */
[----:B----4-:R-:W-:Y:S01]  /*14f0*/  VIADD R44, R56, UR11 ;  /* 0x0000000b382c7c36 */ /* 0x010fe20008000000 */
[----:B------:R-:W3:Y:S01]  /*1500*/  LDCU.64 UR10, c[0x0][0x3c0] ;  /* 0x00007800ff0a77ac */ /* 0x000ee20008000a00 */
[----:B------:R-:W-:Y:S01]  /*1510*/  IMAD.IADD R241, R47, 0x1, R43 ;  /* 0x000000012ff17824 */ /* 0x000fe200078e022b */
[----:B------:R-:W-:Y:S01]  /*1520*/  IADD3.X R127, PT, PT, R239, UR7, RZ, P2, !PT ;  /* 0x00000007ef7f7c10 */ /* 0x000fe200097fe4ff */
[----:B------:R-:W-:Y:S02]  /*1530*/  IMAD.IADD R243, R47, 0x1, R41 ;  /* 0x000000012ff37824 */ /* 0x000fe400078e0229 */
[----:B-----5:R-:W-:Y:S01]  /*1540*/  VIADD R56, R44, UR13 ;  /* 0x0000000d2c387c36 */ /* 0x020fe20008000000 */
[C---:B------:R-:W-:Y:S01]  /*1550*/  SHF.L.U64.HI R241, R42.reuse, 0x3, R241 ;  /* 0x000000032af17819 */ /* 0x040fe200000102f1 */
[----:B------:R-:W-:Y:S01]  /*1560*/  IMAD.SHL.U32 R242, R42, 0x8, RZ ;  /* 0x000000082af27824 */ /* 0x000fe200078e00ff */
[C---:B------:R-:W-:Y:S01]  /*1570*/  SHF.L.U64.HI R243, R40.reuse, 0x3, R243 ;  /* 0x0000000328f37819 */ /* 0x040fe200000102f3 */
[----:B------:R-:W-:Y:S01]  /*1580*/  IMAD.WIDE.U32 R42, R51, UR12, R44 ;  /* 0x0000000c332a7c25 */ /* 0x000fe2000f8e002c */
[----:B------:R-:W4:Y:S01]  /*1590*/  LDCU.64 UR12, c[0x0][0x3c0] ;  /* 0x00007800ff0c77ac */ /* 0x000f220008000a00 */
[----:B-1----:R-:W5:Y:S02]  /*15a0*/  LDG.E.64.CONSTANT R54, desc[UR8][R54.64] ;  /* 0x0000000836367981 */ /* 0x002f64000c1e9b00 */
[----:B------:R-:W-:-:S02]  /*15b0*/  IMAD.SHL.U32 R244, R40, 0x8, RZ ;  /* 0x0000000828f47824 */ /* 0x000fc400078e00ff */
[----:B0-----:R-:W-:Y:S01]  /*15c0*/  IMAD.WIDE.U32 R40, R51, UR14, R56 ;  /* 0x0000000e33287c25 */ /* 0x001fe2000f8e0038 */
[----:B------:R-:W5:Y:S03]  /*15d0*/  LDG.E.64.CONSTANT R58, desc[UR8][R58.64] ;  /* 0x000000083a3a7981 */ /* 0x000f66000c1e9b00 */
[----:B------:R-:W-:Y:S01]  /*15e0*/  VIADD R44, R56, UR15 ;  /* 0x0000000f382c7c36 */ /* 0x000fe20008000000 */
[----:B------:R-:W0:Y:S01]  /*15f0*/  LDCU.64 UR14, c[0x0][0x3c0] ;  /* 0x00007800ff0e77ac */ /* 0x000e220008000a00 */
[C---:B------:R-:W-:Y:S01]  /*1600*/  IMAD.IADD R245, R47.reuse, 0x1, R43 ;  /* 0x000000012ff57824 */ /* 0x040fe200078e022b */
[----:B------:R-:W5:Y:S01]  /*1610*/  LDG.E.64.CONSTANT R62, desc[UR8][R62.64] ;  /* 0x000000083e3e7981 */ /* 0x000f62000c1e9b00 */
[----:B------:R-:W-:Y:S02]  /*1620*/  IMAD.IADD R247, R47, 0x1, R41 ;  /* 0x000000012ff77824 */ /* 0x000fe400078e0229 */
[----:B--2---:R-:W-:Y:S01]  /*1630*/  VIADD R56, R44, UR17 ;  /* 0x000000112c387c36 */ /* 0x004fe20008000000 */
[C---:B------:R-:W-:Y:S01]  /*1640*/  SHF.L.U64.HI R245, R42.reuse, 0x3, R245 ;  /* 0x000000032af57819 */ /* 0x040fe200000102f5 */
[----:B------:R-:W-:Y:S01]  /*1650*/  IMAD.SHL.U32 R246, R42, 0x8, RZ ;  /* 0x000000082af67824 */ /* 0x000fe200078e00ff */
[----:B------:R-:W-:Y:S01]  /*1660*/  SHF.L.U64.HI R247, R40, 0x3, R247 ;  /* 0x0000000328f77819 */ /* 0x000fe200000102f7 */
[----:B------:R-:W-:Y:S01]  /*1670*/  IMAD.WIDE.U32 R42, R51, UR16, R44 ;  /* 0x00000010332a7c25 */ /* 0x000fe2000f8e002c */
[----:B------:R-:W1:Y:S01]  /*1680*/  LDCU.64 UR16, c[0x0][0x3c0] ;  /* 0x00007800ff1077ac */ /* 0x000e620008000a00 */
[----:B------:R-:W2:Y:S01]  /*1690*/  LDG.E.64.CONSTANT R64, desc[UR8][R64.64] ;  /* 0x0000000840407981 */ /* 0x000ea2000c1e9b00 */
[----:B----4-:R-:W-:Y:S01]  /*16a0*/  IADD3 R132, P1, PT, R246, UR12, RZ ;  /* 0x0000000cf6847c10 */ /* 0x010fe2000ff3e0ff */
[----:B------:R-:W-:-:S02]  /*16b0*/  IMAD.SHL.U32 R248, R40, 0x8, RZ ;  /* 0x0000000828f87824 */ /* 0x000fc400078e00ff */
[----:B------:R-:W-:Y:S01]  /*16c0*/  IMAD.WIDE.U32 R40, R51, UR18, R56 ;  /* 0x0000001233287c25 */ /* 0x000fe2000f8e0038 */
[----:B------:R-:W-:Y:S01]  /*16d0*/  IADD3.X R133, PT, PT, R245, UR13, RZ, P1, !PT ;  /* 0x0000000df5857c10 */ /* 0x000fe20008ffe4ff */
[----:B------:R-:W4:Y:S01]  /*16e0*/  LDCU.64 UR12, c[0x0][0x3c0] ;  /* 0x00007800ff0c77ac */ /* 0x000f220008000a00 */
[----:B0-----:R-:W-:Y:S01]  /*16f0*/  IADD3 R134, P2, PT, R248, UR14, RZ ;  /* 0x0000000ef8867c10 */ /* 0x001fe2000ff5e0ff */
[----:B------:R-:W-:Y:S01]  /*1700*/  VIADD R44, R56, UR19 ;  /* 0x00000013382c7c36 */ /* 0x000fe20008000000 */
[----:B------:R-:W2:Y:S01]  /*1710*/  LDG.E.64.CONSTANT R66, desc[UR8][R66.64] ;  /* 0x0000000842427981 */ /* 0x000ea2000c1e9b00 */
[C---:B------:R-:W-:Y:S01]  /*1720*/  IMAD.IADD R249, R47.reuse, 0x1, R43 ;  /* 0x000000012ff97824 */ /* 0x040fe200078e022b */
[----:B------:R-:W0:Y:S01]  /*1730*/  LDCU.64 UR18, c[0x0][0x3c0] ;  /* 0x00007800ff1277ac */ /* 0x000e220008000a00 */
[----:B------:R-:W-:Y:S01]  /*1740*/  IMAD.IADD R251, R47, 0x1, R41 ;  /* 0x000000012ffb7824 */ /* 0x000fe200078e0229 */
[----:B------:R-:W-:Y:S01]  /*1750*/  IADD3.X R135, PT, PT, R247, UR15, RZ, P2, !PT ;  /* 0x0000000ff7877c10 */ /* 0x000fe200097fe4ff */
[----:B------:R-:W-:Y:S01]  /*1760*/  VIADD R56, R44, UR21 ;  /* 0x000000152c387c36 */ /* 0x000fe20008000000 */
[C---:B------:R-:W-:Y:S01]  /*1770*/  SHF.L.U64.HI R249, R42.reuse, 0x3, R249 ;  /* 0x000000032af97819 */ /* 0x040fe200000102f9 */
[----:B------:R-:W-:Y:S01]  /*1780*/  IMAD.SHL.U32 R250, R42, 0x8, RZ ;  /* 0x000000082afa7824 */ /* 0x000fe200078e00ff */
[C---:B------:R-:W-:Y:S01]  /*1790*/  SHF.L.U64.HI R251, R40.reuse, 0x3, R251 ;  /* 0x0000000328fb7819 */ /* 0x040fe200000102fb */
[C---:B------:R-:W-:Y:S01]  /*17a0*/  IMAD.WIDE.U32 R42, R51.reuse, UR20, R44 ;  /* 0x00000014332a7c25 */ /* 0x040fe2000f8e002c */
[----:B------:R-:W3:Y:S01]  /*17b0*/  LDCU.64 UR20, c[0x0][0x3c0] ;  /* 0x00007800ff1477ac */ /* 0x000ee20008000a00 */
[----:B------:R-:W2:Y:S02]  /*17c0*/  LDG.E.64.CONSTANT R70, desc[UR8][R70.64] ;  /* 0x0000000846467981 */ /* 0x000ea4000c1e9b00 */
[----:B------:R-:W-:Y:S01]  /*17d0*/  IMAD.SHL.U32 R252, R40, 0x8, RZ ;  /* 0x0000000828fc7824 */ /* 0x000fe200078e00ff */
[----:B------:R-:W4:Y:S01]  /*17e0*/  LDCU.64 UR14, c[0x0][0x3c0] ;  /* 0x00007800ff0e77ac */ /* 0x000f220008000a00 */
[----:B------:R-:W-:Y:S01]  /*17f0*/  IMAD.WIDE.U32 R40, R51, UR22, R56 ;  /* 0x0000001633287c25 */ /* 0x000fe2000f8e0038 */
[----:B------:R-:W2:Y:S03]  /*1800*/  LDG.E.64.CONSTANT R72, desc[UR8][R72.64] ;  /* 0x0000000848487981 */ /* 0x000ea6000c1e9b00 */
[----:B------:R-:W-:Y:S01]  /*1810*/  VIADD R44, R56, UR23 ;  /* 0x00000017382c7c36 */ /* 0x000fe20008000000 */
[----:B------:R-:W4:Y:S01]  /*1820*/  LDCU.64 UR22, c[0x0][0x3c0] ;  /* 0x00007800ff1677ac */ /* 0x000f220008000a00 */
[C---:B------:R-:W-:Y:S01]  /*1830*/  IMAD.IADD R43, R47.reuse, 0x1, R43 ;  /* 0x000000012f2b7824 */ /* 0x040fe200078e022b */
[----:B0-----:R-:W-:Y:S01]  /*1840*/  IADD3 R138, P1, PT, R252, UR18, RZ ;  /* 0x00000012fc8a7c10 */ /* 0x001fe2000ff3e0ff */
[----:B------:R-:W-:Y:S01]  /*1850*/  IMAD.IADD R41, R47, 0x1, R41 ;  /* 0x000000012f297824 */ /* 0x000fe200078e0229 */
[----:B------:R-:W2:Y:S01]  /*1860*/  LDG.E.64.CONSTANT R74, desc[UR8][R74.64] ;  /* 0x000000084a4a7981 */ /* 0x000ea2000c1e9b00 */
[----:B------:R-:W-:Y:S01]  /*1870*/  VIADD R56, R44, UR25 ;  /* 0x000000192c387c36 */ /* 0x000fe20008000000 */
[C---:B------:R-:W-:Y:S01]  /*1880*/  SHF.L.U64.HI R143, R42.reuse, 0x3, R43 ;  /* 0x000000032a8f7819 */ /* 0x040fe2000001022b */
[----:B------:R-:W-:Y:S01]  /*1890*/  IMAD.SHL.U32 R140, R42, 0x8, RZ ;  /* 0x000000082a8c7824 */ /* 0x000fe200078e00ff */
[C---:B------:R-:W-:Y:S01]  /*18a0*/  SHF.L.U64.HI R153, R40.reuse, 0x3, R41 ;  /* 0x0000000328997819 */ /* 0x040fe20000010229 */
[----:B------:R-:W-:Y:S01]  /*18b0*/  IMAD.WIDE.U32 R42, R51, UR24, R44 ;  /* 0x00000018332a7c25 */ /* 0x000fe2000f8e002c */
[----:B------:R-:W0:Y:S01]  /*18c0*/  LDCU.64 UR24, c[0x0][0x3c0] ;  /* 0x00007800ff1877ac */ /* 0x000e220008000a00 */
[----:B------:R-:W-:Y:S01]  /*18d0*/  IADD3.X R139, PT, PT, R251, UR19, RZ, P1, !PT ;  /* 0x00000013fb8b7c10 */ /* 0x000fe20008ffe4ff */
[----:B------:R3:W-:Y:S01]  /*18e0*/  STL [R1+0x4], R140 ;  /* 0x0000048c01007387 */ /* 0x0007e20000100800 */
[----:B------:R-:W-:Y:S01]  /*18f0*/  IMAD.SHL.U32 R142, R40, 0x8, RZ ;  /* 0x00000008288e7824 */ /* 0x000fe200078e00ff */
[----:B------:R-:W4:Y:S01]  /*1900*/  LDCU.64 UR18, c[0x0][0x3c0] ;  /* 0x00007800ff1277ac */ /* 0x000f220008000a00 */
[----:B------:R-:W-:Y:S01]  /*1910*/  IMAD.WIDE.U32 R40, R51, UR26, R56 ;  /* 0x0000001a33287c25 */ /* 0x000fe2000f8e0038 */
[----:B------:R-:W-:Y:S03]  /*1920*/  STL [R1], R143 ;  /* 0x0000008f01007387 */ /* 0x000fe60000100800 */
[----:B------:R-:W-:Y:S01]  /*1930*/  VIADD R44, R56, UR27 ;  /* 0x0000001b382c7c36 */ /* 0x000fe20008000000 */
[----:B------:R-:W1:Y:S01]  /*1940*/  LDCU.64 UR26, c[0x0][0x3c0] ;  /* 0x00007800ff1a77ac */ /* 0x000e620008000a00 */
[C---:B------:R-:W-:Y:S01]  /*1950*/  IMAD.IADD R43, R47.reuse, 0x1, R43 ;  /* 0x000000012f2b7824 */ /* 0x040fe200078e022b */
[----:B------:R-:W-:Y:S01]  /*1960*/  STL [R1+0xc], R142 ;  /* 0x00000c8e01007387 */ /* 0x000fe20000100800 */
[----:B------:R-:W-:Y:S01]  /*1970*/  IMAD.IADD R41, R47, 0x1, R41 ;  /* 0x000000012f297824 */ /* 0x000fe200078e0229 */
[----:B---3--:R-:W-:Y:S01]  /*1980*/  IADD3 R140, P2, PT, R140, UR20, RZ ;  /* 0x000000148c8c7c10 */ /* 0x008fe2000ff5e0ff */
[----:B------:R-:W-:Y:S01]  /*1990*/  VIADD R56, R44, UR29 ;  /* 0x0000001d2c387c36 */ /* 0x000fe20008000000 */
[C---:B------:R-:W-:Y:S01]  /*19a0*/  SHF.L.U64.HI R151, R42.reuse, 0x3, R43 ;  /* 0x000000032a977819 */ /* 0x040fe2000001022b */
[----:B------:R-:W-:Y:S01]  /*19b0*/  IMAD.SHL.U32 R144, R42, 0x8, RZ ;  /* 0x000000082a907824 */ /* 0x000fe200078e00ff */
[C---:B------:R-:W-:Y:S01]  /*19c0*/  SHF.L.U64.HI R149, R40.reuse, 0x3, R41 ;  /* 0x0000000328957819 */ /* 0x040fe20000010229 */
[----:B------:R-:W-:Y:S01]  /*19d0*/  IMAD.WIDE.U32 R42, R51, UR28, R44 ;  /* 0x0000001c332a7c25 */ /* 0x000fe2000f8e002c */
[----:B------:R-:W3:Y:S01]  /*19e0*/  LDCU.64 UR28, c[0x0][0x3c0] ;  /* 0x00007800ff1c77ac */ /* 0x000ee20008000a00 */
[----:B------:R-:W-:Y:S01]  /*19f0*/  STL [R1+0x8], R153 ;  /* 0x0000089901007387 */ /* 0x000fe20000100800 */
[----:B------:R-:W-:Y:S01]  /*1a00*/  IADD3.X R141, PT, PT, R143, UR21, RZ, P2, !PT ;  /* 0x000000158f8d7c10 */ /* 0x000fe200097fe4ff */
[----:B------:R-:W-:Y:S01]  /*1a10*/  IMAD.SHL.U32 R146, R40, 0x8, RZ ;  /* 0x0000000828927824 */ /* 0x000fe200078e00ff */
[----:B------:R-:W3:Y:S01]  /*1a20*/  LDCU.64 UR20, c[0x0][0x3c0] ;  /* 0x00007800ff1477ac */ /* 0x000ee20008000a00 */
[----:B------:R-:W-:Y:S01]  /*1a30*/  IMAD.WIDE.U32 R40, R51, UR30, R56 ;  /* 0x0000001e33287c25 */ /* 0x000fe2000f8e0038 */
[----:B------:R0:W-:Y:S03]  /*1a40*/  STL [R1+0x14], R144 ;  /* 0x0000149001007387 */ /* 0x0001e60000100800 */
[----:B------:R-:W-:Y:S01]  /*1a50*/  VIADD R44, R56, UR31 ;  /* 0x0000001f382c7c36 */ /* 0x000fe20008000000 */
[----:B------:R-:W4:Y:S01]  /*1a60*/  LDCU.64 UR30, c[0x0][0x3c0] ;  /* 0x00007800ff1e77ac */ /* 0x000f220008000a00 */
[C---:B------:R-:W-:Y:S01]  /*1a70*/  IMAD.IADD R43, R47.reuse, 0x1, R43 ;  /* 0x000000012f2b7824 */ /* 0x040fe200078e022b */
[----:B------:R-:W-:Y:S01]  /*1a80*/  STL [R1+0x10], R151 ;  /* 0x0000109701007387 */ /* 0x000fe20000100800 */
[----:B------:R-:W-:-:S02]  /*1a90*/  IMAD.IADD R41, R47, 0x1, R41 ;  /* 0x000000012f297824 */ /* 0x000fc400078e0229 */
[----:B------:R-:W-:Y:S01]  /*1aa0*/  VIADD R56, R44, UR33 ;  /* 0x000000212c387c36 */ /* 0x000fe20008000000 */
[C---:B------:R-:W-:Y:S01]  /*1ab0*/  SHF.L.U64.HI R159, R42.reuse, 0x3, R43 ;  /* 0x000000032a9f7819 */ /* 0x040fe2000001022b */
[----:B------:R-:W-:Y:S01]  /*1ac0*/  IMAD.SHL.U32 R148, R42, 0x8, RZ ;  /* 0x000000082a947824 */ /* 0x000fe200078e00ff */
[----:B------:R-:W-:Y:S01]  /*1ad0*/  SHF.L.U64.HI R157, R40, 0x3, R41 ;  /* 0x00000003289d7819 */ /* 0x000fe20000010229 */
[C---:B------:R-:W-:Y:S01]  /*1ae0*/  IMAD.WIDE.U32 R42, R51.reuse, UR32, R44 ;  /* 0x00000020332a7c25 */ /* 0x040fe2000f8e002c */
[----:B------:R-:W3:Y:S01]  /*1af0*/  LDCU UR32, c[0x0][0x3d8] ;  /* 0x00007b00ff2077ac */ /* 0x000ee20008000800 */
[----:B------:R1:W-:Y:S01]  /*1b00*/  STL [R1+0x1c], R146 ;  /* 0x00001c9201007387 */ /* 0x0003e20000100800 */
[----:B0-----:R-:W-:Y:S01]  /*1b10*/  IADD3 R144, P1, PT, R144, UR24, RZ ;  /* 0x0000001890907c10 */ /* 0x001fe2000ff3e0ff */
[----:B------:R-:W-:Y:S02]  /*1b20*/  IMAD.SHL.U32 R150, R40, 0x8, RZ ;  /* 0x0000000828967824 */ /* 0x000fe400078e00ff */
[----:B------:R-:W-:Y:S01]  /*1b30*/  IMAD.WIDE.U32 R40, R51, UR34, R56 ;  /* 0x0000002233287c25 */ /* 0x000fe2000f8e0038 */
[----:B------:R-:W-:Y:S01]  /*1b40*/  STL [R1+0x18], R149 ;  /* 0x0000189501007387 */ /* 0x000fe20000100800 */
[----:B------:R-:W-:Y:S01]  /*1b50*/  IADD3.X R145, PT, PT, R151, UR25, RZ, P1, !PT ;  /* 0x0000001997917c10 */ /* 0x000fe20008ffe4ff */
[----:B------:R-:W0:Y:S01]  /*1b60*/  LDCU.64 UR24, c[0x0][0x3c0] ;  /* 0x00007800ff1877ac */ /* 0x000e220008000a00 */
[----:B------:R-:W-:Y:S01]  /*1b70*/  VIADD R44, R56, UR35 ;  /* 0x00000023382c7c36 */ /* 0x000fe20008000000 */
[----:B------:R-:W-:Y:S01]  /*1b80*/  STL [R1+0x24], R148 ;  /* 0x0000249401007387 */ /* 0x000fe20000100800 */
[C---:B------:R-:W-:Y:S01]  /*1b90*/  IMAD.IADD R43, R47.reuse, 0x1, R43 ;  /* 0x000000012f2b7824 */ /* 0x040fe200078e022b */
[----:B------:R-:W0:Y:S01]  /*1ba0*/  LDCU.64 UR34, c[0x0][0x3c0] ;  /* 0x00007800ff2277ac */ /* 0x000e220008000a00 */
[----:B------:R-:W-:Y:S01]  /*1bb0*/  IMAD.IADD R41, R47, 0x1, R41 ;  /* 0x000000012f297824 */ /* 0x000fe200078e0229 */
[----:B------:R-:W-:Y:S01]  /*1bc0*/  STL [R1+0x20], R159 ;  /* 0x0000209f01007387 */ /* 0x000fe20000100800 */
[----:B------:R-:W-:Y:S01]  /*1bd0*/  VIADD R56, R44, UR37 ;  /* 0x000000252c387c36 */ /* 0x000fe20008000000 */
[C---:B------:R-:W-:Y:S01]  /*1be0*/  SHF.L.U64.HI R155, R42.reuse, 0x3, R43 ;  /* 0x000000032a9b7819 */ /* 0x040fe2000001022b */
[----:B------:R-:W-:Y:S01]  /*1bf0*/  IMAD.SHL.U32 R152, R42, 0x8, RZ ;  /* 0x000000082a987824 */ /* 0x000fe200078e00ff */
[----:B------:R-:W-:Y:S01]  /*1c00*/  SHF.L.U64.HI R181, R40, 0x3, R41 ;  /* 0x0000000328b57819 */ /* 0x000fe20000010229 */
[----:B------:R-:W-:Y:S01]  /*1c10*/  IMAD.WIDE.U32 R42, R51, UR36, R44 ;  /* 0x00000024332a7c25 */ /* 0x000fe2000f8e002c */
[----:B------:R-:W3:Y:S01]  /*1c20*/  LDCU.64 UR36, c[0x0][0x3c0] ;  /* 0x00007800ff2477ac */ /* 0x000ee20008000a00 */
[----:B------:R4:W-:Y:S01]  /*1c30*/  STL [R1+0x2c], R150 ;  /* 0x00002c9601007387 */ /* 0x0009e20000100800 */
[----:B-1----:R-:W-:Y:S01]  /*1c40*/  IADD3 R146, P2, PT, R146, UR26, RZ ;  /* 0x0000001a92927c10 */ /* 0x002fe2000ff5e0ff */
[----:B------:R-:W-:-:S02]  /*1c50*/  IMAD.SHL.U32 R154, R40, 0x8, RZ ;  /* 0x00000008289a7824 */ /* 0x000fc400078e00ff */
[----:B------:R-:W-:Y:S01]  /*1c60*/  IMAD.WIDE.U32 R40, R51, UR38, R56 ;  /* 0x0000002633287c25 */ /* 0x000fe2000f8e0038 */
[----:B------:R-:W-:Y:S01]  /*1c70*/  STL [R1+0x28], R157 ;  /* 0x0000289d01007387 */ /* 0x000fe20000100800 */
[----:B------:R-:W-:Y:S01]  /*1c80*/  IADD3.X R147, PT, PT, R149, UR27, RZ, P2, !PT ;  /* 0x0000001b95937c10 */ /* 0x000fe200097fe4ff */
[----:B------:R-:W1:Y:S01]  /*1c90*/  LDCU.64 UR26, c[0x0][0x3b8] ;  /* 0x00007700ff1a77ac */ /* 0x000e620008000a00 */
[----:B------:R-:W-:Y:S01]  /*1ca0*/  VIADD R44, R56, UR39 ;  /* 0x00000027382c7c36 */ /* 0x000fe20008000000 */
[----:B------:R-:W-:Y:S01]  /*1cb0*/  STL [R1+0x34], R152 ;  /* 0x0000349801007387 */ /* 0x000fe20000100800 */
[C---:B------:R-:W-:Y:S01]  /*1cc0*/  IMAD.IADD R43, R47.reuse, 0x1, R43 ;  /* 0x000000012f2b7824 */ /* 0x040fe200078e022b */
[----:B------:R-:W1:Y:S01]  /*1cd0*/  LDCU.64 UR38, c[0x0][0x3c0] ;  /* 0x00007800ff2677ac */ /* 0x000e620008000a00 */
[----:B------:R-:W-:Y:S01]  /*1ce0*/  IMAD.IADD R41, R47, 0x1, R41 ;  /* 0x000000012f297824 */ /* 0x000fe200078e0229 */
[----:B------:R-:W-:Y:S01]  /*1cf0*/  STL [R1+0x30], R155 ;  /* 0x0000309b01007387 */ /* 0x000fe20000100800 */
[----:B------:R-:W-:Y:S01]  /*1d00*/  VIADD R56, R44, UR41 ;  /* 0x000000292c387c36 */ /* 0x000fe20008000000 */
[C---:B------:R-:W-:Y:S01]  /*1d10*/  SHF.L.U64.HI R163, R42.reuse, 0x3, R43 ;  /* 0x000000032aa37819 */ /* 0x040fe2000001022b */
[----:B------:R-:W-:Y:S01]  /*1d20*/  IMAD.SHL.U32 R156, R42, 0x8, RZ ;  /* 0x000000082a9c7824 */ /* 0x000fe200078e00ff */
[----:B------:R-:W-:Y:S01]  /*1d30*/  SHF.L.U64.HI R161, R40, 0x3, R41 ;  /* 0x0000000328a17819 */ /* 0x000fe20000010229 */
[----:B------:R-:W-:Y:S01]  /*1d40*/  IMAD.WIDE.U32 R42, R51, UR40, R44 ;  /* 0x00000028332a7c25 */ /* 0x000fe2000f8e002c */
[----:B----4-:R-:W-:Y:S01]  /*1d50*/  IADD3 R150, P1, PT, R150, UR30, RZ ;  /* 0x0000001e96967c10 */ /* 0x010fe2000ff3e0ff */
[----:B------:R-:W-:Y:S01]  /*1d60*/  STL [R1+0x3c], R154 ;  /* 0x00003c9a01007387 */ /* 0x000fe20000100800 */
[----:B------:R-:W4:Y:S01]  /*1d70*/  LDCU.64 UR40, c[0x0][0x3b8] ;  /* 0x00007700ff2877ac */ /* 0x000f220008000a00 */
[----:B------:R-:W-:Y:S01]  /*1d80*/  IMAD.SHL.U32 R158, R40, 0x8, RZ ;  /* 0x00000008289e7824 */ /* 0x000fe200078e00ff */
[----:B------:R-:W-:Y:S01]  /*1d90*/  IADD3.X R151, PT, PT, R157, UR31, RZ, P1, !PT ;  /* 0x0000001f9d977c10 */ /* 0x000fe20008ffe4ff */
[----:B------:R-:W-:Y:S01]  /*1da0*/  IMAD.WIDE.U32 R40, R51, UR42, R56 ;  /* 0x0000002a33287c25 */ /* 0x000fe2000f8e0038 */
[----:B------:R-:W-:Y:S01]  /*1db0*/  STL [R1+0x38], R181 ;  /* 0x000038b501007387 */ /* 0x000fe20000100800 */
[----:B------:R-:W4:Y:S02]  /*1dc0*/  LDCU.64 UR30, c[0x0][0x3b8] ;  /* 0x00007700ff1e77ac */ /* 0x000f240008000a00 */
[----:B------:R-:W-:Y:S01]  /*1dd0*/  VIADD R44, R56, UR43 ;  /* 0x0000002b382c7c36 */ /* 0x000fe20008000000 */
[----:B------:R3:W-:Y:S01]  /*1de0*/  STL [R1+0x44], R156 ;  /* 0x0000449c01007387 */ /* 0x0007e20000100800 */
[C---:B------:R-:W-:Y:S01]  /*1df0*/  IMAD.IADD R43, R47.reuse, 0x1, R43 ;  /* 0x000000012f2b7824 */ /* 0x040fe200078e022b */
[----:B------:R-:W4:Y:S01]  /*1e00*/  LDCU.64 UR42, c[0x0][0x3b8] ;  /* 0x00007700ff2a77ac */ /* 0x000f220008000a00 */
[----:B------:R-:W-:Y:S01]  /*1e10*/  IMAD.IADD R41, R47, 0x1, R41 ;  /* 0x000000012f297824 */ /* 0x000fe200078e0229 */
[----:B------:R-:W-:Y:S01]  /*1e20*/  STL [R1+0x40], R163 ;  /* 0x000040a301007387 */ /* 0x000fe20000100800 */
[----:B------:R-:W-:Y:S01]  /*1e30*/  VIADD R56, R44, UR44 ;  /* 0x0000002c2c387c36 */ /* 0x000fe20008000000 */
[C---:B------:R-:W-:Y:S01]  /*1e40*/  SHF.L.U64.HI R180, R42.reuse, 0x3, R43 ;  /* 0x000000032ab47819 */ /* 0x040fe2000001022b */
[----:B------:R-:W-:Y:S01]  /*1e50*/  IMAD.SHL.U32 R160, R42, 0x8, RZ ;  /* 0x000000082aa07824 */ /* 0x000fe200078e00ff */
[----:B------:R-:W-:Y:S01]  /*1e60*/  SHF.L.U64.HI R165, R40, 0x3, R41 ;  /* 0x0000000328a57819 */ /* 0x000fe20000010229 */
[----:B------:R-:W-:Y:S01]  /*1e70*/  IMAD.WIDE.U32 R42, R51, UR5, R44 ;  /* 0x00000005332a7c25 */ /* 0x000fe2000f8e002c */
[----:B------:R-:W-:Y:S01]  /*1e80*/  STL [R1+0x4c], R158 ;  /* 0x00004c9e01007387 */ /* 0x000fe20000100800 */
[----:B---3--:R-:W-:-:S02]  /*1e90*/  IADD3 R156, P1, PT, R156, UR36, RZ ;  /* 0x000000249c9c7c10 */ /* 0x008fc4000ff3e0ff */
[----:B------:R-:W-:Y:S01]  /*1ea0*/  IMAD.SHL.U32 R162, R40, 0x8, RZ ;  /* 0x0000000828a27824 */ /* 0x000fe200078e00ff */
[----:B------:R-:W-:Y:S01]  /*1eb0*/  STL [R1+0x48], R161 ;  /* 0x000048a101007387 */ /* 0x000fe20000100800 */
[----:B------:R-:W-:Y:S01]  /*1ec0*/  VIADD R40, R56, UR46 ;  /* 0x0000002e38287c36 */ /* 0x000fe20008000000 */
[----:B------:R-:W-:Y:S01]  /*1ed0*/  IADD3.X R157, PT, PT, R163, UR37, RZ, P1, !PT ;  /* 0x00000025a39d7c10 */ /* 0x000fe20008ffe4ff */
[----:B------:R-:W-:Y:S01]  /*1ee0*/  IMAD.WIDE.U32 R44, R51, UR45, R56 ;  /* 0x0000002d332c7c25 */ /* 0x000fe2000f8e0038 */
[----:B------:R-:W-:Y:S01]  /*1ef0*/  IADD3 R56, P0, PT, R0, UR6, RZ ;  /* 0x0000000600387c10 */ /* 0x000fe2000ff1e0ff */
[----:B------:R-:W-:Y:S01]  /*1f00*/  STL [R1+0x54], R160 ;  /* 0x000054a001007387 */ /* 0x000fe20000100800 */
[----:B------:R-:W3:Y:S01]  /*1f10*/  LDCU.64 UR36, c[0x0][0x3b8] ;  /* 0x00007700ff2477ac */ /* 0x000ee20008000a00 */
[C---:B------:R-:W-:Y:S01]  /*1f20*/  IMAD.IADD R41, R47.reuse, 0x1, R43 ;  /* 0x000000012f297824 */ /* 0x040fe200078e022b */
[----:B------:R-:W-:Y:S01]  /*1f30*/  IADD3.X R57, PT, PT, R2, UR7, RZ, P0, !PT ;  /* 0x0000000702397c10 */ /* 0x000fe200087fe4ff */
[----:B------:R-:W-:Y:S01]  /*1f40*/  IMAD.IADD R43, R47, 0x1, R45 ;  /* 0x000000012f2b7824 */ /* 0x000fe200078e022d */
[----:B------:R-:W-:Y:S01]  /*1f50*/  IADD3 R60, P0, PT, R5, UR6, RZ ;  /* 0x00000006053c7c10 */ /* 0x000fe2000ff1e0ff */
[C---:B------:R-:W-:Y:S01]  /*1f60*/  IMAD.SHL.U32 R164, R42.reuse, 0x8, RZ ;  /* 0x000000082aa47824 */ /* 0x040fe200078e00ff */
[----:B------:R-:W-:Y:S01]  /*1f70*/  SHF.L.U64.HI R178, R42, 0x3, R41 ;  /* 0x000000032ab27819 */ /* 0x000fe20000010229 */
[----:B------:R-:W-:Y:S01]  /*1f80*/  IMAD.MOV.U32 R41, RZ, RZ, RZ ;  /* 0x000000ffff297224 */ /* 0x000fe200078e00ff */
[----:B------:R-:W-:Y:S01]  /*1f90*/  IADD3.X R61, PT, PT, R6, UR7, RZ, P0, !PT ;  /* 0x00000007063d7c10 */ /* 0x000fe200087fe4ff */
[----:B------:R-:W-:Y:S01]  /*1fa0*/  VIADD R42, R40, UR48 ;  /* 0x00000030282a7c36 */ /* 0x000fe20008000000 */
[----:B------:R-:W-:Y:S01]  /*1fb0*/  IADD3 R68, P0, PT, R13, UR6, RZ ;  /* 0x000000060d447c10 */ /* 0x000fe2000ff1e0ff */
[----:B------:R-:W-:Y:S01]  /*1fc0*/  IMAD.WIDE.U32 R40, R51, UR47, R40 ;  /* 0x0000002f33287c25 */ /* 0x000fe2000f8e0028 */
[----:B------:R-:W-:Y:S01]  /*1fd0*/  SHF.L.U64.HI R177, R44, 0x3, R43 ;  /* 0x000000032cb17819 */ /* 0x000fe2000001022b */
[----:B------:R-:W-:Y:S01]  /*1fe0*/  STL [R1+0x50], R180 ;  /* 0x000050b401007387 */ /* 0x000fe20000100800 */
[----:B------:R-:W-:Y:S01]  /*1ff0*/  IADD3.X R69, PT, PT, R14, UR7, RZ, P0, !PT ;  /* 0x000000070e457c10 */ /* 0x000fe200087fe4ff */
[----:B------:R-:W-:Y:S01]  /*2000*/  IMAD.MOV.U32 R43, RZ, RZ, RZ ;  /* 0x000000ffff2b7224 */ /* 0x000fe200078e00ff */
[----:B------:R-:W-:Y:S01]  /*2010*/  IADD3 R76, P0, PT, R21, UR6, RZ ;  /* 0x00000006154c7c10 */ /* 0x000fe2000ff1e0ff */
[----:B------:R-:W-:Y:S01]  /*2020*/  IMAD.SHL.U32 R179, R44, 0x8, RZ ;  /* 0x000000082cb37824 */ /* 0x000fe200078e00ff */
[----:B------:R1:W-:Y:S01]  /*2030*/  STL [R1+0x5c], R162 ;  /* 0x00005ca201007387 */ /* 0x0003e20000100800 */
[----:B------:R-:W-:Y:S01]  /*2040*/  IMAD.IADD R41, R47, 0x1, R41 ;  /* 0x000000012f297824 */ /* 0x000fe200078e0229 */
        /* <DEDUP_REMOVED lines=11> */
[----:B------:R-:W-:Y:S01]  /*2100*/  IMAD.WIDE.U32 R40, R51, UR51, R44 ;  /* 0x0000003333287c25 */ /* 0x000fe2000f8e002c */
[----:B------:R-:W-:Y:S01]  /*2110*/  IADD3.X R93, PT, PT, R38, UR7, RZ, P0, !PT ;  /* 0x00000007265d7c10 */ /* 0x000fe200087fe4ff */
[----:B------:R-:W3:Y:S01]  /*2120*/  LDCU.64 UR44, c[0x0][0x3b8] ;  /* 0x00007700ff2c77ac */ /* 0x000ee20008000a00 */
[----:B------:R-:W-:Y:S01]  /*2130*/  IADD3 R100, P0, PT, R210, UR6, RZ ;  /* 0x00000006d2647c10 */ /* 0x000fe2000ff1e0ff */
[----:B------:R-:W-:Y:S01]  /*2140*/  IMAD.IADD R43, R47, 0x1, R43 ;  /* 0x000000012f2b7824 */ /* 0x000fe200078e022b */
[----:B------:R-:W-:Y:S01]  /*2150*/  STL [R1+0x60], R178 ;  /* 0x000060b201007387 */ /* 0x000fe20000100800 */
[----:B------:R-:W-:Y:S01]  /*2160*/  VIADD R44, R44, UR52 ;  /* 0x000000342c2c7c36 */ /* 0x000fe20008000000 */
[----:B------:R-:W-:Y:S01]  /*2170*/  IADD3.X R101, PT, PT, R209, UR7, RZ, P0, !PT ;  /* 0x00000007d1657c10 */ /* 0x000fe200087fe4ff */
[----:B------:R-:W-:Y:S01]  /*2180*/  IMAD.IADD R41, R47, 0x1, R41 ;  /* 0x000000012f297824 */ /* 0x000fe200078e0229 */
[C---:B------:R-:W-:Y:S01]  /*2190*/  SHF.L.U64.HI R169, R42.reuse, 0x3, R43 ;  /* 0x000000032aa97819 */ /* 0x040fe2000001022b */
[----:B------:R-:W-:Y:S01]  /*21a0*/  IMAD.SHL.U32 R175, R42, 0x8, RZ ;  /* 0x000000082aaf7824 */ /* 0x000fe200078e00ff */
[----:B------:R-:W-:Y:S01]  /*21b0*/  IADD3 R108, P0, PT, R218, UR6, RZ ;  /* 0x00000006da6c7c10 */ /* 0x000fe2000ff1e0ff */
[----:B------:R-:W-:Y:S01]  /*21c0*/  VIADD R42, R44, UR54 ;  /* 0x000000362c2a7c36 */ /* 0x000fe20008000000 */
[C---:B------:R-:W-:Y:S01]  /*21d0*/  SHF.L.U64.HI R170, R40.reuse, 0x3, R41 ;  /* 0x0000000328aa7819 */ /* 0x040fe20000010229 */
[----:B------:R-:W-:Y:S01]  /*21e0*/  IMAD.SHL.U32 R168, R40, 0x8, RZ ;  /* 0x0000000828a87824 */ /* 0x000fe200078e00ff */
[----:B------:R-:W-:Y:S01]  /*21f0*/  IADD3.X R109, PT, PT, R217, UR7, RZ, P0, !PT ;  /* 0x00000007d96d7c10 */ /* 0x000fe200087fe4ff */
[----:B------:R-:W-:Y:S01]  /*2200*/  VIADD R40, R42, UR56 ;  /* 0x000000382a287c36 */ /* 0x000fe20008000000 */
[----:B------:R-:W-:Y:S01]  /*2210*/  IADD3 R172, P0, PT, R226, UR6, RZ ;  /* 0x00000006e2ac7c10 */ /* 0x000fe2000ff1e0ff */
[----:B------:R-:W-:Y:S01]  /*2220*/  IMAD.MOV.U32 R43, RZ, RZ, RZ ;  /* 0x000000ffff2b7224 */ /* 0x000fe200078e00ff */
[----:B------:R-:W-:Y:S01]  /*2230*/  STL [R1+0x6c], R179 ;  /* 0x00006cb301007387 */ /* 0x000fe20000100800 */
[----:B------:R-:W-:Y:S01]  /*2240*/  IMAD.MOV.U32 R41, RZ, RZ, RZ ;  /* 0x000000ffff297224 */ /* 0x000fe200078e00ff */
[----:B------:R-:W-:Y:S01]  /*2250*/  IADD3.X R173, PT, PT, R225, UR7, RZ, P0, !PT ;  /* 0x00000007e1ad7c10 */ /* 0x000fe200087fe4ff */
[C---:B------:R-:W-:Y:S01]  /*2260*/  IMAD.WIDE.U32 R44, R51.reuse, UR53, R44 ;  /* 0x00000035332c7c25 */ /* 0x040fe2000f8e002c */
[----:B------:R-:W-:Y:S01]  /*2270*/  IADD3 R122, P0, PT, R236, UR6, RZ ;  /* 0x00000006ec7a7c10 */ /* 0x000fe2000ff1e0ff */
[----:B------:R-:W-:Y:S01]  /*2280*/  STL [R1+0x68], R177 ;  /* 0x000068b101007387 */ /* 0x000fe20000100800 */
[----:B------:R-:W3:Y:S01]  /*2290*/  LDCU.64 UR46, c[0x0][0x3b8] ;  /* 0x00007700ff2e77ac */ /* 0x000ee20008000a00 */
[----:B------:R-:W-:Y:S01]  /*22a0*/  IMAD.WIDE.U32 R42, R51, UR55, R42 ;  /* 0x00000037332a7c25 */ /* 0x000fe2000f8e002a */
[----:B------:R-:W-:Y:S01]  /*22b0*/  IADD3.X R123, PT, PT, R235, UR7, RZ, P0, !PT ;  /* 0x00000007eb7b7c10 */ /* 0x000fe200087fe4ff */
[----:B------:R3:W-:Y:S01]  /*22c0*/  STL [R1+0x74], R176 ;  /* 0x000074b001007387 */ /* 0x0007e20000100800 */
[----:B------:R-:W-:Y:S01]  /*22d0*/  IADD3 R130, P0, PT, R244, UR10, RZ ;  /* 0x0000000af4827c10 */ /* 0x000fe2000ff1e0ff */
[----:B------:R-:W-:Y:S01]  /*22e0*/  IMAD.WIDE.U32 R40, R51, UR32, R40 ;  /* 0x0000002033287c25 */ /* 0x000fe2000f8e0028 */
[----:B------:R-:W-:Y:S01]  /*22f0*/  IADD3.X R51, PT, PT, R215, UR7, RZ, P3, !PT ;  /* 0x00000007d7337c10 */ /* 0x000fe20009ffe4ff */
[----:B------:R-:W0:Y:S01]  /*2300*/  LDCU.64 UR32, c[0x0][0x3c0] ;  /* 0x00007800ff2077ac */ /* 0x000e220008000a00 */
[----:B------:R-:W-:Y:S01]  /*2310*/  IADD3 R112, P3, PT, R224, UR6, RZ ;  /* 0x00000006e0707c10 */ /* 0x000fe2000ff7e0ff */
[----:B------:R-:W-:Y:S01]  /*2320*/  IMAD.IADD R45, R47, 0x1, R45 ;  /* 0x000000012f2d7824 */ /* 0x000fe200078e022d */
[----:B------:R-:W-:Y:S01]  /*2330*/  IADD3.X R131, PT, PT, R243, UR11, RZ, P0, !PT ;  /* 0x0000000bf3837c10 */ /* 0x000fe200087fe4ff */
[----:B------:R-:W1:Y:S01]  /*2340*/  LDCU.64 UR10, c[0x0][0x3c0] ;  /* 0x00007800ff0a77ac */ /* 0x000e620008000a00 */
[----:B------:R-:W-:Y:S01]  /*2350*/  IADD3.X R113, PT, PT, R223, UR7, RZ, P3, !PT ;  /* 0x00000007df717c10 */ /* 0x000fe20009ffe4ff */
[----:B------:R-:W-:Y:S01]  /*2360*/  IMAD.IADD R43, R47, 0x1, R43 ;  /* 0x000000012f2b7824 */ /* 0x000fe200078e022b */
[----:B------:R-:W-:Y:S01]  /*2370*/  IADD3 R120, P3, PT, R234, UR6, RZ ;  /* 0x00000006ea787c10 */ /* 0x000fe2000ff7e0ff */
[----:B------:R5:W-:Y:S01]  /*2380*/  STL [R1+0x70], R174 ;  /* 0x000070ae01007387 */ /* 0x000be20000100800 */
[----:B------:R-:W-:Y:S01]  /*2390*/  IADD3 R136, P0, PT, R250, UR16, RZ ;  /* 0x00000010fa887c10 */ /* 0x000fe2000ff1e0ff */
[----:B------:R-:W-:Y:S01]  /*23a0*/  IMAD.SHL.U32 R171, R44, 0x8, RZ ;  /* 0x000000082cab7824 */ /* 0x000fe200078e00ff */
[----:B------:R-:W-:Y:S01]  /*23b0*/  IADD3.X R121, PT, PT, R232, UR7, RZ, P3, !PT ;  /* 0x00000007e8797c10 */ /* 0x000fe20009ffe4ff */
[----:B------:R-:W-:Y:S01]  /*23c0*/  STL [R1+0x7c], R175 ;  /* 0x00007caf01007387 */ /* 0x000fe20000100800 */
[----:B------:R-:W-:Y:S01]  /*23d0*/  IADD3 R128, P3, PT, R242, UR6, RZ ;  /* 0x00000006f2807c10 */ /* 0x000fe2000ff7e0ff */
[----:B------:R-:W-:Y:S01]  /*23e0*/  IMAD.SHL.U32 R115, R42, 0x8, RZ ;  /* 0x000000082a737824 */ /* 0x000fe200078e00ff */
[----:B------:R-:W-:Y:S01]  /*23f0*/  IADD3.X R137, PT, PT, R249, UR17, RZ, P0, !PT ;  /* 0x00000011f9897c10 */ /* 0x000fe200087fe4ff */
[----:B------:R-:W3:Y:S01]  /*2400*/  LDCU.64 UR16, c[0x0][0x3c0] ;  /* 0x00007800ff1077ac */ /* 0x000ee20008000a00 */
[----:B------:R-:W-:Y:S01]  /*2410*/  IADD3.X R129, PT, PT, R241, UR7, RZ, P3, !PT ;  /* 0x00000007f1817c10 */ /* 0x000fe20009ffe4ff */
[----:B------:R-:W2:Y:S01]  /*2420*/  LDG.E.64.CONSTANT R56, desc[UR8][R56.64] ;  /* 0x0000000838387981 */ /* 0x000ea2000c1e9b00 */
[----:B------:R-:W-:Y:S01]  /*2430*/  IADD3 R142, P0, PT, R142, UR22, RZ ;  /* 0x000000168e8e7c10 */ /* 0x000fe2000ff1e0ff */
[----:B------:R-:W4:Y:S01]  /*2440*/  LDCU.64 UR6, c[0x0][0x3c0] ;  /* 0x00007800ff0677ac */ /* 0x000f220008000a00 */
[----:B0-----:R-:W-:Y:S01]  /*2450*/  IADD3 R152, P2, PT, R152, UR32, RZ ;  /* 0x0000002098987c10 */ /* 0x001fe2000ff5e0ff */
[----:B------:R-:W2:Y:S01]  /*2460*/  LDG.E.64.CONSTANT R60, desc[UR8][R60.64] ;  /* 0x000000083c3c7981 */ /* 0x000ea2000c1e9b00 */
[----:B------:R-:W-:Y:S01]  /*2470*/  IADD3.X R143, PT, PT, R153, UR23, RZ, P0, !PT ;  /* 0x00000017998f7c10 */ /* 0x000fe200087fe4ff */
[----:B------:R-:W5:Y:S01]  /*2480*/  LDCU.64 UR22, c[0x0][0x3c0] ;  /* 0x00007800ff1677ac */ /* 0x000f620008000a00 */
[----:B------:R-:W-:Y:S01]  /*2490*/  IADD3 R148, P0, PT, R148, UR28, RZ ;  /* 0x0000001c94947c10 */ /* 0x000fe2000ff1e0ff */
[----:B------:R-:W2:Y:S01]  /*24a0*/  LDG.E.64.CONSTANT R68, desc[UR8][R68.64] ;  /* 0x0000000844447981 */ /* 0x000ea2000c1e9b00 */
[----:B------:R-:W-:Y:S01]  /*24b0*/  IADD3.X R153, PT, PT, R155, UR33, RZ, P2, !PT ;  /* 0x000000219b997c10 */ /* 0x000fe200097fe4ff */
[----:B------:R-:W-:Y:S01]  /*24c0*/  IMAD.SHL.U32 R114, R40, 0x8, RZ ;  /* 0x0000000828727824 */ /* 0x000fe200078e00ff */
[----:B------:R-:W-:Y:S01]  /*24d0*/  IADD3.X R149, PT, PT, R159, UR29, RZ, P0, !PT ;  /* 0x0000001d9f957c10 */ /* 0x000fe200087fe4ff */
[----:B------:R-:W2:Y:S01]  /*24e0*/  LDG.E.64.CONSTANT R76, desc[UR8][R76.64] ;  /* 0x000000084c4c7981 */ /* 0x000ea2000c1e9b00 */
[----:B------:R-:W-:Y:S01]  /*24f0*/  IADD3 R154, P0, PT, R154, UR34, RZ ;  /* 0x000000229a9a7c10 */ /* 0x000fe2000ff1e0ff */
[----:B------:R-:W-:Y:S01]  /*2500*/  IMAD.IADD R47, R47, 0x1, R41 ;  /* 0x000000012f2f7824 */ /* 0x000fe200078e0229 */
[----:B-1----:R-:W-:Y:S01]  /*2510*/  IADD3 R162, P1, PT, R162, UR10, RZ ;  /* 0x0000000aa2a27c10 */ /* 0x002fe2000ff3e0ff */
[----:B------:R-:W2:Y:S01]  /*2520*/  LDG.E.64.CONSTANT R78, desc[UR8][R78.64] ;  /* 0x000000084e4e7981 */ /* 0x000ea2000c1e9b00 */
[----:B------:R-:W-:Y:S01]  /*2530*/  IADD3.X R155, PT, PT, R181, UR35, RZ, P0, !PT ;  /* 0x00000023b59b7c10 */ /* 0x000fe200087fe4ff */
[----:B------:R-:W0:Y:S01]  /*2540*/  LDCU.64 UR28, c[0x0][0x3b8] ;  /* 0x00007700ff1c77ac */ /* 0x000e220008000a00 */
[----:B------:R-:W-:Y:S01]  /*2550*/  SHF.L.U64.HI R167, R44, 0x3, R45 ;  /* 0x000000032ca77819 */ /* 0x000fe2000001022d */
[----:B------:R-:W2:Y:S01]  /*2560*/  LDG.E.64.CONSTANT R80, desc[UR8][R80.64] ;  /* 0x0000000850507981 */ /* 0x000ea2000c1e9b00 */
[----:B----4-:R-:W-:Y:S01]  /*2570*/  IADD3 R158, P2, PT, R158, UR6, RZ ;  /* 0x000000069e9e7c10 */ /* 0x010fe2000ff5e0ff */
[----:B------:R-:W1:Y:S01]  /*2580*/  LDCU.64 UR32, c[0x0][0x3b8] ;  /* 0x00007700ff2077ac */ /* 0x000e620008000a00 */
[----:B------:R-:W-:Y:S01]  /*2590*/  IADD3 R160, P0, PT, R160, UR38, RZ ;  /* 0x00000026a0a07c10 */ /* 0x000fe2000ff1e0ff */
[----:B------:R-:W4:Y:S01]  /*25a0*/  LDG.E.64.CONSTANT R82, desc[UR8][R82.64] ;  /* 0x0000000852527981 */ /* 0x000f22000c1e9b00 */
[----:B------:R-:W-:Y:S01]  /*25b0*/  IADD3.X R159, PT, PT, R161, UR7, RZ, P2, !PT ;  /* 0x00000007a19f7c10 */ /* 0x000fe200097fe4ff */
[----:B------:R-:W0:Y:S01]  /*25c0*/  LDCU.64 UR6, c[0x0][0x3c0] ;  /* 0x00007800ff0677ac */ /* 0x000e220008000a00 */
[----:B------:R-:W-:Y:S01]  /*25d0*/  IADD3.X R161, PT, PT, R180, UR39, RZ, P0, !PT ;  /* 0x00000027b4a17c10 */ /* 0x000fe200087fe4ff */
[----:B------:R-:W4:Y:S01]  /*25e0*/  LDG.E.64.CONSTANT R84, desc[UR8][R84.64] ;  /* 0x0000000854547981 */ /* 0x000f22000c1e9b00 */
[----:B------:R-:W-:Y:S01]  /*25f0*/  IADD3.X R163, PT, PT, R165, UR11, RZ, P1, !PT ;  /* 0x0000000ba5a37c10 */ /* 0x000fe20008ffe4ff */
[----:B------:R-:W1:Y:S01]  /*2600*/  LDCU.64 UR10, c[0x0][0x3b8] ;  /* 0x00007700ff0a77ac */ /* 0x000e620008000a00 */
[----:B------:R-:W-:Y:S01]  /*2610*/  IADD3 R164, P0, PT, R164, UR12, RZ ;  /* 0x0000000ca4a47c10 */ /* 0x000fe2000ff1e0ff */
[----:B------:R-:W4:Y:S01]  /*2620*/  LDG.E.64.CONSTANT R86, desc[UR8][R86.64] ;  /* 0x0000000856567981 */ /* 0x000f22000c1e9b00 */
[----:B------:R-:W-:Y:S01]  /*2630*/  IADD3 R182, P1, PT, R179, UR14, RZ ;  /* 0x0000000eb3b67c10 */ /* 0x000fe2000ff3e0ff */
[----:B------:R-:W1:Y:S01]  /*2640*/  LDCU.64 UR34, c[0x0][0x3b8] ;  /* 0x00007700ff2277ac */ /* 0x000e620008000a00 */
[----:B------:R-:W-:Y:S01]  /*2650*/  IADD3.X R165, PT, PT, R178, UR13, RZ, P0, !PT ;  /* 0x0000000db2a57c10 */ /* 0x000fe200087fe4ff */
[----:B------:R-:W4:Y:S01]  /*2660*/  LDG.E.64.CONSTANT R88, desc[UR8][R88.64] ;  /* 0x0000000858587981 */ /* 0x000f22000c1e9b00 */
[----:B------:R-:W-:Y:S01]  /*2670*/  IADD3.X R183, PT, PT, R177, UR15, RZ, P1, !PT ;  /* 0x0000000fb1b77c10 */ /* 0x000fe20008ffe4ff */
[----:B------:R-:W1:Y:S01]  /*2680*/  LDCU.64 UR12, c[0x0][0x3b8] ;  /* 0x00007700ff0c77ac */ /* 0x000e620008000a00 */
[----:B---3--:R-:W-:Y:S01]  /*2690*/  IADD3 R180, P0, PT, R176, UR16, RZ ;  /* 0x00000010b0b47c10 */ /* 0x008fe2000ff1e0ff */
[----:B------:R-:W3:Y:S01]  /*26a0*/  LDG.E.64.CONSTANT R90, desc[UR8][R90.64] ;  /* 0x000000085a5a7981 */ /* 0x000ee2000c1e9b00 */
[----:B------:R-:W-:Y:S01]  /*26b0*/  IADD3 R176, P1, PT, R175, UR18, RZ ;  /* 0x00000012afb07c10 */ /* 0x000fe2000ff3e0ff */
[----:B------:R-:W1:Y:S01]  /*26c0*/  LDCU.64 UR14, c[0x0][0x3b8] ;  /* 0x00007700ff0e77ac */ /* 0x000e620008000a00 */
[----:B------:R-:W-:Y:S01]  /*26d0*/  SHF.L.U64.HI R166, R42, 0x3, R43 ;  /* 0x000000032aa67819 */ /* 0x000fe2000001022b */
[----:B------:R-:W3:Y:S01]  /*26e0*/  LDG.E.64.CONSTANT R92, desc[UR8][R92.64] ;  /* 0x000000085c5c7981 */ /* 0x000ee2000c1e9b00 */
[----:B------:R-:W-:Y:S01]  /*26f0*/  IADD3.X R181, PT, PT, R174, UR17, RZ, P0, !PT ;  /* 0x00000011aeb57c10 */ /* 0x000fe200087fe4ff */
[----:B------:R-:W1:Y:S02]  /*2700*/  LDCU.64 UR16, c[0x0][0x3b8] ;  /* 0x00007700ff1077ac */ /* 0x000e640008000a00 */
[----:B------:R-:W3:Y:S01]  /*2710*/  LDG.E.64.CONSTANT R94, desc[UR8][R94.64] ;  /* 0x000000085e5e7981 */ /* 0x000ee2000c1e9b00 */
[----:B------:R-:W-:Y:S01]  /*2720*/  IADD3.X R177, PT, PT, R169, UR19, RZ, P1, !PT ;  /* 0x00000013a9b17c10 */ /* 0x000fe20008ffe4ff */
[----:B------:R-:W1:Y:S02]  /*2730*/  LDCU.64 UR18, c[0x0][0x3b8] ;  /* 0x00007700ff1277ac */ /* 0x000e640008000a00 */
[----:B------:R-:W3:Y:S01]  /*2740*/  LDG.E.64.CONSTANT R96, desc[UR8][R96.64] ;  /* 0x0000000860607981 */ /* 0x000ee2000c1e9b00 */
[----:B------:R-:W1:Y:S03]  /*2750*/  LDCU.64 UR48, c[0x0][0x3b8] ;  /* 0x00007700ff3077ac */ /* 0x000e660008000a00 */
[----:B------:R-:W3:Y:S01]  /*2760*/  LDG.E.64.CONSTANT R98, desc[UR8][R98.64] ;  /* 0x0000000862627981 */ /* 0x000ee2000c1e9b00 */
[----:B------:R-:W1:Y:S03]  /*2770*/  LDCU.64 UR50, c[0x0][0x3b8] ;  /* 0x00007700ff3277ac */ /* 0x000e660008000a00 */
[----:B------:R-:W3:Y:S01]  /*2780*/  LDG.E.64.CONSTANT R100, desc[UR8][R100.64] ;  /* 0x0000000864647981 */ /* 0x000ee2000c1e9b00 */
[----:B------:R-:W1:Y:S03]  /*2790*/  LDCU.64 UR52, c[0x0][0x3b8] ;  /* 0x00007700ff3477ac */ /* 0x000e660008000a00 */
[----:B------:R-:W3:Y:S04]  /*27a0*/  LDG.E.64.CONSTANT R102, desc[UR8][R102.64] ;  /* 0x0000000866667981 */ /* 0x000ee8000c1e9b00 */
        /* <DEDUP_REMOVED lines=13> */
[----:B------:R-:W1:Y:S04]  /*2880*/  LDG.E.64.CONSTANT R128, desc[UR8][R128.64] ;  /* 0x0000000880807981 */ /* 0x000e68000c1e9b00 */
[----:B------:R-:W3:Y:S04]  /*2890*/  LDG.E.64.CONSTANT R130, desc[UR8][R130.64] ;  /* 0x0000000882827981 */ /* 0x000ee8000c1e9b00 */
[----:B------:R-:W3:Y:S01]  /*28a0*/  LDG.E.64.CONSTANT R132, desc[UR8][R132.64] ;  /* 0x0000000884847981 */ /* 0x000ee2000c1e9b00 */
[----:B-----5:R-:W-:Y:S01]  /*28b0*/  IADD3 R174, P1, PT, R171, UR22, RZ ;  /* 0x00000016abae7c10 */ /* 0x020fe2000ff3e0ff */
[----:B------:R-:W5:Y:S01]  /*28c0*/  LDCU.64 UR38, c[0x0][0x3b8] ;  /* 0x00007700ff2677ac */ /* 0x000f620008000a00 */
[----:B------:R-:W-:Y:S01]  /*28d0*/  SHF.L.U64.HI R46, R40, 0x3, R47 ;  /* 0x00000003282e7819 */ /* 0x000fe2000001022f */
[----:B------:R-:W-:Y:S04]  /*28e0*/  STL [R1+0x78], R169 ;  /* 0x000078a901007387 */ /* 0x000fe80000100800 */
[----:B------:R0:W-:Y:S04]  /*28f0*/  STL [R1+0x9c], R168 ;  /* 0x00009ca801007387 */ /* 0x0001e80000100800 */
[----:B------:R5:W-:Y:S04]  /*2900*/  STL [R1+0x80], R170 ;  /* 0x000080aa01007387 */ /* 0x000be80000100800 */
[----:B------:R5:W-:Y:S01]  /*2910*/  STL [R1+0x98], R171 ;  /* 0x000098ab01007387 */ /* 0x000be20000100800 */
[----:B0-----:R-:W-:-:S03]  /*2920*/  IADD3 R168, P0, PT, R168, UR20, RZ ;  /* 0x00000014a8a87c10 */ /* 0x001fc6000ff1e0ff */
[----:B------:R-:W-:Y:S01]  /*2930*/  STL [R1+0x88], R167 ;  /* 0x000088a701007387 */ /* 0x000fe20000100800 */
[----:B------:R-:W-:Y:S01]  /*2940*/  IADD3.X R175, PT, PT, R167, UR23, RZ, P1, !PT ;  /* 0x00000017a7af7c10 */ /* 0x000fe20008ffe4ff */
[----:B------:R-:W0:Y:S02]  /*2950*/  LDCU.64 UR22, c[0x0][0x3b8] ;  /* 0x00007700ff1677ac */ /* 0x000e240008000a00 */
[----:B------:R-:W-:Y:S01]  /*2960*/  STL [R1+0x94], R115 ;  /* 0x0000947301007387 */ /* 0x000fe20000100800 */
[----:B------:R-:W-:Y:S01]  /*2970*/  IADD3.X R169, PT, PT, R170, UR21, RZ, P0, !PT ;  /* 0x00000015aaa97c10 */ /* 0x000fe200087fe4ff */
[----:B------:R-:W0:Y:S02]  /*2980*/  LDCU.64 UR20, c[0x0][0x3b8] ;  /* 0x00007700ff1477ac */ /* 0x000e240008000a00 */
[----:B------:R-:W-:Y:S01]  /*2990*/  STL [R1+0x8c], R166 ;  /* 0x00008ca601007387 */ /* 0x000fe20000100800 */
[----:B-----5:R-:W-:-:S03]  /*29a0*/  IADD3 R170, P0, PT, R115, UR24, RZ ;  /* 0x0000001873aa7c10 */ /* 0x020fc6000ff1e0ff */
[----:B------:R5:W-:Y:S01]  /*29b0*/  STL [R1+0x90], R114 ;  /* 0x0000907201007387 */ /* 0x000be20000100800 */
[----:B------:R-:W-:Y:S01]  /*29c0*/  IADD3.X R171, PT, PT, R166, UR25, RZ, P0, !PT ;  /* 0x00000019a6ab7c10 */ /* 0x000fe200087fe4ff */
[----:B------:R-:W0:Y:S02]  /*29d0*/  LDCU.64 UR24, c[0x0][0x3b8] ;  /* 0x00007700ff1877ac */ /* 0x000e240008000a00 */
[----:B------:R-:W3:Y:S04]  /*29e0*/  LDG.E.64.CONSTANT R134, desc[UR8][R134.64] ;  /* 0x0000000886867981 */ /* 0x000ee8000c1e9b00 */
[----:B------:R-:W3:Y:S01]  /*29f0*/  LDG.E.64.CONSTANT R136, desc[UR8][R136.64] ;  /* 0x0000000888887981 */ /* 0x000ee2000c1e9b00 */
[----:B-----5:R-:W-:-:S03]  /*2a00*/  IADD3 R114, P1, PT, R114, UR6, RZ ;  /* 0x0000000672727c10 */ /* 0x020fc6000ff3e0ff */
[----:B------:R-:W0:Y:S01]  /*2a10*/  LDG.E.64.CONSTANT R138, desc[UR8][R138.64] ;  /* 0x000000088a8a7981 */ /* 0x000e22000c1e9b00 */
[----:B------:R-:W-:Y:S01]  /*2a20*/  IADD3.X R115, PT, PT, R46, UR7, RZ, P1, !PT ;  /* 0x000000072e737c10 */ /* 0x000fe20008ffe4ff */
[----:B------:R-:W5:Y:S02]  /*2a30*/  LDCU.64 UR6, c[0x0][0x3b8] ;  /* 0x00007700ff0677ac */ /* 0x000f640008000a00 */
        /* <DEDUP_REMOVED lines=19> */
[----:B------:R-:W3:Y:S01]  /*2b70*/  LDG.E.64.CONSTANT R114, desc[UR8][R114.64] ;  /* 0x0000000872727981 */ /* 0x000ee2000c1e9b00 */
[----:B-----5:R-:W-:-:S02]  /*2b80*/  DMUL R54, R54, UR6 ;  /* 0x0000000636367c28 */ /* 0x020fc40008000000 */
[----:B------:R-:W-:Y:S01]  /*2b90*/  DMUL R58, R58, UR6 ;  /* 0x000000063a3a7c28 */ /* 0x000fe20008000000 */
[----:B------:R0:W-:Y:S01]  /*2ba0*/  STL [R1+0x84], R46 ;  /* 0x0000842e01007387 */ /* 0x0001e20000100800 */
[----:B------:R-:W-:Y:S02]  /*2bb0*/  DMUL R62, R62, UR6 ;  /* 0x000000063e3e7c28 */ /* 0x000fe40008000000 */
[----:B--2---:R-:W-:Y:S02]  /*2bc0*/  DMUL R64, R64, UR6 ;  /* 0x0000000640407c28 */ /* 0x004fe40008000000 */
[----:B------:R-:W-:Y:S02]  /*2bd0*/  DMUL R66, R66, UR6 ;  /* 0x0000000642427c28 */ /* 0x000fe40008000000 */
[----:B------:R-:W-:Y:S02]  /*2be0*/  DMUL R70, R70, UR6 ;  /* 0x0000000646467c28 */ /* 0x000fe40008000000 */
[----:B------:R-:W-:-:S02]  /*2bf0*/  DMUL R72, R72, UR6 ;  /* 0x0000000648487c28 */ /* 0x000fc40008000000 */
[----:B------:R-:W-:Y:S01]  /*2c00*/  DMUL R74, R74, UR6 ;  /* 0x000000064a4a7c28 */ /* 0x000fe20008000000 */
[----:B------:R-:W-:-:S04]  /*2c10*/  SHF.R.S32.HI R39, RZ, 0x3, R39 ;  /* 0x00000003ff277819 */ /* 0x000fc80000011427 */
[----:B------:R-:W-:Y:S01]  /*2c20*/  ISETP.GE.AND P0, PT, R39, 0x1, PT ;  /* 0x000000012700780c */ /* 0x000fe20003f06270 */
[----:B------:R-:W-:Y:S02]  /*2c30*/  DMUL R56, R56, UR6 ;  /* 0x0000000638387c28 */ /* 0x000fe40008000000 */
[----:B------:R-:W-:Y:S02]  /*2c40*/  DMUL R60, R60, UR6 ;  /* 0x000000063c3c7c28 */ /* 0x000fe40008000000 */
[----:B------:R-:W-:Y:S02]  /*2c50*/  DMUL R68, R68, UR6 ;  /* 0x0000000644447c28 */ /* 0x000fe40008000000 */
[----:B------:R-:W-:Y:S02]  /*2c60*/  DMUL R76, R76, UR6 ;  /* 0x000000064c4c7c28 */ /* 0x000fe40008000000 */
[----:B------:R-:W-:Y:S02]  /*2c70*/  DMUL R78, R78, UR6 ;  /* 0x000000064e4e7c28 */ /* 0x000fe40008000000 */
[----:B------:R-:W-:-:S02]  /*2c80*/  DMUL R80, R80, UR6 ;  /* 0x0000000650507c28 */ /* 0x000fc40008000000 */
[----:B----4-:R-:W-:Y:S02]  /*2c90*/  DMUL R82, R82, UR6 ;  /* 0x0000000652527c28 */ /* 0x010fe40008000000 */
[----:B------:R-:W-:Y:S02]  /*2ca0*/  DMUL R84, R84, UR6 ;  /* 0x0000000654547c28 */ /* 0x000fe40008000000 */
[----:B------:R-:W-:Y:S02]  /*2cb0*/  DMUL R86, R86, UR6 ;  /* 0x0000000656567c28 */ /* 0x000fe40008000000 */
[----:B------:R-:W-:Y:S02]  /*2cc0*/  DMUL R88, R88, UR6 ;  /* 0x0000000658587c28 */ /* 0x000fe40008000000 */
[----:B---3--:R-:W-:Y:S02]  /*2cd0*/  DMUL R90, R90, UR6 ;  /* 0x000000065a5a7c28 */ /* 0x008fe40008000000 */
[----:B------:R-:W-:-:S02]  /*2ce0*/  DMUL R92, R92, UR6 ;  /* 0x000000065c5c7c28 */ /* 0x000fc40008000000 */
[----:B------:R-:W-:Y:S02]  /*2cf0*/  DMUL R94, R94, UR6 ;  /* 0x000000065e5e7c28 */ /* 0x000fe40008000000 */
[----:B------:R-:W-:Y:S02]  /*2d00*/  DMUL R96, R96, UR6 ;  /* 0x0000000660607c28 */ /* 0x000fe40008000000 */
[----:B------:R-:W-:Y:S02]  /*2d10*/  DMUL R98, R98, UR6 ;  /* 0x0000000662627c28 */ /* 0x000fe40008000000 */
[----:B------:R-:W-:Y:S02]  /*2d20*/  DMUL R100, R100, UR6 ;  /* 0x0000000664647c28 */ /* 0x000fe40008000000 */
[----:B------:R-:W-:Y:S02]  /*2d30*/  DMUL R102, R102, UR6 ;  /* 0x0000000666667c28 */ /* 0x000fe40008000000 */
        /* <DEDUP_REMOVED lines=12> */
[----:B------:R-:W-:Y:S01]  /*2e00*/  DMUL R126, R126, UR6 ;  /* 0x000000067e7e7c28 */ /* 0x000fe20008000000 */
[----:B------:R-:W2:Y:S01]  /*2e10*/  LDCU.64 UR6, c[0x0][0x3b8] ;  /* 0x00007700ff0677ac */ /* 0x000ea20008000a00 */
[----:B-1----:R-:W-:Y:S01]  /*2e20*/  DMUL R128, R128, UR10 ;  /* 0x0000000a80807c28 */ /* 0x002fe20008000000 */
[----:B------:R-:W1:Y:S01]  /*2e30*/  LDCU.64 UR10, c[0x0][0x3b8] ;  /* 0x00007700ff0a77ac */ /* 0x000e620008000a00 */
[----:B------:R-:W-:Y:S01]  /*2e40*/  DMUL R130, R130, UR12 ;  /* 0x0000000c82827c28 */ /* 0x000fe20008000000 */
[----:B------:R-:W3:Y:S01]  /*2e50*/  LDCU.64 UR12, c[0x0][0x3b8] ;  /* 0x00007700ff0c77ac */ /* 0x000ee20008000a00 */
[----:B------:R-:W-:Y:S01]  /*2e60*/  DMUL R132, R132, UR14 ;  /* 0x0000000e84847c28 */ /* 0x000fe20008000000 */
[----:B------:R-:W4:Y:S01]  /*2e70*/  LDCU.64 UR14, c[0x0][0x3b8] ;  /* 0x00007700ff0e77ac */ /* 0x000f220008000a00 */
[----:B------:R-:W-:-:S02]  /*2e80*/  DMUL R134, R134, UR16 ;  /* 0x0000001086867c28 */ /* 0x000fc40008000000 */
[----:B------:R-:W-:Y:S02]  /*2e90*/  DMUL R136, R136, UR18 ;  /* 0x0000001288887c28 */ /* 0x000fe40008000000 */
[----:B0-----:R-:W-:Y:S02]  /*2ea0*/  DMUL R138, R138, UR20 ;  /* 0x000000148a8a7c28 */ /* 0x001fe40008000000 */
        /* <DEDUP_REMOVED lines=16> */
[----:B--2---:R-:W-:Y:S02]  /*2fb0*/  DMUL R168, R168, UR6 ;  /* 0x00000006a8a87c28 */ /* 0x004fe40008000000 */
[----:B-1----:R-:W-:Y:S02]  /*2fc0*/  DMUL R174, R174, UR10 ;  /* 0x0000000aaeae7c28 */ /* 0x002fe40008000000 */
[----:B---3--:R-:W-:Y:S02]  /*2fd0*/  DMUL R170, R170, UR12 ;  /* 0x0000000caaaa7c28 */ /* 0x008fe40008000000 */
[----:B----4-:R-:W-:Y:S01]  /*2fe0*/  DMUL R114, R114, UR14 ;  /* 0x0000000e72727c28 */ /* 0x010fe20008000000 */
[----:B------:R-:W-:Y:S10]  /*2ff0*/  @!P0 BRA `(.L_x_0) ;  /* 0x0000006800dc8947 */ /* 0x000ff40003800000 */
[----:B------:R-:W0:Y:S01]  /*3000*/  LDC R46, c[0x0][0x3a8] ;  /* 0x0000ea00ff2e7b82 */ /* 0x000e220000000800 */
[----:B------:R-:W-:Y:S01]  /*3010*/  IMAD.MOV R39, RZ, RZ, -R39 ;  /* 0x000000ffff277224 */ /* 0x000fe200078e0a27 */
[----:B------:R-:W1:Y:S01]  /*3020*/  LDCU.64 UR12, c[0x0][0x390] ;  /* 0x00007200ff0c77ac */ /* 0x000e620008000a00 */
[----:B------:R-:W-:Y:S01]  /*3030*/  IMAD.MOV.U32 R47, RZ, RZ, R52 ;  /* 0x000000ffff2f7224 */ /* 0x000fe200078e0034 */
[----:B------:R-:W2:Y:S01]  /*3040*/  LDCU.64 UR6, c[0x0][0x3b0] ;  /* 0x00007600ff0677ac */ /* 0x000ea20008000a00 */
[----:B------:R-:W3:Y:S01]  /*3050*/  LDCU.64 UR10, c[0x0][0x398] ;  /* 0x00007300ff0a77ac */ /* 0x000ee20008000a00 */
[----:B0-----:R-:W-:Y:S02]  /*3060*/  IMAD.IADD R40, R52, 0x1, R46 ;  /* 0x0000000134287824 */ /* 0x001fe400078e022e */
[C-C-:B------:R-:W-:Y:S02]  /*3070*/  IMAD R41, R46.reuse, 0x2, R52.reuse ;  /* 0x000000022e297824 */ /* 0x140fe400078e0234 */
[----:B------:R-:W-:-:S02]  /*3080*/  IMAD R42, R46, 0x3, R52 ;  /* 0x000000032e2a7824 */ /* 0x000fc400078e0234 */
[C-C-:B------:R-:W-:Y:S02]  /*3090*/  IMAD R43, R46.reuse, 0x4, R52.reuse ;  /* 0x000000042e2b7824 */ /* 0x140fe400078e0234 */
[C-C-:B------:R-:W-:Y:S02]  /*30a0*/  IMAD R44, R46.reuse, 0x5, R52.reuse ;  /* 0x000000052e2c7824 */ /* 0x140fe400078e0234 */
[C-C-:B------:R-:W-:Y:S02]  /*30b0*/  IMAD R45, R46.reuse, 0x6, R52.reuse ;  /* 0x000000062e2d7824 */ /* 0x140fe400078e0234 */
[----:B-123--:R-:W-:-:S07]  /*30c0*/  IMAD R46, R46, 0x7, R52 ;  /* 0x000000072e2e7824 */ /* 0x00efce00078e0234 */
.L_x_1:
[----:B------:R-:W0:Y:S01]  /*30d0*/  S2R R166, SR_TID.Y ;  /* 0x0000000000a67919 */ /* 0x000e220000002200 */
[----:B------:R-:W0:Y:S01]  /*30e0*/  S2UR UR4, SR_CTAID.X ;  /* 0x00000000000479c3 */ /* 0x000e220000002500 */
[--C-:B------:R-:W-:Y:S01]  /*30f0*/  SHF.R.S32.HI R53, RZ, 0x1f, R47.reuse ;  /* 0x0000001fff357819 */ /* 0x100fe2000001142f */
[----:B------:R-:W-:-:S06]  /*3100*/  IMAD.MOV.U32 R52, RZ, RZ, R47 ;  /* 0x000000ffff347224 */ /* 0x000fcc00078e002f */
[----:B------:R-:W0:Y:S02]  /*3110*/  LDC R48, c[0x0][0x364] ;  /* 0x0000d900ff307b82 */ /* 0x000e240000000800 */
[----:B0-----:R-:W-:-:S04]  /*3120*/  IMAD R48, R48, UR4, R166 ;  /* 0x0000000430307c24 */ /* 0x001fc8000f8e02a6 */
[----:B------:R-:W-:Y:S01]  /*3130*/  IMAD.WIDE.U32 R166, R48, UR6, R52 ;  /* 0x0000000630a67c25 */ /* 0x000fe2000f8e0034 */
[----:B------:R-:W-:-:S03]  /*3140*/  SHF.R.S32.HI R53, RZ, 0x1f, R40 ;  /* 0x0000001fff357819 */ /* 0x000fc60000011428 */
[----:B------:R-:W-:Y:S01]  /*3150*/  IMAD R196, R48, UR7, RZ ;  /* 0x0000000730c47c24 */ /* 0x000fe2000f8e02ff */
[----:B------:R-:W-:Y:S01]  /*3160*/  LEA R190, P0, R166, UR10, 0x3 ;  /* 0x0000000aa6be7c11 */ /* 0x000fe2000f8018ff */
[----:B------:R-:W-:Y:S02]  /*3170*/  IMAD.MOV.U32 R52, RZ, RZ, R40 ;  /* 0x000000ffff347224 */ /* 0x000fe400078e0028 */
[----:B------:R-:W-:Y:S02]  /*3180*/  IMAD.IADD R167, R167, 0x1, R196 ;  /* 0x00000001a7a77824 */ /* 0x000fe400078e02c4 */
[----:B------:R-:W-:-:S03]  /*3190*/  IMAD.WIDE.U32 R52, R48, UR6, R52 ;  /* 0x0000000630347c25 */ /* 0x000fc6000f8e0034 */
[----:B------:R-:W-:Y:S01]  /*31a0*/  LEA.HI.X R191, R166, UR11, R167, 0x3, P0 ;  /* 0x0000000ba6bf7c11 */ /* 0x000fe200080f1ca7 */
[----:B------:R-:W-:Y:S01]  /*31b0*/  IMAD.IADD R53, R196, 0x1, R53 ;  /* 0x00000001c4357824 */ /* 0x000fe200078e0235 */
[----:B------:R-:W-:-:S04]  /*31c0*/  LEA R178, P0, R52, UR10, 0x3 ;  /* 0x0000000a34b27c11 */ /* 0x000fc8000f8018ff */
[----:B------:R-:W2:Y:S01]  /*31d0*/  LDG.E.64.CONSTANT R190, desc[UR8][R190.64] ;  /* 0x00000008bebe7981 */ /* 0x000ea2000c1e9b00 */
[----:B------:R-:W-:Y:S01]  /*31e0*/  LEA.HI.X R179, R52, UR11, R53, 0x3, P0 ;  /* 0x0000000b34b37c11 */ /* 0x000fe200080f1c35 */
[--C-:B------:R-:W-:Y:S01]  /*31f0*/  IMAD.MOV.U32 R52, RZ, RZ, R41.reuse ;  /* 0x000000ffff347224 */ /* 0x100fe200078e0029 */
[----:B------:R-:W-:-:S04]  /*3200*/  SHF.R.S32.HI R53, RZ, 0x1f, R41 ;  /* 0x0000001fff357819 */ /* 0x000fc80000011429 */
[----:B------:R-:W3:Y:S01]  /*3210*/  LDG.E.64.CONSTANT R178, desc[UR8][R178.64] ;  /* 0x00000008b2b27981 */ /* 0x000ee2000c1e9b00 */
[----:B------:R-:W-:-:S04]  /*3220*/  IMAD.WIDE.U32 R52, R48, UR6, R52 ;  /* 0x0000000630347c25 */ /* 0x000fc8000f8e0034 */
[----:B------:R-:W-:Y:S01]  /*3230*/  IMAD.IADD R53, R196, 0x1, R53 ;  /* 0x00000001c4357824 */ /* 0x000fe200078e0235 */
[C---:B------:R-:W-:Y:S01]  /*3240*/  LEA R166, P0, R52.reuse, UR10, 0x3 ;  /* 0x0000000a34a67c11 */ /* 0x040fe2000f8018ff */
[--C-:B------:R-:W-:Y:S01]  /*3250*/  IMAD.MOV.U32 R184, RZ, RZ, R42.reuse ;  /* 0x000000ffffb87224 */ /* 0x100fe200078e002a */
[----:B------:R-:W-:Y:S02]  /*3260*/  SHF.R.S32.HI R185, RZ, 0x1f, R42 ;  /* 0x0000001fffb97819 */ /* 0x000fe4000001142a */
[----:B------:R-:W-:Y:S01]  /*3270*/  LEA.HI.X R167, R52, UR11, R53, 0x3, P0 ;  /* 0x0000000b34a77c11 */ /* 0x000fe200080f1c35 */
[----:B------:R-:W-:-:S05]  /*3280*/  IMAD.WIDE.U32 R184, R48, UR6, R184 ;  /* 0x0000000630b87c25 */ /* 0x000fca000f8e00b8 */
[----:B------:R-:W4:Y:S01]  /*3290*/  LDG.E.64.CONSTANT R166, desc[UR8][R166.64] ;  /* 0x00000008a6a67981 */ /* 0x000f22000c1e9b00 */
[----:B------:R-:W-:Y:S01]  /*32a0*/  IMAD.IADD R185, R196, 0x1, R185 ;  /* 0x00000001c4b97824 */ /* 0x000fe200078e02b9 */
[C---:B------:R-:W-:Y:S01]  /*32b0*/  LEA R194, P0, R184.reuse, UR10, 0x3 ;  /* 0x0000000ab8c27c11 */ /* 0x040fe2000f8018ff */
[--C-:B------:R-:W-:Y:S01]  /*32c0*/  IMAD.MOV.U32 R52, RZ, RZ, R43.reuse ;  /* 0x000000ffff347224 */ /* 0x100fe200078e002b */
[----:B------:R-:W-:Y:S02]  /*32d0*/  SHF.R.S32.HI R53, RZ, 0x1f, R43 ;  /* 0x0000001fff357819 */ /* 0x000fe4000001142b */
[----:B------:R-:W-:Y:S01]  /*32e0*/  LEA.HI.X R195, R184, UR11, R185, 0x3, P0 ;  /* 0x0000000bb8c37c11 */ /* 0x000fe200080f1cb9 */
[----:B------:R-:W-:-:S05]  /*32f0*/  IMAD.WIDE.U32 R52, R48, UR6, R52 ;  /* 0x0000000630347c25 */ /* 0x000fca000f8e0034 */
[----:B------:R-:W5:Y:S01]  /*3300*/  LDG.E.64.CONSTANT R194, desc[UR8][R194.64] ;  /* 0x00000008c2c27981 */ /* 0x000f62000c1e9b00 */
[----:B------:R-:W-:Y:S01]  /*3310*/  IMAD.IADD R53, R196, 0x1, R53 ;  /* 0x00000001c4357824 */ /* 0x000fe200078e0235 */
[----:B------:R-:W-:-:S04]  /*3320*/  LEA R192, P0, R52, UR10, 0x3 ;  /* 0x0000000a34c07c11 */ /* 0x000fc8000f8018ff */
[----:B------:R-:W-:-:S06]  /*3330*/  LEA.HI.X R193, R52, UR11, R53, 0x3, P0 ;  /* 0x0000000b34c17c11 */ /* 0x000fcc00080f1c35 */
[----:B------:R-:W5:Y:S01]  /*3340*/  LDG.E.64.CONSTANT R192, desc[UR8][R192.64] ;  /* 0x00000008c0c07981 */ /* 0x000f62000c1e9b00 */
[--C-:B------:R-:W-:Y:S01]  /*3350*/  SHF.R.S32.HI R53, RZ, 0x1f, R44.reuse ;  /* 0x0000001fff357819 */ /* 0x100fe2000001142c */
[----:B------:R-:W-:-:S04]  /*3360*/  IMAD.MOV.U32 R52, RZ, RZ, R44 ;  /* 0x000000ffff347224 */ /* 0x000fc800078e002c */
[----:B------:R-:W-:-:S04]  /*3370*/  IMAD.WIDE.U32 R52, R48, UR6, R52 ;  /* 0x0000000630347c25 */ /* 0x000fc8000f8e0034 */
        /* <DEDUP_REMOVED lines=18> */
[----:B------:R-:W-:-:S05]  /*34a0*/  IMAD.MOV.U32 R48, RZ, RZ, -0x1fe1 ;  /* 0xffffe01fff307424 */ /* 0x000fca00078e00ff */
[----:B--2---:R-:W-:Y:S04]  /*34b0*/  SHFL.IDX PT, R197, R191, RZ, R48 ;  /* 0x000000ffbfc57389 */ /* 0x004fe800000e0030 */
[----:B------:R-:W0:Y:S04]  /*34c0*/  SHFL.IDX PT, R196, R190, RZ, R48 ;  /* 0x000000ffbec47389 */ /* 0x000e2800000e0030 */
[----:B------:R-:W-:Y:S04]  /*34d0*/  SHFL.IDX PT, R203, R191, 0x1, R48 ;  /* 0x00200000bfcb7989 */ /* 0x000fe800000e0030 */
[----:B------:R-:W1:Y:S04]  /*34e0*/  SHFL.IDX PT, R202, R190, 0x1, R48 ;  /* 0x00200000beca7989 */ /* 0x000e6800000e0030 */
[----:B---3--:R-:W-:Y:S04]  /*34f0*/  SHFL.IDX PT, R53, R179, RZ, R48 ;  /* 0x000000ffb3357389 */ /* 0x008fe800000e0030 */
[----:B------:R-:W2:Y:S04]  /*3500*/  SHFL.IDX PT, R52, R178, RZ, R48 ;  /* 0x000000ffb2347389 */ /* 0x000ea800000e0030 */
[----:B------:R-:W-:Y:S04]  /*3510*/  SHFL.IDX PT, R201, R179, 0x1, R48 ;  /* 0x00200000b3c97989 */ /* 0x000fe800000e0030 */
[----:B------:R-:W3:Y:S01]  /*3520*/  SHFL.IDX PT, R200, R178, 0x1, R48 ;  /* 0x00200000b2c87989 */ /* 0x000ee200000e0030 */
[----:B0-----:R-:W-:-:S03]  /*3530*/  DFMA R196, R190, R196, RZ ;  /* 0x000000c4bec4722b */ /* 0x001fc600000000ff */
[----:B----4-:R-:W-:Y:S04]  /*3540*/  SHFL.IDX PT, R199, R167, RZ, R48 ;  /* 0x000000ffa7c77389 */ /* 0x010fe800000e0030 */
[----:B------:R-:W0:Y:S01]  /*3550*/  SHFL.IDX PT, R198, R166, RZ, R48 ;  /* 0x000000ffa6c67389 */ /* 0x000e2200000e0030 */
[----:B-1----:R-:W-:Y:S02]  /*3560*/  DFMA R202, R190, R202, RZ ;  /* 0x000000cabeca722b */ /* 0x002fe400000000ff */
[C---:B--2---:R-:W-:Y:S01]  /*3570*/  DFMA R52, R178.reuse, R52, R196 ;  /* 0x00000034b234722b */ /* 0x044fe200000000c4 */
[----:B------:R-:W-:Y:S04]  /*3580*/  SHFL.IDX PT, R197, R167, 0x1, R48 ;  /* 0x00200000a7c57989 */ /* 0x000fe800000e0030 */
[----:B------:R-:W1:Y:S01]  /*3590*/  SHFL.IDX PT, R196, R166, 0x1, R48 ;  /* 0x00200000a6c47989 */ /* 0x000e6200000e0030 */
[----:B---3--:R-:W-:-:S03]  /*35a0*/  DFMA R200, R178, R200, R202 ;  /* 0x000000c8b2c8722b */ /* 0x008fc600000000ca */
[----:B-----5:R-:W-:Y:S04]  /*35b0*/  SHFL.IDX PT, R203, R195, RZ, R48 ;  /* 0x000000ffc3cb7389 */ /* 0x020fe800000e0030 */
[----:B------:R-:W2:Y:S01]  /*35c0*/  SHFL.IDX PT, R202, R194, RZ, R48 ;  /* 0x000000ffc2ca7389 */ /* 0x000ea200000e0030 */
[----:B0-----:R-:W-:-:S03]  /*35d0*/  DFMA R52, R166, R198, R52 ;  /* 0x000000c6a634722b */ /* 0x001fc60000000034 */
[----:B------:R-:W-:Y:S04]  /*35e0*/  SHFL.IDX PT, R199, R195, 0x1, R48 ;  /* 0x00200000c3c77989 */ /* 0x000fe800000e0030 */
[----:B------:R-:W0:Y:S01]  /*35f0*/  SHFL.IDX PT, R198, R194, 0x1, R48 ;  /* 0x00200000c2c67989 */ /* 0x000e2200000e0030 */
[----:B-1----:R-:W-:-:S03]  /*3600*/  DFMA R200, R166, R196, R200 ;  /* 0x000000c4a6c8722b */ /* 0x002fc600000000c8 */
[----:B------:R-:W-:Y:S04]  /*3610*/  SHFL.IDX PT, R197, R193, RZ, R48 ;  /* 0x000000ffc1c57389 */ /* 0x000fe800000e0030 */
[----:B------:R-:W1:Y:S01]  /*3620*/  SHFL.IDX PT, R196, R192, RZ, R48 ;  /* 0x000000ffc0c47389 */ /* 0x000e6200000e0030 */
[----:B--2---:R-:W-:-:S03]  /*3630*/  DFMA R52, R194, R202, R52 ;  /* 0x000000cac234722b */ /* 0x004fc60000000034 */
[----:B------:R-:W-:Y:S04]  /*3640*/  SHFL.IDX PT, R203, R191, 0x2, R48 ;  /* 0x00400000bfcb7989 */ /* 0x000fe800000e0030 */
[----:B------:R-:W2:Y:S01]  /*3650*/  SHFL.IDX PT, R202, R190, 0x2, R48 ;  /* 0x00400000beca7989 */ /* 0x000ea200000e0030 */
[----:B0-----:R-:W-:-:S03]  /*3660*/  DFMA R198, R194, R198, R200 ;  /* 0x000000c6c2c6722b */ /* 0x001fc600000000c8 */
[----:B------:R-:W-:Y:S04]  /*3670*/  SHFL.IDX PT, R201, R179, 0x2, R48 ;  /* 0x00400000b3c97989 */ /* 0x000fe800000e0030 */
[----:B------:R-:W0:Y:S01]  /*3680*/  SHFL.IDX PT, R200, R178, 0x2, R48 ;  /* 0x00400000b2c87989 */ /* 0x000e2200000e0030 */
[----:B-1----:R-:W-:-:S03]  /*3690*/  DFMA R52, R192, R196, R52 ;  /* 0x000000c4c034722b */ /* 0x002fc60000000034 */
[----:B------:R-:W-:Y:S04]  /*36a0*/  SHFL.IDX PT, R197, R193, 0x1, R48 ;  /* 0x00200000c1c57989 */ /* 0x000fe800000e0030 */
[----:B------:R-:W1:Y:S01]  /*36b0*/  SHFL.IDX PT, R196, R192, 0x1, R48 ;  /* 0x00200000c0c47989 */ /* 0x000e6200000e0030 */
[----:B--2---:R-:W-:-:S08]  /*36c0*/  DFMA R202, R190, R202, RZ ;  /* 0x000000cabeca722b */ /* 0x004fd000000000ff */
[----:B0-----:R-:W-:Y:S02]  /*36d0*/  DFMA R200, R178, R200, R202 ;  /* 0x000000c8b2c8722b */ /* 0x001fe400000000ca */
[----:B------:R-:W-:Y:S04]  /*36e0*/  SHFL.IDX PT, R203, R167, 0x2, R48 ;  /* 0x00400000a7cb7989 */ /* 0x000fe800000e0030 */
[----:B------:R-:W0:Y:S01]  /*36f0*/  SHFL.IDX PT, R202, R166, 0x2, R48 ;  /* 0x00400000a6ca7989 */ /* 0x000e2200000e0030 */
[----:B-1----:R-:W-:-:S03]  /*3700*/  DFMA R196, R192, R196, R198 ;  /* 0x000000c4c0c4722b */ /* 0x002fc600000000c6 */
[----:B------:R-:W-:Y:S04]  /*3710*/  SHFL.IDX PT, R199, R189, RZ, R48 ;  /* 0x000000ffbdc77389 */ /* 0x000fe800000e0030 */
[----:B------:R-:W1:Y:S01]  /*3720*/  SHFL.IDX PT, R198, R188, RZ, R48 ;  /* 0x000000ffbcc67389 */ /* 0x000e6200000e0030 */
[----:B0-----:R-:W-:-:S03]  /*3730*/  DFMA R200, R166, R202, R200 ;  /* 0x000000caa6c8722b */ /* 0x001fc600000000c8 */
[----:B------:R-:W-:Y:S04]  /*3740*/  SHFL.IDX PT, R203, R195, 0x2, R48 ;  /* 0x00400000c3cb7989 */ /* 0x000fe800000e0030 */
[----:B------:R-:W0:Y:S01]  /*3750*/  SHFL.IDX PT, R202, R194, 0x2, R48 ;  /* 0x00400000c2ca7989 */ /* 0x000e2200000e0030 */
[----:B-1----:R-:W-:-:S03]  /*3760*/  DFMA R52, R188, R198, R52 ;  /* 0x000000c6bc34722b */ /* 0x002fc60000000034 */
[----:B------:R-:W-:Y:S04]  /*3770*/  SHFL.IDX PT, R199, R189, 0x1, R48 ;  /* 0x00200000bdc77989 */ /* 0x000fe800000e0030 */
[----:B------:R-:W1:Y:S01]  /*3780*/  SHFL.IDX PT, R198, R188, 0x1, R48 ;  /* 0x00200000bcc67989 */ /* 0x000e6200000e0030 */
[----:B0-----:R-:W-:-:S03]  /*3790*/  DFMA R200, R194, R202, R200 ;  /* 0x000000cac2c8722b */ /* 0x001fc600000000c8 */
        /* <DEDUP_REMOVED lines=27> */
[----:B------:R-:W-:Y:S04]  /*3950*/  SHFL.IDX PT, R201, R179, 0x3, R48 ;  /* 0x00600000b3c97989 */ /* 0x000fe800000e0030 */
[----:B------:R-:W1:Y:S01]  /*3960*/  SHFL.IDX PT, R200, R178, 0x3, R48 ;  /* 0x00600000b2c87989 */ /* 0x000e6200000e0030 */
[----:B0-----:R-:W-:-:S08]  /*3970*/  DFMA R202, R190, R202, RZ ;  /* 0x000000cabeca722b */ /* 0x001fd000000000ff */
[----:B-1----:R-:W-:Y:S02]  /*3980*/  DFMA R200, R178, R200, R202 ;  /* 0x000000c8b2c8722b */ /* 0x002fe400000000ca */
[----:B------:R-:W-:Y:S04]  /*3990*/  SHFL.IDX PT, R203, R167, 0x3, R48 ;  /* 0x00600000a7cb7989 */ /* 0x000fe800000e0030 */
[----:B------:R-:W0:Y:S02]  /*39a0*/  SHFL.IDX PT, R202, R166, 0x3, R48 ;  /* 0x00600000a6ca7989 */ /* 0x000e2400000e0030 */
[----:B0-----:R-:W-:Y:S02]  /*39b0*/  DFMA R200, R166, R202, R200 ;  /* 0x000000caa6c8722b */ /* 0x001fe400000000c8 */
[----:B------:R-:W-:Y:S04]  /*39c0*/  SHFL.IDX PT, R203, R195, 0x3, R48 ;  /* 0x00600000c3cb7989 */ /* 0x000fe800000e0030 */
[----:B------:R-:W0:Y:S02]  /*39d0*/  SHFL.IDX PT, R202, R194, 0x3, R48 ;  /* 0x00600000c2ca7989 */ /* 0x000e2400000e0030 */
[----:B0-----:R-:W-:-:S02]  /*39e0*/  DFMA R200, R194, R202, R200 ;  /* 0x000000cac2c8722b */ /* 0x001fc400000000c8 */
        /* <DEDUP_REMOVED lines=10> */
[----:B------:R-:W0:Y:S01]  /*3a90*/  SHFL.IDX PT, R202, R184, 0x3, R48 ;  /* 0x00600000b8ca7989 */ /* 0x000e2200000e0030 */
[----:B------:R-:W-:-:S03]  /*3aa0*/  DFMA R54, R52, UR12, R54 ;  /* 0x0000000c34367c2b */ /* 0x000fc60008000036 */
[----:B------:R-:W-:Y:S04]  /*3ab0*/  SHFL.IDX PT, R53, R179, 0x4, R48 ;  /* 0x00800000b3357989 */ /* 0x000fe800000e0030 */
[----:B------:R-:W-:Y:S01]  /*3ac0*/  SHFL.IDX PT, R52, R178, 0x4, R48 ;  /* 0x00800000b2347989 */ /* 0x000fe200000e0030 */
[----:B0-----:R-:W-:-:S03]  /*3ad0*/  DFMA R200, R184, R202, R200 ;  /* 0x000000cab8c8722b */ /* 0x001fc600000000c8 */
[----:B------:R-:W-:Y:S04]  /*3ae0*/  SHFL.IDX PT, R203, R191, 0x4, R48 ;  /* 0x00800000bfcb7989 */ /* 0x000fe800000e0030 */
[----:B------:R-:W0:Y:S02]  /*3af0*/  SHFL.IDX PT, R202, R190, 0x4, R48 ;  /* 0x00800000beca7989 */ /* 0x000e2400000e0030 */
[----:B0-----:R-:W-:-:S08]  /*3b00*/  DFMA R202, R190, R202, RZ ;  /* 0x000000cabeca722b */ /* 0x001fd000000000ff */
[----:B------:R-:W-:Y:S02]  /*3b10*/  DFMA R52, R178, R52, R202 ;  /* 0x00000034b234722b */ /* 0x000fe400000000ca */
        /* <DEDUP_REMOVED lines=672> */
[----:B------:R-:W0:Y:S01]  /*6520*/  SHFL.IDX PT, R202, R190, 0x1f, R48 ;  /* 0x03e00000beca7989 */ /* 0x000e2200000e0030 */
[----:B------:R-:W-:Y:S01]  /*6530*/  IMAD.MOV.U32 R231, RZ, RZ, 0x3f ;  /* 0x0000003fffe77424 */ /* 0x000fe200078e00ff */
[----:B------:R-:W-:-:S04]  /*6540*/  DFMA R106, R196, UR12, R106 ;  /* 0x0000000cc46a7c2b */ /* 0x000fc8000800006a */
[----:B------:R-:W-:Y:S01]  /*6550*/  SHFL.IDX PT, R197, R191, R231, R48 ;  /* 0x000000e7bfc57389 */ /* 0x000fe200000e0030 */
[----:B0-----:R-:W-:-:S08]  /*6560*/  DFMA R202, R190, R202, RZ ;  /* 0x000000cabeca722b */ /* 0x001fd000000000ff */
[----:B------:R-:W-:Y:S02]  /*6570*/  DFMA R200, R178, R200, R202 ;  /* 0x000000c8b2c8722b */ /* 0x000fe400000000ca */
[----:B------:R-:W-:Y:S04]  /*6580*/  SHFL.IDX PT, R203, R167, 0x1f, R48 ;  /* 0x03e00000a7cb7989 */ /* 0x000fe800000e0030 */
[----:B------:R-:W0:Y:S04]  /*6590*/  SHFL.IDX PT, R202, R166, 0x1f, R48 ;  /* 0x03e00000a6ca7989 */ /* 0x000e2800000e0030 */
[----:B------:R-:W1:Y:S01]  /*65a0*/  SHFL.IDX PT, R196, R190, R231, R48 ;  /* 0x000000e7bec47389 */ /* 0x000e6200000e0030 */
[----:B------:R-:W-:-:S03]  /*65b0*/  DFMA R110, R52, UR12, R110 ;  /* 0x0000000c346e7c2b */ /* 0x000fc6000800006e */
[----:B------:R-:W-:Y:S04]  /*65c0*/  SHFL.IDX PT, R53, R179, R231, R48 ;  /* 0x000000e7b3357389 */ /* 0x000fe800000e0030 */
[----:B------:R-:W2:Y:S01]  /*65d0*/  SHFL.IDX PT, R52, R178, R231, R48 ;  /* 0x000000e7b2347389 */ /* 0x000ea200000e0030 */
[----:B0-----:R-:W-:-:S03]  /*65e0*/  DFMA R200, R166, R202, R200 ;  /* 0x000000caa6c8722b */ /* 0x001fc600000000c8 */
[----:B------:R-:W-:Y:S04]  /*65f0*/  SHFL.IDX PT, R203, R195, 0x1f, R48 ;  /* 0x03e00000c3cb7989 */ /* 0x000fe800000e0030 */
[----:B------:R-:W0:Y:S01]  /*6600*/  SHFL.IDX PT, R202, R194, 0x1f, R48 ;  /* 0x03e00000c2ca7989 */ /* 0x000e2200000e0030 */
[----:B-1----:R-:W-:-:S08]  /*6610*/  DFMA R196, R190, R196, RZ ;  /* 0x000000c4bec4722b */ /* 0x002fd000000000ff */
[----:B--2---:R-:W-:Y:S02]  /*6620*/  DFMA R52, R178, R52, R196 ;  /* 0x00000034b234722b */ /* 0x004fe400000000c4 */
[----:B------:R-:W-:Y:S04]  /*6630*/  SHFL.IDX PT, R197, R167, R231, R48 ;  /* 0x000000e7a7c57389 */ /* 0x000fe800000e0030 */
[----:B------:R-:W1:Y:S01]  /*6640*/  SHFL.IDX PT, R196, R166, R231, R48 ;  /* 0x000000e7a6c47389 */ /* 0x000e6200000e0030 */
[----:B0-----:R-:W-:-:S03]  /*6650*/  DFMA R200, R194, R202, R200 ;  /* 0x000000cac2c8722b */ /* 0x001fc600000000c8 */
[----:B------:R-:W-:Y:S04]  /*6660*/  SHFL.IDX PT, R203, R193, 0x1f, R48 ;  /* 0x03e00000c1cb7989 */ /* 0x000fe800000e0030 */
[----:B------:R-:W0:Y:S01]  /*6670*/  SHFL.IDX PT, R202, R192, 0x1f, R48 ;  /* 0x03e00000c0ca7989 */ /* 0x000e2200000e0030 */
[----:B-1----:R-:W-:-:S03]  /*6680*/  DFMA R52, R166, R196, R52 ;  /* 0x000000c4a634722b */ /* 0x002fc60000000034 */
        /* <DEDUP_REMOVED lines=21> */
[----:B------:R-:W-:Y:S04]  /*67e0*/  SHFL.IDX PT, R203, R185, R231, R48 ;  /* 0x000000e7b9cb7389 */ /* 0x000fe800000e0030 */
[----:B------:R-:W0:Y:S01]  /*67f0*/  SHFL.IDX PT, R202, R184, R231, R48 ;  /* 0x000000e7b8ca7389 */ /* 0x000e2200000e0030 */
[----:B------:R-:W-:Y:S01]  /*6800*/  IMAD.MOV.U32 R233, RZ, RZ, 0x20 ;  /* 0x00000020ffe97424 */ /* 0x000fe200078e00ff */
[----:B-1----:R-:W-:-:S04]  /*6810*/  DFMA R52, R186, R196, R52 ;  /* 0x000000c4ba34722b */ /* 0x002fc80000000034 */
[----:B------:R-:W-:Y:S04]  /*6820*/  SHFL.IDX PT, R197, R191, R233, R48 ;  /* 0x000000e9bfc57389 */ /* 0x000fe800000e0030 */
[----:B------:R-:W1:Y:S01]  /*6830*/  SHFL.IDX PT, R196, R190, R233, R48 ;  /* 0x000000e9bec47389 */ /* 0x000e6200000e0030 */
[----:B0-----:R-:W-:-:S03]  /*6840*/  DFMA R202, R184, R202, R52 ;  /* 0x000000cab8ca722b */ /* 0x001fc60000000034 */
[----:B------:R-:W-:Y:S04]  /*6850*/  SHFL.IDX PT, R53, R179, R233, R48 ;  /* 0x000000e9b3357389 */ /* 0x000fe800000e0030 */
[----:B------:R-:W0:Y:S01]  /*6860*/  SHFL.IDX PT, R52, R178, R233, R48 ;  /* 0x000000e9b2347389 */ /* 0x000e2200000e0030 */
[----:B-1----:R-:W-:-:S08]  /*6870*/  DFMA R196, R190, R196, RZ ;  /* 0x000000c4bec4722b */ /* 0x002fd000000000ff */
[----:B0-----:R-:W-:Y:S02]  /*6880*/  DFMA R52, R178, R52, R196 ;  /* 0x00000034b234722b */ /* 0x001fe400000000c4 */
[----:B------:R-:W-:Y:S04]  /*6890*/  SHFL.IDX PT, R197, R167, R233, R48 ;  /* 0x000000e9a7c57389 */ /* 0x000fe800000e0030 */
[----:B------:R-:W0:Y:S02]  /*68a0*/  SHFL.IDX PT, R196, R166, R233, R48 ;  /* 0x000000e9a6c47389 */ /* 0x000e2400000e0030 */
[----:B0-----:R-:W-:Y:S02]  /*68b0*/  DFMA R52, R166, R196, R52 ;  /* 0x000000c4a634722b */ /* 0x001fe40000000034 */
[----:B------:R-:W-:Y:S04]  /*68c0*/  SHFL.IDX PT, R197, R195, R233, R48 ;  /* 0x000000e9c3c57389 */ /* 0x000fe800000e0030 */
[----:B------:R-:W0:Y:S02]  /*68d0*/  SHFL.IDX PT, R196, R194, R233, R48 ;  /* 0x000000e9c2c47389 */ /* 0x000e2400000e0030 */
[----:B0-----:R-:W-:-:S02]  /*68e0*/  DFMA R52, R194, R196, R52 ;  /* 0x000000c4c234722b */ /* 0x001fc40000000034 */
[----:B------:R-:W-:Y:S04]  /*68f0*/  SHFL.IDX PT, R197, R193, R233, R48 ;  /* 0x000000e9c1c57389 */ /* 0x000fe800000e0030 */
[----:B------:R-:W0:Y:S02]  /*6900*/  SHFL.IDX PT, R196, R192, R233, R48 ;  /* 0x000000e9c0c47389 */ /* 0x000e2400000e0030 */
[----:B0-----:R-:W-:Y:S02]  /*6910*/  DFMA R52, R192, R196, R52 ;  /* 0x000000c4c034722b */ /* 0x001fe40000000034 */
[----:B------:R-:W-:Y:S04]  /*6920*/  SHFL.IDX PT, R197, R189, R233, R48 ;  /* 0x000000e9bdc57389 */ /* 0x000fe800000e0030 */
[----:B------:R-:W0:Y:S01]  /*6930*/  SHFL.IDX PT, R196, R188, R233, R48 ;  /* 0x000000e9bcc47389 */ /* 0x000e2200000e0030 */
[----:B------:R-:W-:-:S03]  /*6940*/  DFMA R112, R198, UR12, R112 ;  /* 0x0000000cc6707c2b */ /* 0x000fc60008000070 */
[----:B------:R-:W-:Y:S04]  /*6950*/  SHFL.IDX PT, R199, R185, R233, R48 ;  /* 0x000000e9b9c77389 */ /* 0x000fe800000e0030 */
[----:B------:R-:W-:Y:S01]  /*6960*/  SHFL.IDX PT, R198, R184, R233, R48 ;  /* 0x000000e9b8c67389 */ /* 0x000fe200000e0030 */
[----:B0-----:R-:W-:-:S03]  /*6970*/  DFMA R52, R188, R196, R52 ;  /* 0x000000c4bc34722b */ /* 0x001fc60000000034 */
[----:B------:R-:W-:Y:S04]  /*6980*/  SHFL.IDX PT, R197, R187, R233, R48 ;  /* 0x000000e9bbc57389 */ /* 0x000fe800000e0030 */
[----:B------:R-:W0:Y:S01]  /*6990*/  SHFL.IDX PT, R196, R186, R233, R48 ;  /* 0x000000e9bac47389 */ /* 0x000e2200000e0030 */
[----:B------:R-:W-:Y:S01]  /*69a0*/  IMAD.MOV.U32 R231, RZ, RZ, 0x21 ;  /* 0x00000021ffe77424 */ /* 0x000fe200078e00ff */
[----:B0-----:R-:W-:-:S04]  /*69b0*/  DFMA R52, R186, R196, R52 ;  /* 0x000000c4ba34722b */ /* 0x001fc80000000034 */
[----:B------:R-:W-:Y:S04]  /*69c0*/  SHFL.IDX PT, R197, R191, R231, R48 ;  /* 0x000000e7bfc57389 */ /* 0x000fe800000e0030 */
[----:B------:R-:W0:Y:S01]  /*69d0*/  SHFL.IDX PT, R196, R190, R231, R48 ;  /* 0x000000e7bec47389 */ /* 0x000e2200000e0030 */
[----:B------:R-:W-:-:S03]  /*69e0*/  DFMA R198, R184, R198, R52 ;  /* 0x000000c6b8c6722b */ /* 0x000fc60000000034 */
[----:B------:R-:W-:Y:S04]  /*69f0*/  SHFL.IDX PT, R53, R179, R231, R48 ;  /* 0x000000e7b3357389 */ /* 0x000fe800000e0030 */
[----:B------:R-:W1:Y:S01]  /*6a00*/  SHFL.IDX PT, R52, R178, R231, R48 ;  /* 0x000000e7b2347389 */ /* 0x000e6200000e0030 */
[----:B0-----:R-:W-:-:S08]  /*6a10*/  DFMA R196, R190, R196, RZ ;  /* 0x000000c4bec4722b */ /* 0x001fd000000000ff */
[----:B-1----:R-:W-:Y:S02]  /*6a20*/  DFMA R52, R178, R52, R196 ;  /* 0x00000034b234722b */ /* 0x002fe400000000c4 */
        /* <DEDUP_REMOVED lines=744> */
[----:B------:R-:W0:Y:S02]  /*98b0*/  SHFL.IDX PT, R196, R186, R231, R48 ;  /* 0x000000e7bac47389 */ /* 0x000e2400000e0030 */
[----:B0-----:R-:W-:-:S08]  /*98c0*/  DFMA R52, R186, R196, R52 ;  /* 0x000000c4ba34722b */ /* 0x001fd00000000034 */
[----:B------:R-:W-:Y:S01]  /*98d0*/  DFMA R52, R184, R202, R52 ;  /* 0x000000cab834722b */ /* 0x000fe20000000034 */
[----:B------:R-:W-:-:S05]  /*98e0*/  IMAD.MOV.U32 R202, RZ, RZ, 0x3e ;  /* 0x0000003effca7424 */ /* 0x000fca00078e00ff */
[----:B------:R-:W-:Y:S04]  /*98f0*/  SHFL.IDX PT, R197, R191, R202, R48 ;  /* 0x000000cabfc57389 */ /* 0x000fe800000e0030 */
[----:B------:R-:W0:Y:S02]  /*9900*/  SHFL.IDX PT, R196, R190, R202, R48 ;  /* 0x000000cabec47389 */ /* 0x000e2400000e0030 */
[----:B0-----:R-:W-:Y:S02]  /*9910*/  DFMA R196, R190, R196, RZ ;  /* 0x000000c4bec4722b */ /* 0x001fe400000000ff */
[----:B------:R-:W-:Y:S04]  /*9920*/  SHFL.IDX PT, R191, R179, R202, R48 ;  /* 0x000000cab3bf7389 */ /* 0x000fe800000e0030 */
[----:B------:R-:W0:Y:S02]  /*9930*/  SHFL.IDX PT, R190, R178, R202, R48 ;  /* 0x000000cab2be7389 */ /* 0x000e2400000e0030 */
[----:B0-----:R-:W-:-:S02]  /*9940*/  DFMA R190, R178, R190, R196 ;  /* 0x000000beb2be722b */ /* 0x001fc400000000c4 */
[----:B------:R-:W-:Y:S04]  /*9950*/  SHFL.IDX PT, R179, R167, R202, R48 ;  /* 0x000000caa7b37389 */ /* 0x000fe800000e0030 */
[----:B------:R-:W0:Y:S02]  /*9960*/  SHFL.IDX PT, R178, R166, R202, R48 ;  /* 0x000000caa6b27389 */ /* 0x000e2400000e0030 */
[----:B0-----:R-:W-:Y:S02]  /*9970*/  DFMA R178, R166, R178, R190 ;  /* 0x000000b2a6b2722b */ /* 0x001fe400000000be */
[----:B------:R-:W-:Y:S04]  /*9980*/  SHFL.IDX PT, R167, R195, R202, R48 ;  /* 0x000000cac3a77389 */ /* 0x000fe800000e0030 */
[----:B------:R-:W0:Y:S04]  /*9990*/  SHFL.IDX PT, R166, R194, R202, R48 ;  /* 0x000000cac2a67389 */ /* 0x000e2800000e0030 */
[----:B------:R-:W-:Y:S04]  /*99a0*/  SHFL.IDX PT, R191, R193, R202, R48 ;  /* 0x000000cac1bf7389 */ /* 0x000fe800000e0030 */
[----:B------:R-:W1:Y:S01]  /*99b0*/  SHFL.IDX PT, R190, R192, R202, R48 ;  /* 0x000000cac0be7389 */ /* 0x000e6200000e0030 */
[----:B0-----:R-:W-:-:S03]  /*99c0*/  DFMA R166, R194, R166, R178 ;  /* 0x000000a6c2a6722b */ /* 0x001fc600000000b2 */
[----:B------:R-:W-:Y:S04]  /*99d0*/  SHFL.IDX PT, R179, R189, R202, R48 ;  /* 0x000000cabdb37389 */ /* 0x000fe800000e0030 */
[----:B------:R-:W0:Y:S01]  /*99e0*/  SHFL.IDX PT, R178, R188, R202, R48 ;  /* 0x000000cabcb27389 */ /* 0x000e2200000e0030 */
[----:B-1----:R-:W-:-:S03]  /*99f0*/  DFMA R166, R192, R190, R166 ;  /* 0x000000bec0a6722b */ /* 0x002fc600000000a6 */
[----:B------:R-:W-:Y:S04]  /*9a00*/  SHFL.IDX PT, R191, R187, R202, R48 ;  /* 0x000000cabbbf7389 */ /* 0x000fe800000e0030 */
[----:B------:R-:W1:Y:S01]  /*9a10*/  SHFL.IDX PT, R190, R186, R202, R48 ;  /* 0x000000cababe7389 */ /* 0x000e6200000e0030 */
[----:B------:R-:W-:Y:S01]  /*9a20*/  VIADD R39, R39, 0x1 ;  /* 0x0000000127277836 */ /* 0x000fe20000000000 */
[----:B0-----:R-:W-:Y:S02]  /*9a30*/  DFMA R166, R188, R178, R166 ;  /* 0x000000b2bca6722b */ /* 0x001fe400000000a6 */
[----:B------:R-:W-:Y:S04]  /*9a40*/  SHFL.IDX PT, R179, R185, R202, R48 ;  /* 0x000000cab9b37389 */ /* 0x000fe800000e0030 */
[----:B------:R0:W2:Y:S02]  /*9a50*/  SHFL.IDX PT, R178, R184, R202, R48 ;  /* 0x000000cab8b27389 */ /* 0x0000a400000e0030 */
[----:B-1----:R-:W-:Y:S01]  /*9a60*/  DFMA R166, R186, R190, R166 ;  /* 0x000000bebaa6722b */ /* 0x002fe200000000a6 */
[----:B------:R-:W-:Y:S01]  /*9a70*/  ISETP.NE.AND P0, PT, R39, RZ, PT ;  /* 0x000000ff2700720c */ /* 0x000fe20003f05270 */
[----:B0-----:R-:W0:Y:S01]  /*9a80*/  LDC R48, c[0x0][0x3a8] ;  /* 0x0000ea00ff307b82 */ /* 0x001e220000000800 */
[----:B------:R-:W-:-:S02]  /*9a90*/  DFMA R176, R198, UR12, R176 ;  /* 0x0000000cc6b07c2b */ /* 0x000fc400080000b0 */
[----:B------:R-:W-:-:S03]  /*9aa0*/  DFMA R168, R200, UR12, R168 ;  /* 0x0000000cc8a87c2b */ /* 0x000fc600080000a8 */
[----:B--2---:R-:W-:Y:S02]  /*9ab0*/  DFMA R166, R184, R178, R166 ;  /* 0x000000b2b8a6722b */ /* 0x004fe400000000a6 */
[----:B------:R-:W-:-:S06]  /*9ac0*/  DFMA R174, R52, UR12, R174 ;  /* 0x0000000c34ae7c2b */ /* 0x000fcc00080000ae */
[----:B------:R-:W-:Y:S01]  /*9ad0*/  DFMA R170, R166, UR12, R170 ;  /* 0x0000000ca6aa7c2b */ /* 0x000fe200080000aa */
[C---:B0-----:R-:W-:Y:S02]  /*9ae0*/  IMAD R40, R48.reuse, 0x8, R40 ;  /* 0x0000000830287824 */ /* 0x041fe400078e0228 */
[C---:B------:R-:W-:Y:S02]  /*9af0*/  IMAD R41, R48.reuse, 0x8, R41 ;  /* 0x0000000830297824 */ /* 0x040fe400078e0229 */
[C---:B------:R-:W-:Y:S02]  /*9b00*/  IMAD R42, R48.reuse, 0x8, R42 ;  /* 0x00000008302a7824 */ /* 0x040fe400078e022a */
[C---:B------:R-:W-:Y:S02]  /*9b10*/  IMAD R43, R48.reuse, 0x8, R43 ;  /* 0x00000008302b7824 */ /* 0x040fe400078e022b */
[C---:B------:R-:W-:Y:S02]  /*9b20*/  IMAD R44, R48.reuse, 0x8, R44 ;  /* 0x00000008302c7824 */ /* 0x040fe400078e022c */
[----:B------:R-:W-:-:S02]  /*9b30*/  IMAD R45, R48, 0x8, R45 ;  /* 0x00000008302d7824 */ /* 0x000fc400078e022d */
[C---:B------:R-:W-:Y:S02]  /*9b40*/  IMAD R46, R48.reuse, 0x8, R46 ;  /* 0x00000008302e7824 */ /* 0x040fe400078e022e */
[----:B------:R-:W-:Y:S01]  /*9b50*/  IMAD R47, R48, 0x8, R47 ;  /* 0x00000008302f7824 */ /* 0x000fe200078e022f */
[----:B------:R-:W-:Y:S06]  /*9b60*/  @P0 BRA `(.L_x_1) ;  /* 0xffffff9400580947 */ /* 0x000fec000383ffff */
.L_x_0:
[----:B------:R-:W0:Y:S01]  /*9b70*/  S2R R48, SR_TID.Y ;  /* 0x0000000000307919 */ /* 0x000e220000002200 */
[----:B------:R-:W0:Y:S01]  /*9b80*/  LDC R39, c[0x0][0x364] ;  /* 0x0000d900ff277b82 */ /* 0x000e220000000800 */
[----:B------:R-:W1:Y:S01]  /*9b90*/  LDCU.64 UR14, c[0x0][0x3d8] ;  /* 0x00007b00ff0e77ac */ /* 0x000e620008000a00 */
[----:B------:R-:W1:Y:S01]  /*9ba0*/  S2R R40, SR_TID.X ;  /* 0x0000000000287919 */ /* 0x000e620000002100 */
[----:B------:R-:W2:Y:S01]  /*9bb0*/  LDCU.64 UR16, c[0x0][0x3c0] ;  /* 0x00007800ff1077ac */ /* 0x000ea20008000a00 */
[----:B------:R-:W-:Y:S01]  /*9bc0*/  IMAD.MOV.U32 R41, RZ, RZ, RZ ;  /* 0x000000ffff297224 */ /* 0x000fe200078e00ff */
[----:B------:R-:W3:Y:S04]  /*9bd0*/  LDL.LU R185, [R1+0x4] ;  /* 0x0000040001b97983 */ /* 0x000ee80000300800 */
[----:B------:R-:W4:Y:S04]  /*9be0*/  LDL.LU R184, [R1+0xc] ;  /* 0x00000c0001b87983 */ /* 0x000f280000300800 */
[----:B------:R-:W5:Y:S04]  /*9bf0*/  LDL.LU R179, [R1] ;  /* 0x0000000001b37983 */ /* 0x000f680000300800 */
[----:B------:R-:W4:Y:S04]  /*9c00*/  LDL.LU R178, [R1+0x8] ;  /* 0x0000080001b27983 */ /* 0x000f280000300800 */
[----:B------:R-:W4:Y:S04]  /*9c10*/  LDL.LU R167, [R1+0x14] ;  /* 0x0000140001a77983 */ /* 0x000f280000300800 */
[----:B------:R-:W4:Y:S01]  /*9c20*/  LDL.LU R166, [R1+0x10] ;  /* 0x0000100001a67983 */ /* 0x000f220000300800 */
[----:B0-----:R-:W-:-:S03]  /*9c30*/  IMAD R39, R39, UR4, R48 ;  /* 0x0000000427277c24 */ /* 0x001fc6000f8e0230 */
[----:B------:R-:W4:Y:S01]  /*9c40*/  LDL.LU R53, [R1+0x1c] ;  /* 0x00001c0001357983 */ /* 0x000f220000300800 */
[C---:B-1----:R-:W-:Y:S01]  /*9c50*/  IMAD.WIDE.U32 R42, R39.reuse, UR14, R40 ;  /* 0x0000000e272a7c25 */ /* 0x042fe2000f8e0028 */
[----:B------:R-:W-:Y:S02]  /*9c60*/  ISETP.GE.U32.AND P1, PT, R40, 0x2, PT ;  /* 0x000000022800780c */ /* 0x000fe40003f26070 */
[----:B------:R-:W4:Y:S01]  /*9c70*/  LDL.LU R52, [R1+0x18] ;  /* 0x0000180001347983 */ /* 0x000f220000300800 */
[----:B------:R-:W-:Y:S01]  /*9c80*/  IMAD R39, R39, UR15, R43 ;  /* 0x0000000f27277c24 */ /* 0x000fe2000f8e022b */
[C---:B--2---:R-:W-:Y:S02]  /*9c90*/  LEA R44, P0, R42.reuse, UR16, 0x3 ;  /* 0x000000102a2c7c11 */ /* 0x044fe4000f8018ff */
[----:B------:R-:W2:Y:S02]  /*9ca0*/  LDL.LU R48, [R1+0x24] ;  /* 0x0000240001307983 */ /* 0x000ea40000300800 */
[----:B------:R-:W-:-:S02]  /*9cb0*/  LEA.HI.X R45, R42, UR17, R39, 0x3, P0 ;  /* 0x000000112a2d7c11 */ /* 0x000fc400080f1c27 */
[----:B------:R-:W2:Y:S01]  /*9cc0*/  LDL.LU R47, [R1+0x20] ;  /* 0x00002000012f7983 */ /* 0x000ea20000300800 */
[----:B------:R-:W-:-:S03]  /*9cd0*/  ISETP.NE.AND P0, PT, R40, RZ, PT ;  /* 0x000000ff2800720c */ /* 0x000fc60003f05270 */
[----:B------:R-:W-:Y:S01]  /*9ce0*/  STG.E.64 desc[UR8][R44.64], R54 ;  /* 0x000000362c007986 */ /* 0x000fe2000c101b08 */
[----:B------:R-:W-:-:S03]  /*9cf0*/  ISETP.GE.U32.AND P3, PT, R40, 0x5, PT ;  /* 0x000000052800780c */ /* 0x000fc60003f66070 */
[----:B------:R-:W2:Y:S06]  /*9d00*/  LDL.LU R46, [R1+0x2c] ;  /* 0x00002c00012e7983 */ /* 0x000eac0000300800 */
[----:B------:R-:W-:-:S04]  /*9d10*/  @P0 IADD3 R42, P2, PT, R0, UR16, RZ ;  /* 0x00000010002a0c10 */ /* 0x000fc8000ff5e0ff */
[----:B------:R-:W-:Y:S02]  /*9d20*/  @P0 IADD3.X R43, PT, PT, R2, UR17, RZ, P2, !PT ;  /* 0x00000011022b0c10 */ /* 0x000fe400097fe4ff */
[----:B------:R-:W-:-:S03]  /*9d30*/  @P1 IADD3 R2, P2, PT, R3, UR16, RZ ;  /* 0x0000001003021c10 */ /* 0x000fc6000ff5e0ff */
[----:B------:R-:W-:Y:S01]  /*9d40*/  @P0 STG.E.64 desc[UR8][R42.64], R56 ;  /* 0x000000382a000986 */ /* 0x000fe2000c101b08 */
[----:B------:R-:W-:Y:S02]  /*9d50*/  ISETP.GE.U32.AND P0, PT, R40, 0x3, PT ;  /* 0x000000032800780c */ /* 0x000fe40003f06070 */
[----:B------:R-:W-:-:S05]  /*9d60*/  @P1 IADD3.X R3, PT, PT, R4, UR17, RZ, P2, !PT ;  /* 0x0000001104031c10 */ /* 0x000fca00097fe4ff */
[----:B------:R0:W-:Y:S01]  /*9d70*/  @P1 STG.E.64 desc[UR8][R2.64], R58 ;  /* 0x0000003a02001986 */ /* 0x0001e2000c101b08 */
[----:B------:R-:W-:-:S05]  /*9d80*/  ISETP.GE.U32.AND P1, PT, R40, 0x4, PT ;  /* 0x000000042800780c */ /* 0x000fca0003f26070 */
[----:B0-----:R-:W-:-:S04]  /*9d90*/  @P0 IADD3 R2, P2, PT, R5, UR16, RZ ;  /* 0x0000001005020c10 */ /* 0x001fc8000ff5e0ff */
[----:B------:R-:W-:-:S05]  /*9da0*/  @P0 IADD3.X R3, PT, PT, R6, UR17, RZ, P2, !PT ;  /* 0x0000001106030c10 */ /* 0x000fca00097fe4ff */
[----:B------:R0:W-:Y:S01]  /*9db0*/  @P0 STG.E.64 desc[UR8][R2.64], R60 ;  /* 0x0000003c02000986 */ /* 0x0001e2000c101b08 */
[----:B------:R-:W-:Y:S02]  /*9dc0*/  ISETP.GE.U32.AND P2, PT, R40, 0x6, PT ;  /* 0x000000062800780c */ /* 0x000fe40003f46070 */
[----:B0-----:R-:W-:-:S04]  /*9dd0*/  @P1 IADD3 R2, P0, PT, R7, UR16, RZ ;  /* 0x0000001007021c10 */ /* 0x001fc8000ff1e0ff */
[----:B------:R-:W-:-:S05]  /*9de0*/  @P1 IADD3.X R3, PT, PT, R8, UR17, RZ, P0, !PT ;  /* 0x0000001108031c10 */ /* 0x000fca00087fe4ff */
[----:B------:R0:W-:Y:S01]  /*9df0*/  @P1 STG.E.64 desc[UR8][R2.64], R62 ;  /* 0x0000003e02001986 */ /* 0x0001e2000c101b08 */
[----:B------:R-:W-:Y:S02]  /*9e00*/  ISETP.GE.U32.AND P1, PT, R40, 0x7, PT ;  /* 0x000000072800780c */ /* 0x000fe40003f26070 */
[----:B------:R-:W-:Y:S02]  /*9e10*/  @P2 IADD3 R4, P4, PT, R11, UR16, RZ ;  /* 0x000000100b042c10 */ /* 0x000fe4000ff9e0ff */
[----:B0-----:R-:W-:-:S04]  /*9e20*/  @P3 IADD3 R2, P0, PT, R9, UR16, RZ ;  /* 0x0000001009023c10 */ /* 0x001fc8000ff1e0ff */
[----:B------:R-:W-:Y:S02]  /*9e30*/  @P3 IADD3.X R3, PT, PT, R10, UR17, RZ, P0, !PT ;  /* 0x000000110a033c10 */ /* 0x000fe400087fe4ff */
[----:B------:R-:W-:-:S03]  /*9e40*/  ISETP.GE.U32.AND P0, PT, R40, 0x8, PT ;  /* 0x000000082800780c */ /* 0x000fc60003f06070 */
[----:B------:R0:W-:Y:S01]  /*9e50*/  @P3 STG.E.64 desc[UR8][R2.64], R64 ;  /* 0x0000004002003986 */ /* 0x0001e2000c101b08 */
[----:B------:R-:W-:Y:S02]  /*9e60*/  ISETP.GE.U32.AND P3, PT, R40, 0x9, PT ;  /* 0x000000092800780c */ /* 0x000fe40003f66070 */
[----:B------:R-:W-:Y:S02]  /*9e70*/  @P2 IADD3.X R5, PT, PT, R12, UR17, RZ, P4, !PT ;  /* 0x000000110c052c10 */ /* 0x000fe4000a7fe4ff */
[----:B------:R-:W-:Y:S02]  /*9e80*/  ISETP.GE.U32.AND P4, PT, R40, 0xa, PT ;  /* 0x0000000a2800780c */ /* 0x000fe40003f86070 */
[----:B0-----:R-:W-:-:S04]  /*9e90*/  @P1 IADD3 R2, P5, PT, R13, UR16, RZ ;  /* 0x000000100d021c10 */ /* 0x001fc8000ffbe0ff */
[----:B------:R-:W-:Y:S02]  /*9ea0*/  @P1 IADD3.X R3, PT, PT, R14, UR17, RZ, P5, !PT ;  /* 0x000000110e031c10 */ /* 0x000fe4000affe4ff */
[----:B------:R-:W-:Y:S01]  /*9eb0*/  @P0 IADD3 R6, P5, PT, R15, UR16, RZ ;  /* 0x000000100f060c10 */ /* 0x000fe2000ffbe0ff */
[----:B------:R0:W-:Y:S03]  /*9ec0*/  @P2 STG.E.64 desc[UR8][R4.64], R66 ;  /* 0x0000004204002986 */ /* 0x0001e6000c101b08 */
[----:B------:R-:W-:Y:S01]  /*9ed0*/  @P0 IADD3.X R7, PT, PT, R16, UR17, RZ, P5, !PT ;  /* 0x0000001110070c10 */ /* 0x000fe2000affe4ff */
[----:B------:R1:W-:Y:S01]  /*9ee0*/  @P1 STG.E.64 desc[UR8][R2.64], R68 ;  /* 0x0000004402001986 */ /* 0x0003e2000c101b08 */
[----:B0-----:R-:W-:Y:S02]  /*9ef0*/  @P3 IADD3 R4, P5, PT, R17, UR16, RZ ;  /* 0x0000001011043c10 */ /* 0x001fe4000ffbe0ff */
[----:B-1----:R-:W-:-:S02]  /*9f00*/  @P4 IADD3 R2, P6, PT, R19, UR16, RZ ;  /* 0x0000001013024c10 */ /* 0x002fc4000ffde0ff */
[----:B------:R-:W-:Y:S01]  /*9f10*/  @P3 IADD3.X R5, PT, PT, R18, UR17, RZ, P5, !PT ;  /* 0x0000001112053c10 */ /* 0x000fe2000affe4ff */
[----:B------:R-:W2:Y:S04]  /*9f20*/  LDL.LU R19, [R1+0x34] ;  /* 0x0000340001137983 */ /* 0x000ea80000300800 */
[----:B------:R-:W2:Y:S04]  /*9f30*/  LDL.LU R18, [R1+0x28] ;  /* 0x0000280001127983 */ /* 0x000ea80000300800 */
[----:B------:R-:W2:Y:S04]  /*9f40*/  LDL.LU R17, [R1+0x30] ;  /* 0x0000300001117983 */ /* 0x000ea80000300800 */
[----:B------:R-:W2:Y:S04]  /*9f50*/  LDL.LU R16, [R1+0x3c] ;  /* 0x00003c0001107983 */ /* 0x000ea80000300800 */
[----:B------:R-:W2:Y:S04]  /*9f60*/  LDL.LU R15, [R1+0x38] ;  /* 0x00003800010f7983 */ /* 0x000ea80000300800 */
[----:B------:R-:W2:Y:S04]  /*9f70*/  LDL.LU R14, [R1+0x44] ;  /* 0x00004400010e7983 */ /* 0x000ea80000300800 */
[----:B------:R-:W2:Y:S04]  /*9f80*/  LDL.LU R13, [R1+0x40] ;  /* 0x00004000010d7983 */ /* 0x000ea80000300800 */
[----:B------:R-:W2:Y:S04]  /*9f90*/  LDL.LU R12, [R1+0x4c] ;  /* 0x00004c00010c7983 */ /* 0x000ea80000300800 */
[----:B------:R-:W2:Y:S01]  /*9fa0*/  LDL.LU R0, [R1+0x48] ;  /* 0x0000480001007983 */ /* 0x000ea20000300800 */
[----:B------:R-:W-:-:S02]  /*9fb0*/  ISETP.GE.U32.AND P2, PT, R40, 0xb, PT ;  /* 0x0000000b2800780c */ /* 0x000fc40003f46070 */
[C---:B------:R-:W-:Y:S01]  /*9fc0*/  ISETP.GE.U32.AND P1, PT, R40.reuse, 0xc, PT ;  /* 0x0000000c2800780c */ /* 0x040fe20003f26070 */
[----:B------:R-:W-:Y:S01]  /*9fd0*/  @P0 STG.E.64 desc[UR8][R6.64], R70 ;  /* 0x0000004606000986 */ /* 0x000fe2000c101b08 */
[----:B------:R-:W-:Y:S02]  /*9fe0*/  ISETP.GE.U32.AND P0, PT, R40, 0xd, PT ;  /* 0x0000000d2800780c */ /* 0x000fe40003f06070 */
[----:B------:R-:W-:Y:S01]  /*9ff0*/  @P4 IADD3.X R3, PT, PT, R20, UR17, RZ, P6, !PT ;  /* 0x0000001114034c10 */ /* 0x000fe2000b7fe4ff */
[----:B------:R0:W-:Y:S01]  /*a000*/  @P3 STG.E.64 desc[UR8][R4.64], R72 ;  /* 0x0000004804003986 */ /* 0x0001e2000c101b08 */
[----:B------:R-:W-:-:S03]  /*a010*/  ISETP.GE.U32.AND P3, PT, R40, 0xe, PT ;  /* 0x0000000e2800780c */ /* 0x000fc60003f66070 */
[----:B------:R1:W-:Y:S01]  /*a020*/  @P4 STG.E.64 desc[UR8][R2.64], R74 ;  /* 0x0000004a02004986 */ /* 0x0003e2000c101b08 */
[----:B------:R-:W-:Y:S02]  /*a030*/  ISETP.GE.U32.AND P4, PT, R40, 0xf, PT ;  /* 0x0000000f2800780c */ /* 0x000fe40003f86070 */
[----:B0-----:R-:W-:-:S04]  /*a040*/  @P2 IADD3 R4, P5, PT, R21, UR16, RZ ;  /* 0x0000001015042c10 */ /* 0x001fc8000ffbe0ff */
[----:B------:R-:W-:Y:S02]  /*a050*/  @P2 IADD3.X R5, PT, PT, R22, UR17, RZ, P5, !PT ;  /* 0x0000001116052c10 */ /* 0x000fe4000affe4ff */
[----:B-1----:R-:W-:-:S04]  /*a060*/  @P1 IADD3 R2, P5, PT, R23, UR16, RZ ;  /* 0x0000001017021c10 */ /* 0x002fc8000ffbe0ff */
[----:B------:R-:W-:Y:S01]  /*a070*/  @P1 IADD3.X R3, PT, PT, R24, UR17, RZ, P5, !PT ;  /* 0x0000001118031c10 */ /* 0x000fe2000affe4ff */
[----:B------:R0:W-:Y:S01]  /*a080*/  @P2 STG.E.64 desc[UR8][R4.64], R76 ;  /* 0x0000004c04002986 */ /* 0x0001e2000c101b08 */
[----:B------:R-:W-:Y:S02]  /*a090*/  @P0 IADD3 R6, P5, PT, R25, UR16, RZ ;  /* 0x0000001019060c10 */ /* 0x000fe4000ffbe0ff */
[----:B------:R-:W-:Y:S02]  /*a0a0*/  ISETP.GE.U32.AND P2, PT, R40, 0x10, PT ;  /* 0x000000102800780c */ /* 0x000fe40003f46070 */
[----:B------:R-:W-:Y:S01]  /*a0b0*/  @P0 IADD3.X R7, PT, PT, R26, UR17, RZ, P5, !PT ;  /* 0x000000111a070c10 */ /* 0x000fe2000affe4ff */
[----:B------:R1:W-:Y:S01]  /*a0c0*/  @P1 STG.E.64 desc[UR8][R2.64], R78 ;  /* 0x0000004e02001986 */ /* 0x0003e2000c101b08 */
[----:B------:R-:W-:Y:S02]  /*a0d0*/  ISETP.GE.U32.AND P1, PT, R40, 0x11, PT ;  /* 0x000000112800780c */ /* 0x000fe40003f26070 */
[----:B0-----:R-:W-:Y:S01]  /*a0e0*/  @P3 IADD3 R4, P5, PT, R27, UR16, RZ ;  /* 0x000000101b043c10 */ /* 0x001fe2000ffbe0ff */
[----:B------:R-:W-:Y:S03]  /*a0f0*/  @P0 STG.E.64 desc[UR8][R6.64], R80 ;  /* 0x0000005006000986 */ /* 0x000fe6000c101b08 */
[----:B------:R-:W-:-:S02]  /*a100*/  @P3 IADD3.X R5, PT, PT, R28, UR17, RZ, P5, !PT ;  /* 0x000000111c053c10 */ /* 0x000fc4000affe4ff */
[----:B-1----:R-:W-:Y:S01]  /*a110*/  @P4 IADD3 R2, P6, PT, R29, UR16, RZ ;  /* 0x000000101d024c10 */ /* 0x002fe2000ffde0ff */
[----:B------:R-:W2:Y:S01]  /*a120*/  LDL.LU R28, [R1+0x54] ;  /* 0x00005400011c7983 */ /* 0x000ea20000300800 */
[----:B------:R-:W-:Y:S02]  /*a130*/  ISETP.GE.U32.AND P0, PT, R40, 0x12, PT ;  /* 0x000000122800780c */ /* 0x000fe40003f06070 */
[----:B------:R-:W-:Y:S01]  /*a140*/  @P4 IADD3.X R3, PT, PT, R30, UR17, RZ, P6, !PT ;  /* 0x000000111e034c10 */ /* 0x000fe2000b7fe4ff */
[----:B------:R0:W-:Y:S01]  /*a150*/  @P3 STG.E.64 desc[UR8][R4.64], R82 ;  /* 0x0000005204003986 */ /* 0x0001e2000c101b08 */
[----:B------:R-:W-:-:S03]  /*a160*/  ISETP.GE.U32.AND P3, PT, R40, 0x13, PT ;  /* 0x000000132800780c */ /* 0x000fc60003f66070 */
[----:B------:R1:W-:Y:S01]  /*a170*/  @P4 STG.E.64 desc[UR8][R2.64], R84 ;  /* 0x0000005402004986 */ /* 0x0003e2000c101b08 */
[----:B------:R-:W-:-:S03]  /*a180*/  ISETP.GE.U32.AND P4, PT, R40, 0x14, PT ;  /* 0x000000142800780c */ /* 0x000fc60003f86070 */
[----:B------:R-:W2:Y:S04]  /*a190*/  LDL.LU R27, [R1+0x5c] ;  /* 0x00005c00011b7983 */ /* 0x000ea80000300800 */
[----:B------:R-:W2:Y:S01]  /*a1a0*/  LDL.LU R26, [R1+0x50] ;  /* 0x00005000011a7983 */ /* 0x000ea20000300800 */
[----:B0-----:R-:W-:-:S03]  /*a1b0*/  @P2 IADD3 R4, P5, PT, R31, UR16, RZ ;  /* 0x000000101f042c10 */ /* 0x001fc6000ffbe0ff */
[----:B------:R-:W2:Y:S01]  /*a1c0*/  LDL.LU R25, [R1+0x58] ;  /* 0x0000580001197983 */ /* 0x000ea20000300800 */
[----:B------:R-:W-:Y:S02]  /*a1d0*/  @P2 IADD3.X R5, PT, PT, R32, UR17, RZ, P5, !PT ;  /* 0x0000001120052c10 */ /* 0x000fe4000affe4ff */
[----:B-1----:R-:W-:Y:S01]  /*a1e0*/  @P1 IADD3 R2, P5, PT, R33, UR16, RZ ;  /* 0x0000001021021c10 */ /* 0x002fe2000ffbe0ff */
[----:B------:R-:W2:Y:S03]  /*a1f0*/  LDL.LU R24, [R1+0x64] ;  /* 0x0000640001187983 */ /* 0x000ea60000300800 */
[----:B------:R-:W-:Y:S01]  /*a200*/  @P1 IADD3.X R3, PT, PT, R34, UR17, RZ, P5, !PT ;  /* 0x0000001122031c10 */ /* 0x000fe2000affe4ff */
[----:B------:R0:W-:Y:S01]  /*a210*/  @P2 STG.E.64 desc[UR8][R4.64], R86 ;  /* 0x0000005604002986 */ /* 0x0001e2000c101b08 */
[----:B------:R-:W-:Y:S02]  /*a220*/  @P0 IADD3 R6, P5, PT, R35, UR16, RZ ;  /* 0x0000001023060c10 */ /* 0x000fe4000ffbe0ff */
[----:B------:R-:W-:Y:S01]  /*a230*/  ISETP.GE.U32.AND P2, PT, R40, 0x15, PT ;  /* 0x000000152800780c */ /* 0x000fe20003f46070 */
[----:B------:R-:W2:Y:S01]  /*a240*/  LDL.LU R23, [R1+0x60] ;  /* 0x0000600001177983 */ /* 0x000ea20000300800 */
[----:B------:R-:W-:-:S03]  /*a250*/  @P0 IADD3.X R7, PT, PT, R36, UR17, RZ, P5, !PT ;  /* 0x0000001124070c10 */ /* 0x000fc6000affe4ff */
[----:B------:R1:W-:Y:S01]  /*a260*/  @P1 STG.E.64 desc[UR8][R2.64], R88 ;  /* 0x0000005802001986 */ /* 0x0003e2000c101b08 */
[----:B------:R-:W-:-:S03]  /*a270*/  ISETP.GE.U32.AND P1, PT, R40, 0x16, PT ;  /* 0x000000162800780c */ /* 0x000fc60003f26070 */
[----:B------:R-:W2:Y:S01]  /*a280*/  LDL.LU R22, [R1+0x6c] ;  /* 0x00006c0001167983 */ /* 0x000ea20000300800 */
[----:B0-----:R-:W-:-:S03]  /*a290*/  @P3 IADD3 R4, P5, PT, R37, UR16, RZ ;  /* 0x0000001025043c10 */ /* 0x001fc6000ffbe0ff */
[----:B------:R-:W-:Y:S01]  /*a2a0*/  @P0 STG.E.64 desc[UR8][R6.64], R90 ;  /* 0x0000005a06000986 */ /* 0x000fe2000c101b08 */
[----:B------:R-:W-:Y:S02]  /*a2b0*/  @P3 IADD3.X R5, PT, PT, R38, UR17, RZ, P5, !PT ;  /* 0x0000001126053c10 */ /* 0x000fe4000affe4ff */
[----:B-1----:R-:W-:Y:S01]  /*a2c0*/  @P4 IADD3 R2, P6, PT, R204, UR16, RZ ;  /* 0x00000010cc024c10 */ /* 0x002fe2000ffde0ff */
[----:B------:R-:W2:Y:S01]  /*a2d0*/  LDL.LU R21, [R1+0x68] ;  /* 0x0000680001157983 */ /* 0x000ea20000300800 */
[C---:B------:R-:W-:Y:S02]  /*a2e0*/  ISETP.GE.U32.AND P0, PT, R40.reuse, 0x17, PT ;  /* 0x000000172800780c */ /* 0x040fe40003f06070 */
[----:B------:R-:W-:Y:S01]  /*a2f0*/  @P4 IADD3.X R3, PT, PT, R49, UR17, RZ, P6, !PT ;  /* 0x0000001131034c10 */ /* 0x000fe2000b7fe4ff */
[----:B------:R0:W-:Y:S01]  /*a300*/  @P3 STG.E.64 desc[UR8][R4.64], R92 ;  /* 0x0000005c04003986 */ /* 0x0001e2000c101b08 */
[----:B------:R-:W-:-:S03]  /*a310*/  ISETP.GE.U32.AND P3, PT, R40, 0x18, PT ;  /* 0x000000182800780c */ /* 0x000fc60003f66070 */
[----:B------:R1:W-:Y:S01]  /*a320*/  @P4 STG.E.64 desc[UR8][R2.64], R94 ;  /* 0x0000005e02004986 */ /* 0x0003e2000c101b08 */
[----:B------:R-:W-:-:S03]  /*a330*/  ISETP.GE.U32.AND P4, PT, R40, 0x19, PT ;  /* 0x000000192800780c */ /* 0x000fc60003f86070 */
[----:B------:R-:W2:Y:S01]  /*a340*/  LDL.LU R20, [R1+0x74] ;  /* 0x0000740001147983 */ /* 0x000ea20000300800 */
[----:B0-----:R-:W-:-:S04]  /*a350*/  @P2 IADD3 R4, P5, PT, R206, UR16, RZ ;  /* 0x00000010ce042c10 */ /* 0x001fc8000ffbe0ff */
[----:B------:R-:W-:Y:S02]  /*a360*/  @P2 IADD3.X R5, PT, PT, R205, UR17, RZ, P5, !PT ;  /* 0x00000011cd052c10 */ /* 0x000fe4000affe4ff */
[----:B-1----:R-:W-:-:S03]  /*a370*/  @P1 IADD3 R2, P5, PT, R208, UR16, RZ ;  /* 0x00000010d0021c10 */ /* 0x002fc6000ffbe0ff */
[----:B------:R0:W-:Y:S01]  /*a380*/  @P2 STG.E.64 desc[UR8][R4.64], R96 ;  /* 0x0000006004002986 */ /* 0x0001e2000c101b08 */
[----:B------:R-:W-:Y:S02]  /*a390*/  @P1 IADD3.X R3, PT, PT, R207, UR17, RZ, P5, !PT ;  /* 0x00000011cf031c10 */ /* 0x000fe4000affe4ff */
[----:B------:R-:W-:Y:S02]  /*a3a0*/  @P0 IADD3 R6, P5, PT, R210, UR16, RZ ;  /* 0x00000010d2060c10 */ /* 0x000fe4000ffbe0ff */
[----:B------:R-:W-:Y:S01]  /*a3b0*/  ISETP.GE.U32.AND P2, PT, R40, 0x1a, PT ;  /* 0x0000001a2800780c */ /* 0x000fe20003f46070 */
[----:B------:R1:W-:Y:S01]  /*a3c0*/  @P1 STG.E.64 desc[UR8][R2.64], R98 ;  /* 0x0000006202001986 */ /* 0x0003e2000c101b08 */
[----:B------:R-:W-:Y:S02]  /*a3d0*/  @P0 IADD3.X R7, PT, PT, R209, UR17, RZ, P5, !PT ;  /* 0x00000011d1070c10 */ /* 0x000fe4000affe4ff */
[----:B------:R-:W-:Y:S02]  /*a3e0*/  @P3 IADD3 R8, P5, PT, R212, UR16, RZ ;  /* 0x00000010d4083c10 */ /* 0x000fe4000ffbe0ff */
[----:B------:R-:W-:-:S02]  /*a3f0*/  ISETP.GE.U32.AND P1, PT, R40, 0x1b, PT ;  /* 0x0000001b2800780c */ /* 0x000fc40003f26070 */
[----:B------:R-:W-:Y:S01]  /*a400*/  @P4 IADD3 R10, P6, PT, R214, UR16, RZ ;  /* 0x00000010d60a4c10 */ /* 0x000fe2000ffde0ff */
[----:B------:R3:W-:Y:S01]  /*a410*/  @P0 STG.E.64 desc[UR8][R6.64], R100 ;  /* 0x0000006406000986 */ /* 0x0007e2000c101b08 */
[----:B------:R-:W-:Y:S02]  /*a420*/  @P3 IADD3.X R9, PT, PT, R211, UR17, RZ, P5, !PT ;  /* 0x00000011d3093c10 */ /* 0x000fe4000affe4ff */
[----:B------:R-:W-:Y:S02]  /*a430*/  ISETP.GE.U32.AND P0, PT, R40, 0x1c, PT ;  /* 0x0000001c2800780c */ /* 0x000fe40003f06070 */
[----:B------:R-:W-:Y:S01]  /*a440*/  @P4 IADD3.X R11, PT, PT, R213, UR17, RZ, P6, !PT ;  /* 0x00000011d50b4c10 */ /* 0x000fe2000b7fe4ff */
[----:B------:R5:W-:Y:S01]  /*a450*/  @P3 STG.E.64 desc[UR8][R8.64], R102 ;  /* 0x0000006608003986 */ /* 0x000be2000c101b08 */
[----:B0-----:R-:W-:Y:S02]  /*a460*/  @P2 IADD3 R4, P5, PT, R216, UR16, RZ ;  /* 0x00000010d8042c10 */ /* 0x001fe4000ffbe0ff */
[----:B------:R-:W-:Y:S01]  /*a470*/  ISETP.GE.U32.AND P3, PT, R40, 0x1d, PT ;  /* 0x0000001d2800780c */ /* 0x000fe20003f66070 */
[----:B------:R0:W-:Y:S01]  /*a480*/  @P4 STG.E.64 desc[UR8][R10.64], R104 ;  /* 0x000000680a004986 */ /* 0x0001e2000c101b08 */
[----:B------:R-:W-:-:S02]  /*a490*/  @P2 IADD3.X R5, PT, PT, R215, UR17, RZ, P5, !PT ;  /* 0x00000011d7052c10 */ /* 0x000fc4000affe4ff */
[----:B------:R-:W-:Y:S02]  /*a4a0*/  ISETP.GE.U32.AND P4, PT, R40, 0x1e, PT ;  /* 0x0000001e2800780c */ /* 0x000fe40003f86070 */
[----:B-1----:R-:W-:Y:S01]  /*a4b0*/  @P1 IADD3 R2, P5, PT, R218, UR16, RZ ;  /* 0x00000010da021c10 */ /* 0x002fe2000ffbe0ff */
[----:B------:R1:W-:Y:S03]  /*a4c0*/  @P2 STG.E.64 desc[UR8][R4.64], R50 ;  /* 0x0000003204002986 */ /* 0x0003e6000c101b08 */
[----:B------:R-:W-:Y:S02]  /*a4d0*/  @P1 IADD3.X R3, PT, PT, R217, UR17, RZ, P5, !PT ;  /* 0x00000011d9031c10 */ /* 0x000fe4000affe4ff */
[----:B---3--:R-:W-:Y:S02]  /*a4e0*/  @P0 IADD3 R6, P5, PT, R220, UR16, RZ ;  /* 0x00000010dc060c10 */ /* 0x008fe4000ffbe0ff */
[----:B------:R-:W-:-:S02]  /*a4f0*/  ISETP.GE.U32.AND P2, PT, R40, 0x1f, PT ;  /* 0x0000001f2800780c */ /* 0x000fc40003f46070 */
[----:B------:R-:W-:Y:S01]  /*a500*/  @P0 IADD3.X R7, PT, PT, R219, UR17, RZ, P5, !PT ;  /* 0x00000011db070c10 */ /* 0x000fe2000affe4ff */
[----:B------:R3:W-:Y:S01]  /*a510*/  @P1 STG.E.64 desc[UR8][R2.64], R108 ;  /* 0x0000006c02001986 */ /* 0x0007e2000c101b08 */
[----:B-----5:R-:W-:Y:S02]  /*a520*/  @P3 IADD3 R8, P5, PT, R222, UR16, RZ ;  /* 0x00000010de083c10 */ /* 0x020fe4000ffbe0ff */
[----:B------:R-:W-:Y:S02]  /*a530*/  ISETP.GE.U32.AND P1, PT, R40, 0x20, PT ;  /* 0x000000202800780c */ /* 0x000fe40003f26070 */
[----:B0-----:R-:W-:Y:S02]  /*a540*/  @P4 IADD3 R10, P6, PT, R224, UR16, RZ ;  /* 0x00000010e00a4c10 */ /* 0x001fe4000ffde0ff */
[----:B------:R-:W-:Y:S01]  /*a550*/  @P3 IADD3.X R9, PT, PT, R221, UR17, RZ, P5, !PT ;  /* 0x00000011dd093c10 */ /* 0x000fe2000affe4ff */
[----:B------:R0:W-:Y:S01]  /*a560*/  @P0 STG.E.64 desc[UR8][R6.64], R110 ;  /* 0x0000006e06000986 */ /* 0x0001e2000c101b08 */
[----:B------:R-:W-:-:S02]  /*a570*/  @P4 IADD3.X R11, PT, PT, R223, UR17, RZ, P6, !PT ;  /* 0x00000011df0b4c10 */ /* 0x000fc4000b7fe4ff */
[----:B------:R-:W-:Y:S01]  /*a580*/  ISETP.GE.U32.AND P0, PT, R40, 0x21, PT ;  /* 0x000000212800780c */ /* 0x000fe20003f06070 */
[----:B------:R5:W-:Y:S01]  /*a590*/  @P3 STG.E.64 desc[UR8][R8.64], R106 ;  /* 0x0000006a08003986 */ /* 0x000be2000c101b08 */
[----:B-1----:R-:W-:-:S03]  /*a5a0*/  @P2 IADD3 R4, P3, PT, R226, UR16, RZ ;  /* 0x00000010e2042c10 */ /* 0x002fc6000ff7e0ff */
[----:B------:R-:W-:Y:S01]  /*a5b0*/  @P4 STG.E.64 desc[UR8][R10.64], R112 ;  /* 0x000000700a004986 */ /* 0x000fe2000c101b08 */
[----:B------:R-:W-:Y:S02]  /*a5c0*/  ISETP.GE.U32.AND P4, PT, R40, 0x22, PT ;  /* 0x000000222800780c */ /* 0x000fe40003f86070 */
[----:B------:R-:W-:Y:S02]  /*a5d0*/  @P2 IADD3.X R5, PT, PT, R225, UR17, RZ, P3, !PT ;  /* 0x00000011e1052c10 */ /* 0x000fe40009ffe4ff */
[----:B---3--:R-:W-:Y:S02]  /*a5e0*/  @P1 IADD3 R2, P5, PT, R228, UR16, RZ ;  /* 0x00000010e4021c10 */ /* 0x008fe4000ffbe0ff */
[----:B------:R-:W-:Y:S01]  /*a5f0*/  ISETP.GE.U32.AND P3, PT, R40, 0x23, PT ;  /* 0x000000232800780c */ /* 0x000fe20003f66070 */
[----:B------:R1:W-:Y:S01]  /*a600*/  @P2 STG.E.64 desc[UR8][R4.64], R172 ;  /* 0x000000ac04002986 */ /* 0x0003e2000c101b08 */
[----:B------:R-:W-:Y:S02]  /*a610*/  @P1 IADD3.X R3, PT, PT, R227, UR17, RZ, P5, !PT ;  /* 0x00000011e3031c10 */ /* 0x000fe4000affe4ff */
[----:B------:R-:W-:-:S02]  /*a620*/  @P0 IADD3 R230, P5, PT, R230, UR16, RZ ;  /* 0x00000010e6e60c10 */ /* 0x000fc4000ffbe0ff */
[----:B------:R-:W-:Y:S01]  /*a630*/  ISETP.GE.U32.AND P2, PT, R40, 0x24, PT ;  /* 0x000000242800780c */ /* 0x000fe20003f46070 */
[----:B------:R3:W-:Y:S01]  /*a640*/  @P1 STG.E.64 desc[UR8][R2.64], R116 ;  /* 0x0000007402001986 */ /* 0x0007e2000c101b08 */
[----:B------:R-:W-:Y:S02]  /*a650*/  @P0 IADD3.X R231, PT, PT, R229, UR17, RZ, P5, !PT ;  /* 0x00000011e5e70c10 */ /* 0x000fe4000affe4ff */
[----:B0-----:R-:W-:Y:S02]  /*a660*/  @P4 IADD3 R6, P5, PT, R234, UR16, RZ ;  /* 0x00000010ea064c10 */ /* 0x001fe4000ffbe0ff */
[----:B------:R-:W-:Y:S01]  /*a670*/  ISETP.GE.U32.AND P1, PT, R40, 0x25, PT ;  /* 0x000000252800780c */ /* 0x000fe20003f26070 */
[----:B------:R-:W-:Y:S01]  /*a680*/  @P0 STG.E.64 desc[UR8][R230.64], R118 ;  /* 0x00000076e6000986 */ /* 0x000fe2000c101b08 */
[----:B------:R-:W-:Y:S02]  /*a690*/  @P4 IADD3.X R7, PT, PT, R232, UR17, RZ, P5, !PT ;  /* 0x00000011e8074c10 */ /* 0x000fe4000affe4ff */
[----:B-----5:R-:W-:-:S02]  /*a6a0*/  @P3 IADD3 R8, P6, PT, R236, UR16, RZ ;  /* 0x00000010ec083c10 */ /* 0x020fc4000ffde0ff */
[----:B------:R-:W-:Y:S01]  /*a6b0*/  ISETP.GE.U32.AND P0, PT, R40, 0x26, PT ;  /* 0x000000262800780c */ /* 0x000fe20003f06070 */
[----:B------:R0:W-:Y:S01]  /*a6c0*/  @P4 STG.E.64 desc[UR8][R6.64], R120 ;  /* 0x0000007806004986 */ /* 0x0001e2000c101b08 */
[----:B-1----:R-:W-:Y:S02]  /*a6d0*/  @P2 IADD3 R4, P5, PT, R238, UR16, RZ ;  /* 0x00000010ee042c10 */ /* 0x002fe4000ffbe0ff */
[----:B------:R-:W-:Y:S02]  /*a6e0*/  @P3 IADD3.X R9, PT, PT, R235, UR17, RZ, P6, !PT ;  /* 0x00000011eb093c10 */ /* 0x000fe4000b7fe4ff */
[----:B------:R-:W-:Y:S02]  /*a6f0*/  ISETP.GE.U32.AND P4, PT, R40, 0x27, PT ;  /* 0x000000272800780c */ /* 0x000fe40003f86070 */
[----:B------:R-:W-:Y:S01]  /*a700*/  @P2 IADD3.X R5, PT, PT, R237, UR17, RZ, P5, !PT ;  /* 0x00000011ed052c10 */ /* 0x000fe2000affe4ff */
[----:B------:R1:W-:Y:S01]  /*a710*/  @P3 STG.E.64 desc[UR8][R8.64], R122 ;  /* 0x0000007a08003986 */ /* 0x0003e2000c101b08 */
[----:B---3--:R-:W-:-:S02]  /*a720*/  @P1 IADD3 R2, P5, PT, R240, UR16, RZ ;  /* 0x00000010f0021c10 */ /* 0x008fc4000ffbe0ff */
[----:B------:R-:W-:Y:S01]  /*a730*/  ISETP.GE.U32.AND P3, PT, R40, 0x28, PT ;  /* 0x000000282800780c */ /* 0x000fe20003f66070 */
[----:B------:R3:W-:Y:S01]  /*a740*/  @P2 STG.E.64 desc[UR8][R4.64], R124 ;  /* 0x0000007c04002986 */ /* 0x0007e2000c101b08 */
[----:B------:R-:W-:Y:S02]  /*a750*/  @P1 IADD3.X R3, PT, PT, R239, UR17, RZ, P5, !PT ;  /* 0x00000011ef031c10 */ /* 0x000fe4000affe4ff */
[----:B------:R-:W-:Y:S02]  /*a760*/  @P0 IADD3 R10, P5, PT, R242, UR16, RZ ;  /* 0x00000010f20a0c10 */ /* 0x000fe4000ffbe0ff */
[----:B------:R-:W-:Y:S01]  /*a770*/  ISETP.GE.U32.AND P2, PT, R40, 0x29, PT ;  /* 0x000000292800780c */ /* 0x000fe20003f46070 */
[----:B------:R5:W-:Y:S01]  /*a780*/  @P1 STG.E.64 desc[UR8][R2.64], R126 ;  /* 0x0000007e02001986 */ /* 0x000be2000c101b08 */
[----:B------:R-:W-:Y:S02]  /*a790*/  @P0 IADD3.X R11, PT, PT, R241, UR17, RZ, P5, !PT ;  /* 0x00000011f10b0c10 */ /* 0x000fe4000affe4ff */
[----:B0-----:R-:W-:-:S02]  /*a7a0*/  @P4 IADD3 R6, P5, PT, R244, UR16, RZ ;  /* 0x00000010f4064c10 */ /* 0x001fc4000ffbe0ff */
[----:B------:R-:W-:Y:S01]  /*a7b0*/  ISETP.GE.U32.AND P1, PT, R40, 0x2a, PT ;  /* 0x0000002a2800780c */ /* 0x000fe20003f26070 */
[----:B------:R0:W-:Y:S01]  /*a7c0*/  @P0 STG.E.64 desc[UR8][R10.64], R128 ;  /* 0x000000800a000986 */ /* 0x0001e2000c101b08 */
[----:B------:R-:W-:Y:S02]  /*a7d0*/  @P4 IADD3.X R7, PT, PT, R243, UR17, RZ, P5, !PT ;  /* 0x00000011f3074c10 */ /* 0x000fe4000affe4ff */
[----:B-1----:R-:W-:Y:S02]  /*a7e0*/  @P3 IADD3 R8, P6, PT, R246, UR16, RZ ;  /* 0x00000010f6083c10 */ /* 0x002fe4000ffde0ff */
[----:B------:R-:W-:Y:S01]  /*a7f0*/  ISETP.GE.U32.AND P0, PT, R40, 0x2b, PT ;  /* 0x0000002b2800780c */ /* 0x000fe20003f06070 */
[----:B------:R1:W-:Y:S01]  /*a800*/  @P4 STG.E.64 desc[UR8][R6.64], R130 ;  /* 0x0000008206004986 */ /* 0x0003e2000c101b08 */
[----:B---3--:R-:W-:Y:S02]  /*a810*/  @P2 IADD3 R4, P5, PT, R248, UR16, RZ ;  /* 0x00000010f8042c10 */ /* 0x008fe4000ffbe0ff */
[----:B------:R-:W-:-:S02]  /*a820*/  @P3 IADD3.X R9, PT, PT, R245, UR17, RZ, P6, !PT ;  /* 0x00000011f5093c10 */ /* 0x000fc4000b7fe4ff */
[----:B------:R-:W-:Y:S02]  /*a830*/  ISETP.GE.U32.AND P4, PT, R40, 0x2c, PT ;  /* 0x0000002c2800780c */ /* 0x000fe40003f86070 */
[----:B------:R-:W-:Y:S01]  /*a840*/  @P2 IADD3.X R5, PT, PT, R247, UR17, RZ, P5, !PT ;  /* 0x00000011f7052c10 */ /* 0x000fe2000affe4ff */
[----:B------:R4:W-:Y:S01]  /*a850*/  @P3 STG.E.64 desc[UR8][R8.64], R132 ;  /* 0x0000008408003986 */ /* 0x0009e2000c101b08 */
[----:B-----5:R-:W-:Y:S02]  /*a860*/  @P1 IADD3 R2, P5, PT, R250, UR16, RZ ;  /* 0x00000010fa021c10 */ /* 0x020fe4000ffbe0ff */
[----:B------:R-:W-:Y:S02]  /*a870*/  ISETP.GE.U32.AND P3, PT, R40, 0x2d, PT ;  /* 0x0000002d2800780c */ /* 0x000fe40003f66070 */
[----:B------:R-:W-:Y:S01]  /*a880*/  @P1 IADD3.X R3, PT, PT, R249, UR17, RZ, P5, !PT ;  /* 0x00000011f9031c10 */ /* 0x000fe2000affe4ff */
[----:B------:R3:W-:Y:S01]  /*a890*/  @P2 STG.E.64 desc[UR8][R4.64], R134 ;  /* 0x0000008604002986 */ /* 0x0007e2000c101b08 */
[----:B0-----:R-:W-:-:S02]  /*a8a0*/  @P0 IADD3 R10, P5, PT, R252, UR16, RZ ;  /* 0x00000010fc0a0c10 */ /* 0x001fc4000ffbe0ff */
[C---:B------:R-:W-:Y:S02]  /*a8b0*/  ISETP.GE.U32.AND P2, PT, R40.reuse, 0x2e, PT ;  /* 0x0000002e2800780c */ /* 0x040fe40003f46070 */
[----:B------:R-:W-:Y:S01]  /*a8c0*/  @P0 IADD3.X R11, PT, PT, R251, UR17, RZ, P5, !PT ;  /* 0x00000011fb0b0c10 */ /* 0x000fe2000affe4ff */
[----:B------:R0:W-:Y:S01]  /*a8d0*/  @P1 STG.E.64 desc[UR8][R2.64], R136 ;  /* 0x0000008802001986 */ /* 0x0001e2000c101b08 */
[----:B-1----:R-:W-:Y:S02]  /*a8e0*/  @P4 IADD3 R6, P5, PT, R185, UR16, RZ ;  /* 0x00000010b9064c10 */ /* 0x002fe4000ffbe0ff */
[----:B------:R-:W-:Y:S02]  /*a8f0*/  ISETP.GE.U32.AND P1, PT, R40, 0x2f, PT ;  /* 0x0000002f2800780c */ /* 0x000fe40003f26070 */
[----:B------:R-:W-:Y:S01]  /*a900*/  @P4 IADD3.X R7, PT, PT, R179, UR17, RZ, P5, !PT ;  /* 0x00000011b3074c10 */ /* 0x000fe2000affe4ff */
[----:B------:R2:W-:Y:S01]  /*a910*/  @P0 STG.E.64 desc[UR8][R10.64], R138 ;  /* 0x0000008a0a000986 */ /* 0x0005e2000c101b08 */
[----:B----4-:R-:W-:-:S02]  /*a920*/  @P3 IADD3 R8, P6, PT, R184, UR16, RZ ;  /* 0x00000010b8083c10 */ /* 0x010fc4000ffde0ff */
[----:B------:R-:W-:Y:S01]  /*a930*/  ISETP.GE.U32.AND P0, PT, R40, 0x30, PT ;  /* 0x000000302800780c */ /* 0x000fe20003f06070 */
[----:B------:R1:W-:Y:S01]  /*a940*/  @P4 STG.E.64 desc[UR8][R6.64], R140 ;  /* 0x0000008c06004986 */ /* 0x0003e2000c101b08 */
[----:B------:R-:W-:Y:S02]  /*a950*/  @P3 IADD3.X R9, PT, PT, R178, UR17, RZ, P6, !PT ;  /* 0x00000011b2093c10 */ /* 0x000fe4000b7fe4ff */
[----:B---3--:R-:W-:-:S03]  /*a960*/  @P2 IADD3 R4, P4, PT, R167, UR16, RZ ;  /* 0x00000010a7042c10 */ /* 0x008fc6000ff9e0ff */
[----:B------:R-:W-:Y:S01]  /*a970*/  @P3 STG.E.64 desc[UR8][R8.64], R142 ;  /* 0x0000008e08003986 */ /* 0x000fe2000c101b08 */
[----:B------:R-:W-:Y:S02]  /*a980*/  @P2 IADD3.X R5, PT, PT, R166, UR17, RZ, P4, !PT ;  /* 0x00000011a6052c10 */ /* 0x000fe4000a7fe4ff */
[C---:B------:R-:W-:Y:S02]  /*a990*/  ISETP.GE.U32.AND P3, PT, R40.reuse, 0x31, PT ;  /* 0x000000312800780c */ /* 0x040fe40003f66070 */
[----:B0-----:R-:W-:Y:S01]  /*a9a0*/  @P1 IADD3 R2, P5, PT, R53, UR16, RZ ;  /* 0x0000001035021c10 */ /* 0x001fe2000ffbe0ff */
[----:B------:R0:W-:Y:S01]  /*a9b0*/  @P2 STG.E.64 desc[UR8][R4.64], R144 ;  /* 0x0000009004002986 */ /* 0x0001e2000c101b08 */
[----:B------:R-:W-:Y:S02]  /*a9c0*/  ISETP.GE.U32.AND P2, PT, R40, 0x33, PT ;  /* 0x000000332800780c */ /* 0x000fe40003f46070 */
[----:B------:R-:W-:Y:S02]  /*a9d0*/  @P1 IADD3.X R3, PT, PT, R52, UR17, RZ, P5, !PT ;  /* 0x0000001134031c10 */ /* 0x000fe4000affe4ff */
[----:B--2---:R-:W-:-:S02]  /*a9e0*/  @P0 IADD3 R10, P5, PT, R48, UR16, RZ ;  /* 0x00000010300a0c10 */ /* 0x004fc4000ffbe0ff */
[C---:B------:R-:W-:Y:S01]  /*a9f0*/  ISETP.GE.U32.AND P4, PT, R40.reuse, 0x32, PT ;  /* 0x000000322800780c */ /* 0x040fe20003f86070 */
[----:B------:R2:W-:Y:S01]  /*aa00*/  @P1 STG.E.64 desc[UR8][R2.64], R146 ;  /* 0x0000009202001986 */ /* 0x0005e2000c101b08 */
[----:B------:R-:W-:Y:S02]  /*aa10*/  @P0 IADD3.X R11, PT, PT, R47, UR17, RZ, P5, !PT ;  /* 0x000000112f0b0c10 */ /* 0x000fe4000affe4ff */
[----:B------:R-:W-:Y:S02]  /*aa20*/  ISETP.GE.U32.AND P1, PT, R40, 0x34, PT ;  /* 0x000000342800780c */ /* 0x000fe40003f26070 */
[----:B-1----:R-:W-:Y:S01]  /*aa30*/  @P3 IADD3 R6, P5, PT, R46, UR16, RZ ;  /* 0x000000102e063c10 */ /* 0x002fe2000ffbe0ff */
[----:B------:R1:W-:Y:S01]  /*aa40*/  @P0 STG.E.64 desc[UR8][R10.64], R148 ;  /* 0x000000940a000986 */ /* 0x0003e2000c101b08 */
[----:B------:R-:W-:Y:S02]  /*aa50*/  ISETP.GE.U32.AND P0, PT, R40, 0x35, PT ;  /* 0x000000352800780c */ /* 0x000fe40003f06070 */
[----:B------:R-:W-:-:S02]  /*aa60*/  @P3 IADD3.X R7, PT, PT, R18, UR17, RZ, P5, !PT ;  /* 0x0000001112073c10 */ /* 0x000fc4000affe4ff */
[----:B0-----:R-:W-:Y:S02]  /*aa70*/  @P2 IADD3 R4, P5, PT, R16, UR16, RZ ;  /* 0x0000001010042c10 */ /* 0x001fe4000ffbe0ff */
[----:B------:R-:W-:Y:S02]  /*aa80*/  @P4 IADD3 R8, P6, PT, R19, UR16, RZ ;  /* 0x0000001013084c10 */ /* 0x000fe4000ffde0ff */
[----:B------:R-:W3:Y:S01]  /*aa90*/  LDL.LU R19, [R1+0x70] ;  /* 0x0000700001137983 */ /* 0x000ee20000300800 */
[----:B------:R-:W-:Y:S02]  /*aaa0*/  @P2 IADD3.X R5, PT, PT, R15, UR17, RZ, P5, !PT ;  /* 0x000000110f052c10 */ /* 0x000fe4000affe4ff */
[----:B------:R-:W-:Y:S01]  /*aab0*/  @P4 IADD3.X R9, PT, PT, R17, UR17, RZ, P6, !PT ;  /* 0x0000001111094c10 */ /* 0x000fe2000b7fe4ff */
[----:B------:R-:W4:Y:S01]  /*aac0*/  LDL.LU R18, [R1+0x7c] ;  /* 0x00007c0001127983 */ /* 0x000f220000300800 */
[----:B--2---:R-:W-:-:S03]  /*aad0*/  @P1 IADD3 R2, P5, PT, R14, UR16, RZ ;  /* 0x000000100e021c10 */ /* 0x004fc6000ffbe0ff */
[----:B------:R-:W2:Y:S01]  /*aae0*/  LDL.LU R17, [R1+0x9c] ;  /* 0x00009c0001117983 */ /* 0x000ea20000300800 */
[----:B------:R-:W-:-:S03]  /*aaf0*/  @P1 IADD3.X R3, PT, PT, R13, UR17, RZ, P5, !PT ;  /* 0x000000110d031c10 */ /* 0x000fc6000affe4ff */
[----:B------:R-:W5:Y:S01]  /*ab00*/  LDL.LU R16, [R1+0x78] ;  /* 0x0000780001107983 */ /* 0x000f620000300800 */
[----:B-1----:R-:W-:-:S03]  /*ab10*/  @P0 IADD3 R10, P5, PT, R12, UR16, RZ ;  /* 0x000000100c0a0c10 */ /* 0x002fc6000ffbe0ff */
[----:B------:R-:W5:Y:S04]  /*ab20*/  LDL.LU R15, [R1+0x80] ;  /* 0x00008000010f7983 */ /* 0x000f680000300800 */
[----:B------:R-:W5:Y:S01]  /*ab30*/  LDL.LU R13, [R1+0x98] ;  /* 0x00009800010d7983 */ /* 0x000f620000300800 */
[----:B------:R-:W-:-:S03]  /*ab40*/  @P0 IADD3.X R11, PT, PT, R0, UR17, RZ, P5, !PT ;  /* 0x00000011000b0c10 */ /* 0x000fc6000affe4ff */
[----:B------:R-:W5:Y:S04]  /*ab50*/  LDL.LU R12, [R1+0x94] ;  /* 0x00009400010c7983 */ /* 0x000f680000300800 */
[----:B------:R-:W5:Y:S04]  /*ab60*/  LDL.LU R14, [R1+0x88] ;  /* 0x00008800010e7983 */ /* 0x000f680000300800 */
[----:B------:R-:W5:Y:S04]  /*ab70*/  LDL.LU R0, [R1+0x8c] ;  /* 0x00008c0001007983 */ /* 0x000f680000300800 */
[----:B------:R0:W-:Y:S01]  /*ab80*/  @P3 STG.E.64 desc[UR8][R6.64], R150 ;  /* 0x0000009606003986 */ /* 0x0001e2000c101b08 */
[----:B------:R-:W-:-:S03]  /*ab90*/  ISETP.GE.U32.AND P3, PT, R40, 0x37, PT ;  /* 0x000000372800780c */ /* 0x000fc60003f66070 */
[----:B------:R1:W-:Y:S01]  /*aba0*/  @P4 STG.E.64 desc[UR8][R8.64], R152 ;  /* 0x0000009808004986 */ /* 0x0003e2000c101b08 */
[----:B------:R-:W-:-:S03]  /*abb0*/  ISETP.GE.U32.AND P4, PT, R40, 0x36, PT ;  /* 0x000000362800780c */ /* 0x000fc60003f86070 */
[----:B------:R1:W-:Y:S01]  /*abc0*/  @P2 STG.E.64 desc[UR8][R4.64], R154 ;  /* 0x0000009a04002986 */ /* 0x0003e2000c101b08 */
[----:B------:R-:W-:-:S03]  /*abd0*/  ISETP.GE.U32.AND P2, PT, R40, 0x38, PT ;  /* 0x000000382800780c */ /* 0x000fc60003f46070 */
[----:B------:R1:W-:Y:S01]  /*abe0*/  @P1 STG.E.64 desc[UR8][R2.64], R156 ;  /* 0x0000009c02001986 */ /* 0x0003e2000c101b08 */
[----:B------:R-:W-:-:S03]  /*abf0*/  ISETP.GE.U32.AND P1, PT, R40, 0x39, PT ;  /* 0x000000392800780c */ /* 0x000fc60003f26070 */
[----:B------:R1:W-:Y:S02]  /*ac00*/  @P0 STG.E.64 desc[UR8][R10.64], R158 ;  /* 0x0000009e0a000986 */ /* 0x0003e4000c101b08 */
[----:B0-----:R-:W-:Y:S02]  /*ac10*/  @P4 IADD3 R6, P5, PT, R28, UR16, RZ ;  /* 0x000000101c064c10 */ /* 0x001fe4000ffbe0ff */
[----:B-1----:R-:W-:Y:S02]  /*ac20*/  @P3 IADD3 R8, P6, PT, R27, UR16, RZ ;  /* 0x000000101b083c10 */ /* 0x002fe4000ffde0ff */
[----:B------:R-:W-:Y:S02]  /*ac30*/  ISETP.GE.U32.AND P0, PT, R40, 0x3a, PT ;  /* 0x0000003a2800780c */ /* 0x000fe40003f06070 */
[----:B------:R-:W-:Y:S02]  /*ac40*/  @P4 IADD3.X R7, PT, PT, R26, UR17, RZ, P5, !PT ;  /* 0x000000111a074c10 */ /* 0x000fe4000affe4ff */
[----:B------:R-:W-:-:S03]  /*ac50*/  @P3 IADD3.X R9, PT, PT, R25, UR17, RZ, P6, !PT ;  /* 0x0000001119093c10 */ /* 0x000fc6000b7fe4ff */
[----:B------:R4:W-:Y:S01]  /*ac60*/  @P4 STG.E.64 desc[UR8][R6.64], R160 ;  /* 0x000000a006004986 */ /* 0x0009e2000c101b08 */
[----:B------:R-:W-:-:S03]  /*ac70*/  @P2 IADD3 R4, P5, PT, R24, UR16, RZ ;  /* 0x0000001018042c10 */ /* 0x000fc6000ffbe0ff */
[----:B------:R2:W-:Y:S01]  /*ac80*/  @P3 STG.E.64 desc[UR8][R8.64], R162 ;  /* 0x000000a208003986 */ /* 0x0005e2000c101b08 */
[C---:B------:R-:W-:Y:S02]  /*ac90*/  ISETP.GE.U32.AND P4, PT, R40.reuse, 0x3b, PT ;  /* 0x0000003b2800780c */ /* 0x040fe40003f86070 */
[----:B------:R-:W-:Y:S02]  /*aca0*/  ISETP.GE.U32.AND P3, PT, R40, 0x3c, PT ;  /* 0x0000003c2800780c */ /* 0x000fe40003f66070 */
[----:B------:R-:W-:-:S05]  /*acb0*/  @P2 IADD3.X R5, PT, PT, R23, UR17, RZ, P5, !PT ;  /* 0x0000001117052c10 */ /* 0x000fca000affe4ff */
[----:B------:R0:W-:Y:S01]  /*acc0*/  @P2 STG.E.64 desc[UR8][R4.64], R164 ;  /* 0x000000a404002986 */ /* 0x0001e2000c101b08 */
[----:B------:R-:W-:Y:S02]  /*acd0*/  @P1 IADD3 R2, P5, PT, R22, UR16, RZ ;  /* 0x0000001016021c10 */ /* 0x000fe4000ffbe0ff */
[C---:B------:R-:W-:Y:S02]  /*ace0*/  ISETP.GE.U32.AND P2, PT, R40.reuse, 0x3d, PT ;  /* 0x0000003d2800780c */ /* 0x040fe40003f46070 */
[----:B------:R-:W-:Y:S02]  /*acf0*/  @P1 IADD3.X R3, PT, PT, R21, UR17, RZ, P5, !PT ;  /* 0x0000001115031c10 */ /* 0x000fe4000affe4ff */
[----:B------:R-:W-:-:S03]  /*ad00*/  ISETP.GE.U32.AND P5, PT, R40, 0x3e, PT ;  /* 0x0000003e2800780c */ /* 0x000fc60003fa6070 */
[----:B------:R1:W-:Y:S01]  /*ad10*/  @P1 STG.E.64 desc[UR8][R2.64], R182 ;  /* 0x000000b602001986 */ /* 0x0003e2000c101b08 */
[----:B------:R-:W-:-:S04]  /*ad20*/  @P0 IADD3 R10, P6, PT, R20, UR16, RZ ;  /* 0x00000010140a0c10 */ /* 0x000fc8000ffde0ff */
[----:B---3--:R-:W-:Y:S02]  /*ad30*/  @P0 IADD3.X R11, PT, PT, R19, UR17, RZ, P6, !PT ;  /* 0x00000011130b0c10 */ /* 0x008fe4000b7fe4ff */
[----:B----4-:R-:W-:-:S03]  /*ad40*/  @P4 IADD3 R6, P1, PT, R18, UR16, RZ ;  /* 0x0000001012064c10 */ /* 0x010fc6000ff3e0ff */
[----:B------:R1:W-:Y:S01]  /*ad50*/  @P0 STG.E.64 desc[UR8][R10.64], R180 ;  /* 0x000000b40a000986 */ /* 0x0003e2000c101b08 */
[----:B------:R-:W-:Y:S02]  /*ad60*/  ISETP.GE.U32.AND P0, PT, R40, 0x3f, PT ;  /* 0x0000003f2800780c */ /* 0x000fe40003f06070 */
[----:B--2---:R-:W-:Y:S02]  /*ad70*/  @P3 IADD3 R8, P6, PT, R17, UR16, RZ ;  /* 0x0000001011083c10 */ /* 0x004fe4000ffde0ff */
[----:B-----5:R-:W-:Y:S02]  /*ad80*/  @P4 IADD3.X R7, PT, PT, R16, UR17, RZ, P1, !PT ;  /* 0x0000001110074c10 */ /* 0x020fe40008ffe4ff */
[----:B------:R-:W-:Y:S02]  /*ad90*/  @P3 IADD3.X R9, PT, PT, R15, UR17, RZ, P6, !PT ;  /* 0x000000110f093c10 */ /* 0x000fe4000b7fe4ff */
[----:B0-----:R-:W-:Y:S02]  /*ada0*/  @P2 IADD3 R4, P1, PT, R13, UR16, RZ ;  /* 0x000000100d042c10 */ /* 0x001fe4000ff3e0ff */
[----:B------:R-:W-:Y:S01]  /*adb0*/  @P5 IADD3 R12, P6, PT, R12, UR16, RZ ;  /* 0x000000100c0c5c10 */ /* 0x000fe2000ffde0ff */
[----:B------:R1:W-:Y:S01]  /*adc0*/  @P4 STG.E.64 desc[UR8][R6.64], R176 ;  /* 0x000000b006004986 */ /* 0x0003e2000c101b08 */
[----:B------:R-:W-:-:S03]  /*add0*/  @P2 IADD3.X R5, PT, PT, R14, UR17, RZ, P1, !PT ;  /* 0x000000110e052c10 */ /* 0x000fc60008ffe4ff */
[----:B------:R1:W-:Y:S01]  /*ade0*/  @P3 STG.E.64 desc[UR8][R8.64], R168 ;  /* 0x000000a808003986 */ /* 0x0003e2000c101b08 */
[----:B------:R-:W-:-:S03]  /*adf0*/  @P5 IADD3.X R13, PT, PT, R0, UR17, RZ, P6, !PT ;  /* 0x00000011000d5c10 */ /* 0x000fc6000b7fe4ff */
[----:B------:R1:W-:Y:S04]  /*ae00*/  @P2 STG.E.64 desc[UR8][R4.64], R174 ;  /* 0x000000ae04002986 */ /* 0x0003e8000c101b08 */
[----:B------:R1:W-:Y:S01]  /*ae10*/  @P5 STG.E.64 desc[UR8][R12.64], R170 ;  /* 0x000000aa0c005986 */ /* 0x0003e2000c101b08 */
[----:B------:R-:W-:Y:S05]  /*ae20*/  @!P0 EXIT ;  /* 0x000000000000894d */ /* 0x000fea0003800000 */
[----:B------:R-:W1:Y:S04]  /*ae30*/  LDL.LU R14, [R1+0x90] ;  /* 0x00009000010e7983 */ /* 0x000e680000300800 */
[----:B------:R-:W2:Y:S01]  /*ae40*/  LDL.LU R0, [R1+0x84] ;  /* 0x0000840001007983 */ /* 0x000ea20000300800 */
[----:B-1----:R-:W-:-:S04]  /*ae50*/  IADD3 R2, P0, PT, R14, UR16, RZ ;  /* 0x000000100e027c10 */ /* 0x002fc8000ff1e0ff */
[----:B--2---:R-:W-:-:S05]  /*ae60*/  IADD3.X R3, PT, PT, R0, UR17, RZ, P0, !PT ;  /* 0x0000001100037c10 */ /* 0x004fca00087fe4ff */
[----:B------:R-:W-:Y:S01]  /*ae70*/  STG.E.64 desc[UR8][R2.64], R114 ;  /* 0x0000007202007986 */ /* 0x000fe2000c101b08 */
[----:B------:R-:W-:Y:S05]  /*ae80*/  EXIT ;  /* 0x000000000000794d */ /* 0x000fea0003800000 */
.L_x_2:
[----:B------:R-:W-:-:S00]  /*ae90*/  BRA `(.L_x_2) ;  /* 0xfffffffc00fc7947 */ /* 0x000fc0000383ffff */
[----:B------:R-:W-:-:S00]  /*aea0*/  NOP ;  /* 0x0000000000007918 */ /* 0x000fc00000000000 */
        /* <DEDUP_REMOVED lines=13> */
.L_x_3:


//--------------------- .nv.shared.reserved.0     --------------------------
	.section	.nv.shared.reserved.0,"aw",@nobits
	.weak		__nv_reservedSMEM_offset_0_alias
	.size		__nv_reservedSMEM_offset_0_alias, 0, 64
	.other		__nv_reservedSMEM_offset_0_alias,@"STO_CUDA_RESERVED_SHARED STV_DEFAULT"
__nv_reservedSMEM_offset_0_alias:
	.zero		0
	.zero		64


//--------------------- .nv.constant0._Z36kernel_syrk_U_LN_registers_Mfix_NmulIdPdLb1ELi64ELi8EEviiiT_T0_iiilS1_S2_iiil --------------------------
	.section	.nv.constant0._Z36kernel_syrk_U_LN_registers_Mfix_NmulIdPdLb1ELi64ELi8EEviiiT_T0_iiilS1_S2_iiil,"a",@progbits
	.sectionflags	@""
	.align	4
.nv.constant0._Z36kernel_syrk_U_LN_registers_Mfix_NmulIdPdLb1ELi64ELi8EEviiiT_T0_iiilS1_S2_iiil:
	.zero		992


//--------------------- SYMBOLS --------------------------

	.type		.nv.reservedSmem.offset0,@object
	.size		.nv.reservedSmem.offset0,0x4
